	.target	sm_100a

	.elftype	@"ET_EXEC"


//--------------------- .note.nv.tkinfo           --------------------------
	.section	.note.nv.tkinfo,"",@"SHT_NOTE"
	.sectionflags	@"SHF_NOTE_NV_TKINFO"
	.tkinfo
        /*0018*/ 	.word	0x00000002
        /*0030*/ 	.string	""
        /*0030*/ 	.string	"ptxas"
        /*0030*/ 	.string	"Cuda compilation tools, release 13.0, V13.0.88"
        /*0030*/ 	.string	"Build cuda_13.0.r13.0/compiler.36424714_0"
        /*0030*/ 	.string	"-arch sm_100a -m 64 "



//--------------------- .note.nv.cuinfo           --------------------------
	.section	.note.nv.cuinfo,"",@"SHT_NOTE"
	.sectionflags	@"SHF_NOTE_NV_CUINFO"
        /*0018*/ 	.short	0x0002
        /*001a*/ 	.short	0x0064
        /*001c*/ 	.short	0x0082
	.zero		2


//--------------------- .nv.info                  --------------------------
	.section	.nv.info,"",@"SHT_CUDA_INFO"
	.align	4


	//----- nvinfo : EIATTR_REGCOUNT
	.align		4
        /*0000*/ 	.byte	0x04, 0x2f
        /*0002*/ 	.short	(.L_20 - .L_19)
	.align		4
.L_19:
        /*0004*/ 	.word	index@(_ZN7cutlass13device_kernelINS_4gemm6kernel13GemmUniversalIN4cute5tupleIJiiiiEEENS1_10collective13CollectiveMmaINS1_35MainloopSm100TmaUmmaWarpSpecializedILi3ELi2ELi2ENS5_IJNS4_1CILi1EEENSA_ILi4EEESB_EEEEENS5_IJNSA_ILi128EEENSA_ILi256EEESF_EEEaNS5_IJlSB_lEEEaSI_NS4_8TiledMMAINS4_8MMA_AtomIJNS4_15SM100_MMA_S8_SSIaaiLi128ELi256ELNS4_4UMMA5MajorE0ELSN_0ELNSM_8SaturateE0EEEEEENS4_6LayoutINS5_IJSB_SB_SB_EEENS5_IJNSA_ILi0EEEST_ST_EEEEENS5_IJNS4_10UnderscoreESW_SW_EEEEENS4_23SM90_TMA_LOAD_MULTICASTENS4_14ComposedLayoutINS4_7SwizzleILi3ELi4ELi3EEENS4_18smem_ptr_flag_bitsILi8EEENSR_INS5_IJNSA_ILi8EEESF_EEENS5_IJSF_SB_EEEEEEEvNS4_8identityENS4_13SM90_TMA_LOADES19_vS1A_EENS_8epilogue10collective18CollectiveEpilogueINS1D_23Sm100TmaWarpSpecializedILi4ELi2ELi64ELb0ELb0EEEJSH_NS5_IJNSR_ISF_SB_EENSR_INSA_ILi64EEESB_EEEEEaSI_aSI_NS1D_6fusion15FusionCallbacksIS1H_NS1M_17LinearCombinationIaiaiLNS_15FloatRoundStyleE2EEESH_S1L_JEEENS4_5SM1004TMEM4LOAD26SM100_TMEM_LOAD_32dp32b64xES1B_NS10_INS11_ILi2ELi4ELi3EEES14_NSR_INS5_IJS15_S1J_EEENS5_IJS1J_SB_EEEEEEENS4_39AutoVectorizingCopyWithAssumedAlignmentILi128EEENS4_14SM90_TMA_STOREES20_S22_S22_EEEvvEEEEvNT_6ParamsE)
        /*0008*/ 	.word	0x000000a6


	//----- nvinfo : EIATTR_FRAME_SIZE
	.align		4
.L_20:
        /*000c*/ 	.byte	0x04, 0x11
        /*000e*/ 	.short	(.L_22 - .L_21)
	.align		4
.L_21:
        /*0010*/ 	.word	index@($__internal_2_$__cuda_sm10x_tcgen05_guardrail_trap_unallocated_columns_being_dealloced)
        /*0014*/ 	.word	0x00000000


	//----- nvinfo : EIATTR_FRAME_SIZE
	.align		4
.L_22:
        /*0018*/ 	.byte	0x04, 0x11
        /*001a*/ 	.short	(.L_24 - .L_23)
	.align		4
.L_23:
        /*001c*/ 	.word	index@($__internal_1_$__cuda_sm10x_tcgen05_guardrail_trap_phase_invalid_during_alloc)
        /*0020*/ 	.word	0x00000000


	//----- nvinfo : EIATTR_FRAME_SIZE
	.align		4
.L_24:
        /*0024*/ 	.byte	0x04, 0x11
        /*0026*/ 	.short	(.L_26 - .L_25)
	.align		4
.L_25:
        /*0028*/ 	.word	index@($__internal_0_$__cuda_sm10x_tcgen05_guardrail_trap_col_being_dealloced_not_returned_by_alloc)
        /*002c*/ 	.word	0x00000000


	//----- nvinfo : EIATTR_FRAME_SIZE
	.align		4
.L_26:
        /*0030*/ 	.byte	0x04, 0x11
        /*0032*/ 	.short	(.L_28 - .L_27)
	.align		4
.L_27:
        /*0034*/ 	.word	index@(_ZN7cutlass13device_kernelINS_4gemm6kernel13GemmUniversalIN4cute5tupleIJiiiiEEENS1_10collective13CollectiveMmaINS1_35MainloopSm100TmaUmmaWarpSpecializedILi3ELi2ELi2ENS5_IJNS4_1CILi1EEENSA_ILi4EEESB_EEEEENS5_IJNSA_ILi128EEENSA_ILi256EEESF_EEEaNS5_IJlSB_lEEEaSI_NS4_8TiledMMAINS4_8MMA_AtomIJNS4_15SM100_MMA_S8_SSIaaiLi128ELi256ELNS4_4UMMA5MajorE0ELSN_0ELNSM_8SaturateE0EEEEEENS4_6LayoutINS5_IJSB_SB_SB_EEENS5_IJNSA_ILi0EEEST_ST_EEEEENS5_IJNS4_10UnderscoreESW_SW_EEEEENS4_23SM90_TMA_LOAD_MULTICASTENS4_14ComposedLayoutINS4_7SwizzleILi3ELi4ELi3EEENS4_18smem_ptr_flag_bitsILi8EEENSR_INS5_IJNSA_ILi8EEESF_EEENS5_IJSF_SB_EEEEEEEvNS4_8identityENS4_13SM90_TMA_LOADES19_vS1A_EENS_8epilogue10collective18CollectiveEpilogueINS1D_23Sm100TmaWarpSpecializedILi4ELi2ELi64ELb0ELb0EEEJSH_NS5_IJNSR_ISF_SB_EENSR_INSA_ILi64EEESB_EEEEEaSI_aSI_NS1D_6fusion15FusionCallbacksIS1H_NS1M_17LinearCombinationIaiaiLNS_15FloatRoundStyleE2EEESH_S1L_JEEENS4_5SM1004TMEM4LOAD26SM100_TMEM_LOAD_32dp32b64xES1B_NS10_INS11_ILi2ELi4ELi3EEES14_NSR_INS5_IJS15_S1J_EEENS5_IJS1J_SB_EEEEEEENS4_39AutoVectorizingCopyWithAssumedAlignmentILi128EEENS4_14SM90_TMA_STOREES20_S22_S22_EEEvvEEEEvNT_6ParamsE)
        /*0038*/ 	.word	0x00000000


	//----- nvinfo : EIATTR_MIN_STACK_SIZE
	.align		4
.L_28:
        /*003c*/ 	.byte	0x04, 0x12
        /*003e*/ 	.short	(.L_30 - .L_29)
	.align		4
.L_29:
        /*0040*/ 	.word	index@(_ZN7cutlass13device_kernelINS_4gemm6kernel13GemmUniversalIN4cute5tupleIJiiiiEEENS1_10collective13CollectiveMmaINS1_35MainloopSm100TmaUmmaWarpSpecializedILi3ELi2ELi2ENS5_IJNS4_1CILi1EEENSA_ILi4EEESB_EEEEENS5_IJNSA_ILi128EEENSA_ILi256EEESF_EEEaNS5_IJlSB_lEEEaSI_NS4_8TiledMMAINS4_8MMA_AtomIJNS4_15SM100_MMA_S8_SSIaaiLi128ELi256ELNS4_4UMMA5MajorE0ELSN_0ELNSM_8SaturateE0EEEEEENS4_6LayoutINS5_IJSB_SB_SB_EEENS5_IJNSA_ILi0EEEST_ST_EEEEENS5_IJNS4_10UnderscoreESW_SW_EEEEENS4_23SM90_TMA_LOAD_MULTICASTENS4_14ComposedLayoutINS4_7SwizzleILi3ELi4ELi3EEENS4_18smem_ptr_flag_bitsILi8EEENSR_INS5_IJNSA_ILi8EEESF_EEENS5_IJSF_SB_EEEEEEEvNS4_8identityENS4_13SM90_TMA_LOADES19_vS1A_EENS_8epilogue10collective18CollectiveEpilogueINS1D_23Sm100TmaWarpSpecializedILi4ELi2ELi64ELb0ELb0EEEJSH_NS5_IJNSR_ISF_SB_EENSR_INSA_ILi64EEESB_EEEEEaSI_aSI_NS1D_6fusion15FusionCallbacksIS1H_NS1M_17LinearCombinationIaiaiLNS_15FloatRoundStyleE2EEESH_S1L_JEEENS4_5SM1004TMEM4LOAD26SM100_TMEM_LOAD_32dp32b64xES1B_NS10_INS11_ILi2ELi4ELi3EEES14_NSR_INS5_IJS15_S1J_EEENS5_IJS1J_SB_EEEEEEENS4_39AutoVectorizingCopyWithAssumedAlignmentILi128EEENS4_14SM90_TMA_STOREES20_S22_S22_EEEvvEEEEvNT_6ParamsE)
        /*0044*/ 	.word	0x00000000
.L_30:


//--------------------- .nv.compat                --------------------------
	.section	.nv.compat,"",@"SHT_CUDA_COMPAT_INFO"
	.align	4
        /*0000*/ 	.byte	0x02, 0x09, 0x01, 0x00, 0x02, 0x02, 0x03, 0x00, 0x02, 0x05, 0x06, 0x00, 0x03, 0x07, 0x01, 0x01
        /*0010*/ 	.byte	0x02, 0x03, 0x01, 0x00, 0x02, 0x06, 0x01, 0x00, 0x04, 0x0b, 0x08, 0x00, 0x01, 0x00, 0x00, 0x00
        /*0020*/ 	.byte	0x00, 0x00, 0x00, 0x00


//--------------------- .nv.info._ZN7cutlass13device_kernelINS_4gemm6kernel13GemmUniversalIN4cute5tupleIJiiiiEEENS1_10collective13CollectiveMmaINS1_35MainloopSm100TmaUmmaWarpSpecializedILi3ELi2ELi2ENS5_IJNS4_1CILi1EEENSA_ILi4EEESB_EEEEENS5_IJNSA_ILi128EEENSA_ILi256EEESF_EEEaNS5_IJlSB_lEEEaSI_NS4_8TiledMMAINS4_8MMA_AtomIJNS4_15SM100_MMA_S8_SSIaaiLi128ELi256ELNS4_4UMMA5MajorE0ELSN_0ELNSM_8SaturateE0EEEEEENS4_6LayoutINS5_IJSB_SB_SB_EEENS5_IJNSA_ILi0EEEST_ST_EEEEENS5_IJNS4_10UnderscoreESW_SW_EEEEENS4_23SM90_TMA_LOAD_MULTICASTENS4_14ComposedLayoutINS4_7SwizzleILi3ELi4ELi3EEENS4_18smem_ptr_flag_bitsILi8EEENSR_INS5_IJNSA_ILi8EEESF_EEENS5_IJSF_SB_EEEEEEEvNS4_8identityENS4_13SM90_TMA_LOADES19_vS1A_EENS_8epilogue10collective18CollectiveEpilogueINS1D_23Sm100TmaWarpSpecializedILi4ELi2ELi64ELb0ELb0EEEJSH_NS5_IJNSR_ISF_SB_EENSR_INSA_ILi64EEESB_EEEEEaSI_aSI_NS1D_6fusion15FusionCallbacksIS1H_NS1M_17LinearCombinationIaiaiLNS_15FloatRoundStyleE2EEESH_S1L_JEEENS4_5SM1004TMEM4LOAD26SM100_TMEM_LOAD_32dp32b64xES1B_NS10_INS11_ILi2ELi4ELi3EEES14_NSR_INS5_IJS15_S1J_EEENS5_IJS1J_SB_EEEEEEENS4_39AutoVectorizingCopyWithAssumedAlignmentILi128EEENS4_14SM90_TMA_STOREES20_S22_S22_EEEvvEEEEvNT_6ParamsE --------------------------
	.section	.nv.info._ZN7cutlass13device_kernelINS_4gemm6kernel13GemmUniversalIN4cute5tupleIJiiiiEEENS1_10collective13CollectiveMmaINS1_35MainloopSm100TmaUmmaWarpSpecializedILi3ELi2ELi2ENS5_IJNS4_1CILi1EEENSA_ILi4EEESB_EEEEENS5_IJNSA_ILi128EEENSA_ILi256EEESF_EEEaNS5_IJlSB_lEEEaSI_NS4_8TiledMMAINS4_8MMA_AtomIJNS4_15SM100_MMA_S8_SSIaaiLi128ELi256ELNS4_4UMMA5MajorE0ELSN_0ELNSM_8SaturateE0EEEEEENS4_6LayoutINS5_IJSB_SB_SB_EEENS5_IJNSA_ILi0EEEST_ST_EEEEENS5_IJNS4_10UnderscoreESW_SW_EEEEENS4_23SM90_TMA_LOAD_MULTICASTENS4_14ComposedLayoutINS4_7SwizzleILi3ELi4ELi3EEENS4_18smem_ptr_flag_bitsILi8EEENSR_INS5_IJNSA_ILi8EEESF_EEENS5_IJSF_SB_EEEEEEEvNS4_8identityENS4_13SM90_TMA_LOADES19_vS1A_EENS_8epilogue10collective18CollectiveEpilogueINS1D_23Sm100TmaWarpSpecializedILi4ELi2ELi64ELb0ELb0EEEJSH_NS5_IJNSR_ISF_SB_EENSR_INSA_ILi64EEESB_EEEEEaSI_aSI_NS1D_6fusion15FusionCallbacksIS1H_NS1M_17LinearCombinationIaiaiLNS_15FloatRoundStyleE2EEESH_S1L_JEEENS4_5SM1004TMEM4LOAD26SM100_TMEM_LOAD_32dp32b64xES1B_NS10_INS11_ILi2ELi4ELi3EEES14_NSR_INS5_IJS15_S1J_EEENS5_IJS1J_SB_EEEEEEENS4_39AutoVectorizingCopyWithAssumedAlignmentILi128EEENS4_14SM90_TMA_STOREES20_S22_S22_EEEvvEEEEvNT_6ParamsE,"",@"SHT_CUDA_INFO"
	.sectionflags	@""
	.align	4


	//----- nvinfo : EIATTR_CUDA_API_VERSION
	.align		4
        /*0000*/ 	.byte	0x04, 0x37
        /*0002*/ 	.short	(.L_32 - .L_31)
.L_31:
        /*0004*/ 	.word	0x00000082


	//----- nvinfo : EIATTR_KPARAM_INFO
	.align		4
.L_32:
        /*0008*/ 	.byte	0x04, 0x17
        /*000a*/ 	.short	(.L_34 - .L_33)
.L_33:
        /*000c*/ 	.word	0x00000000
        /*0010*/ 	.short	0x0000
        /*0012*/ 	.short	0x0000
        /*0014*/ 	.byte	0x00, 0xf0, 0x01, 0x20


	//----- nvinfo : EIATTR_AT_ENTRY_FRAGMENTS
	.align		4
.L_34:
        /*0018*/ 	.byte	0x04, 0x4f
        /*001a*/ 	.short	(.L_36 - .L_35)


	//   ....[0]....
.L_35:
        /*001c*/ 	.word	0x00000006


	//----- nvinfo : EIATTR_RESERVED_SMEM_USED
	.align		4
.L_36:
        /*0020*/ 	.byte	0x01, 0x41
	.zero		2


	//----- nvinfo : EIATTR_SPARSE_MMA_MASK
	.align		4
        /*0024*/ 	.byte	0x03, 0x50
        /*0026*/ 	.short	0x0000


	//----- nvinfo : EIATTR_TCGEN05_1CTA_USED
	.align		4
        /*0028*/ 	.byte	0x01, 0x51
	.zero		2


	//----- nvinfo : EIATTR_MAXREG_COUNT
	.align		4
        /*002c*/ 	.byte	0x03, 0x1b
        /*002e*/ 	.short	0x00ff


	//----- nvinfo : EIATTR_NUM_BARRIERS
	.align		4
        /*0030*/ 	.byte	0x02, 0x4c
        /*0032*/ 	.byte	0x07
	.zero		1


	//----- nvinfo : EIATTR_EXTERNS
	.align		4
        /*0034*/ 	.byte	0x04, 0x0f
        /*0036*/ 	.short	(.L_38 - .L_37)


	//   ....[0]....
	.align		4
.L_37:
        /*0038*/ 	.word	index@(__assertfail)


	//----- nvinfo : EIATTR_MERCURY_ISA_VERSION
	.align		4
.L_38:
        /*003c*/ 	.byte	0x03, 0x5f
        /*003e*/ 	.short	0x0101


	//----- nvinfo : EIATTR_INT_WARP_WIDE_INSTR_OFFSETS
	.align		4
        /*0040*/ 	.byte	0x04, 0x31
        /*0042*/ 	.short	(.L_40 - .L_39)


	//   ....[0]....
.L_39:
        /*0044*/ 	.word	0x00003b00


	//   ....[1]....
        /*0048*/ 	.word	0x00003b20


	//   ....[2]....
        /*004c*/ 	.word	0x00003b50


	//   ....[3]....
        /*0050*/ 	.word	0x00004690


	//   ....[4]....
        /*0054*/ 	.word	0x00004700


	//   ....[5]....
        /*0058*/ 	.word	0x000047e0


	//   ....[6]....
        /*005c*/ 	.word	0x00004860


	//   ....[7]....
        /*0060*/ 	.word	0x00004960


	//   ....[8]....
        /*0064*/ 	.word	0x000049e0


	//   ....[9]....
        /*0068*/ 	.word	0x00004ad0


	//   ....[10]....
        /*006c*/ 	.word	0x00004b80


	//----- nvinfo : EIATTR_COOP_GROUP_MASK_REGIDS
	.align		4
.L_40:
        /*0070*/ 	.byte	0x04, 0x29
        /*0072*/ 	.short	(.L_42 - .L_41)


	//   ....[0]....
.L_41:
        /*0074*/ 	.word	0xffffffff


	//   ....[1]....
        /*0078*/ 	.word	0xffffffff


	//   ....[2]....
        /*007c*/ 	.word	0xffffffff


	//   ....[3]....
        /*0080*/ 	.word	0xffffffff


	//   ....[4]....
        /*0084*/ 	.word	0xffffffff


	//   ....[5]....
        /*0088*/ 	.word	0xffffffff


	//   ....[6]....
        /*008c*/ 	.word	0xffffffff


	//   ....[7]....
        /*0090*/ 	.word	0xffffffff


	//   ....[8]....
        /*0094*/ 	.word	0xffffffff


	//   ....[9]....
        /*0098*/ 	.word	0xffffffff


	//   ....[10]....
        /*009c*/ 	.word	0xffffffff


	//   ....[11]....
        /*00a0*/ 	.word	0xffffffff


	//   ....[12]....
        /*00a4*/ 	.word	0xffffffff


	//   ....[13]....
        /*00a8*/ 	.word	0xffffffff


	//----- nvinfo : EIATTR_COOP_GROUP_INSTR_OFFSETS
	.align		4
.L_42:
        /*00ac*/ 	.byte	0x04, 0x28
        /*00ae*/ 	.short	(.L_44 - .L_43)


	//   ....[0]....
.L_43:
        /*00b0*/ 	.word	0x00000080


	//   ....[1]....
        /*00b4*/ 	.word	0x000004f0


	//   ....[2]....
        /*00b8*/ 	.word	0x00000680


	//   ....[3]....
        /*00bc*/ 	.word	0x00000820


	//   ....[4]....
        /*00c0*/ 	.word	0x00000920


	//   ....[5]....
        /*00c4*/ 	.word	0x00000a90


	//   ....[6]....
        /*00c8*/ 	.word	0x00000bf0


	//   ....[7]....
        /*00cc*/ 	.word	0x00000da0


	//   ....[8]....
        /*00d0*/ 	.word	0x00002040


	//   ....[9]....
        /*00d4*/ 	.word	0x00002e70


	//   ....[10]....
        /*00d8*/ 	.word	0x00003080


	//   ....[11]....
        /*00dc*/ 	.word	0x000030b0


	//   ....[12]....
        /*00e0*/ 	.word	0x000039e0


	//   ....[13]....
        /*00e4*/ 	.word	0x00003c10


	//----- nvinfo : EIATTR_VRC_CTA_INIT_COUNT
	.align		4
.L_44:
        /*00e8*/ 	.byte	0x02, 0x4a
        /*00ea*/ 	.byte	0x80
	.zero		1


	//----- nvinfo : EIATTR_SYSCALL_OFFSETS
	.align		4
        /*00ec*/ 	.byte	0x04, 0x46
        /*00ee*/ 	.short	(.L_46 - .L_45)


	//   ....[0]....
.L_45:
        /*00f0*/ 	.word	0x000057f0


	//   ....[1]....
        /*00f4*/ 	.word	0x00005930


	//   ....[2]....
        /*00f8*/ 	.word	0x000061c0


	//   ....[3]....
        /*00fc*/ 	.word	0x000077c0


	//   ....[4]....
        /*0100*/ 	.word	0x00008d60


	//   ....[5]....
        /*0104*/ 	.word	0x0000a330


	//----- nvinfo : EIATTR_MBARRIER_INSTR_OFFSETS
	.align		4
.L_46:
        /*0108*/ 	.byte	0x04, 0x39
        /*010a*/ 	.short	(.L_48 - .L_47)


	//   ....[0]....
.L_47:
        /*010c*/ 	.word	0x00000610
        /*0110*/ 	.word	0x000000ff
        /*0114*/ 	.word	0x00000000
        /*0118*/ 	.short	0x0100
        /*011a*/ 	.byte	0x04
	.zero		1


	//   ....[1]....
        /*011c*/ 	.word	0x00000620
        /*0120*/ 	.word	0x000000ff
        /*0124*/ 	.word	0x00000018
        /*0128*/ 	.short	0x0100
        /*012a*/ 	.byte	0x04
	.zero		1


	//   ....[2]....
        /*012c*/ 	.word	0x00000630
        /*0130*/ 	.word	0x000000ff
        /*0134*/ 	.word	0x00000008
        /*0138*/ 	.short	0x0100
        /*013a*/ 	.byte	0x04
	.zero		1


	//   ....[3]....
        /*013c*/ 	.word	0x00000640
        /*0140*/ 	.word	0x000000ff
        /*0144*/ 	.word	0x00000020
        /*0148*/ 	.short	0x0100
        /*014a*/ 	.byte	0x04
	.zero		1


	//   ....[4]....
        /*014c*/ 	.word	0x00000650
        /*0150*/ 	.word	0x000000ff
        /*0154*/ 	.word	0x00000010
        /*0158*/ 	.short	0x0100
        /*015a*/ 	.byte	0x04
	.zero		1


	//   ....[5]....
        /*015c*/ 	.word	0x00000660
        /*0160*/ 	.word	0x000000ff
        /*0164*/ 	.word	0x00000028
        /*0168*/ 	.short	0x0100
        /*016a*/ 	.byte	0x04
	.zero		1


	//   ....[6]....
        /*016c*/ 	.word	0x00000790
        /*0170*/ 	.word	0x000000ff
        /*0174*/ 	.word	0x00000030
        /*0178*/ 	.short	0x0100
        /*017a*/ 	.byte	0x04
	.zero		1


	//   ....[7]....
        /*017c*/ 	.word	0x000007a0
        /*0180*/ 	.word	0x000000ff
        /*0184*/ 	.word	0x00000050
        /*0188*/ 	.short	0x0100
        /*018a*/ 	.byte	0x04
	.zero		1


	//   ....[8]....
        /*018c*/ 	.word	0x000007b0
        /*0190*/ 	.word	0x000000ff
        /*0194*/ 	.word	0x00000038
        /*0198*/ 	.short	0x0100
        /*019a*/ 	.byte	0x04
	.zero		1


	//   ....[9]....
        /*019c*/ 	.word	0x000007c0
        /*01a0*/ 	.word	0x000000ff
        /*01a4*/ 	.word	0x00000058
        /*01a8*/ 	.short	0x0100
        /*01aa*/ 	.byte	0x04
	.zero		1


	//   ....[10]....
        /*01ac*/ 	.word	0x000007d0
        /*01b0*/ 	.word	0x000000ff
        /*01b4*/ 	.word	0x00000040
        /*01b8*/ 	.short	0x0100
        /*01ba*/ 	.byte	0x04
	.zero		1


	//   ....[11]....
        /*01bc*/ 	.word	0x000007e0
        /*01c0*/ 	.word	0x000000ff
        /*01c4*/ 	.word	0x00000060
        /*01c8*/ 	.short	0x0100
        /*01ca*/ 	.byte	0x04
	.zero		1


	//   ....[12]....
        /*01cc*/ 	.word	0x000007f0
        /*01d0*/ 	.word	0x000000ff
        /*01d4*/ 	.word	0x00000048
        /*01d8*/ 	.short	0x0100
        /*01da*/ 	.byte	0x04
	.zero		1


	//   ....[13]....
        /*01dc*/ 	.word	0x00000800
        /*01e0*/ 	.word	0x000000ff
        /*01e4*/ 	.word	0x00000068
        /*01e8*/ 	.short	0x0100
        /*01ea*/ 	.byte	0x04
	.zero		1


	//   ....[14]....
        /*01ec*/ 	.word	0x000008f0
        /*01f0*/ 	.word	0x000000ff
        /*01f4*/ 	.word	0x00000070
        /*01f8*/ 	.short	0x0100
        /*01fa*/ 	.byte	0x06
	.zero		1


	//   ....[15]....
        /*01fc*/ 	.word	0x00000900
        /*0200*/ 	.word	0x000000ff
        /*0204*/ 	.word	0x00000078
        /*0208*/ 	.short	0x0100
        /*020a*/ 	.byte	0x06
	.zero		1


	//   ....[16]....
        /*020c*/ 	.word	0x00000a40
        /*0210*/ 	.word	0x000000ff
        /*0214*/ 	.word	0x00000080
        /*0218*/ 	.short	0x0100
        /*021a*/ 	.byte	0x06
	.zero		1


	//   ....[17]....
        /*021c*/ 	.word	0x00000a50
        /*0220*/ 	.word	0x000000ff
        /*0224*/ 	.word	0x00000090
        /*0228*/ 	.short	0x0100
        /*022a*/ 	.byte	0x06
	.zero		1


	//   ....[18]....
        /*022c*/ 	.word	0x00000a60
        /*0230*/ 	.word	0x000000ff
        /*0234*/ 	.word	0x00000088
        /*0238*/ 	.short	0x0100
        /*023a*/ 	.byte	0x06
	.zero		1


	//   ....[19]....
        /*023c*/ 	.word	0x00000a70
        /*0240*/ 	.word	0x000000ff
        /*0244*/ 	.word	0x00000098
        /*0248*/ 	.short	0x0100
        /*024a*/ 	.byte	0x06
	.zero		1


	//   ....[20]....
        /*024c*/ 	.word	0x00000ba0
        /*0250*/ 	.word	0x000000ff
        /*0254*/ 	.word	0x000000a0
        /*0258*/ 	.short	0x0100
        /*025a*/ 	.byte	0x04
	.zero		1


	//   ....[21]....
        /*025c*/ 	.word	0x00000bb0
        /*0260*/ 	.word	0x000000ff
        /*0264*/ 	.word	0x000000b0
        /*0268*/ 	.short	0x0100
        /*026a*/ 	.byte	0x04
	.zero		1


	//   ....[22]....
        /*026c*/ 	.word	0x00000bc0
        /*0270*/ 	.word	0x000000ff
        /*0274*/ 	.word	0x000000a8
        /*0278*/ 	.short	0x0100
        /*027a*/ 	.byte	0x04
	.zero		1


	//   ....[23]....
        /*027c*/ 	.word	0x00000bd0
        /*0280*/ 	.word	0x000000ff
        /*0284*/ 	.word	0x000000b8
        /*0288*/ 	.short	0x0100
        /*028a*/ 	.byte	0x04
	.zero		1


	//   ....[24]....
        /*028c*/ 	.word	0x00000cc0
        /*0290*/ 	.word	0x000000ff
        /*0294*/ 	.word	0x000000c0
        /*0298*/ 	.short	0x0100
        /*029a*/ 	.byte	0x04
	.zero		1


	//   ....[25]....
        /*029c*/ 	.word	0x00000cd0
        /*02a0*/ 	.word	0x000000ff
        /*02a4*/ 	.word	0x000000d0
        /*02a8*/ 	.short	0x0100
        /*02aa*/ 	.byte	0x04
	.zero		1


	//   ....[26]....
        /*02ac*/ 	.word	0x00000ce0
        /*02b0*/ 	.word	0x000000ff
        /*02b4*/ 	.word	0x000000c8
        /*02b8*/ 	.short	0x0100
        /*02ba*/ 	.byte	0x04
	.zero		1


	//   ....[27]....
        /*02bc*/ 	.word	0x00000cf0
        /*02c0*/ 	.word	0x000000ff
        /*02c4*/ 	.word	0x000000d8
        /*02c8*/ 	.short	0x0100
        /*02ca*/ 	.byte	0x04
	.zero		1


	//   ....[28]....
        /*02cc*/ 	.word	0x000018c0
        /*02d0*/ 	.word	0x00000003
        /*02d4*/ 	.word	0x000000d0
        /*02d8*/ 	.short	0x010a
        /*02da*/ 	.byte	0xff
	.zero		1


	//   ....[29]....
        /*02dc*/ 	.word	0x000018f0
        /*02e0*/ 	.word	0x00000003
        /*02e4*/ 	.word	0x000000c0
        /*02e8*/ 	.short	0x0101
        /*02ea*/ 	.byte	0xff
	.zero		1


	//   ....[30]....
        /*02ec*/ 	.word	0x000019c0
        /*02f0*/ 	.word	0x000000ff
        /*02f4*/ 	.word	0x00000018
        /*02f8*/ 	.short	0x010a
        /*02fa*/ 	.byte	0x04
	.zero		1


	//   ....[31]....
        /*02fc*/ 	.word	0x00001a40
        /*0300*/ 	.word	0x000000ff
        /*0304*/ 	.word	0x00000018
        /*0308*/ 	.short	0x010a
        /*030a*/ 	.byte	0x21
	.zero		1


	//   ....[32]....
        /*030c*/ 	.word	0x00001bd0
        /*0310*/ 	.word	0x000000ff
        /*0314*/ 	.word	0x00000018
        /*0318*/ 	.short	0x010a
        /*031a*/ 	.byte	0x08
	.zero		1


	//   ....[33]....
        /*031c*/ 	.word	0x00001cf0
        /*0320*/ 	.word	0x000000ff
        /*0324*/ 	.word	0x00000078
        /*0328*/ 	.short	0x0101
        /*032a*/ 	.byte	0x06
	.zero		1


	//   ....[34]....
        /*032c*/ 	.word	0x00001d10
        /*0330*/ 	.word	0x000000ff
        /*0334*/ 	.word	0x00000018
        /*0338*/ 	.short	0x010a
        /*033a*/ 	.byte	0x04
	.zero		1


	//   ....[35]....
        /*033c*/ 	.word	0x00001d90
        /*0340*/ 	.word	0x000000ff
        /*0344*/ 	.word	0x00000018
        /*0348*/ 	.short	0x010a
        /*034a*/ 	.byte	0x11
	.zero		1


	//   ....[36]....
        /*034c*/ 	.word	0x00001f20
        /*0350*/ 	.word	0x000000ff
        /*0354*/ 	.word	0x00000018
        /*0358*/ 	.short	0x010a
        /*035a*/ 	.byte	0x07
	.zero		1


	//   ....[37]....
        /*035c*/ 	.word	0x00002070
        /*0360*/ 	.word	0x00000003
        /*0364*/ 	.word	0x00000080
        /*0368*/ 	.short	0x010a
        /*036a*/ 	.byte	0xff
	.zero		1


	//   ....[38]....
        /*036c*/ 	.word	0x000021c0
        /*0370*/ 	.word	0x00000000
        /*0374*/ 	.word	0x00000000
        /*0378*/ 	.short	0x0101
        /*037a*/ 	.byte	0xff
	.zero		1


	//   ....[39]....
        /*037c*/ 	.word	0x00002780
        /*0380*/ 	.word	0x000000ff
        /*0384*/ 	.word	0x00000000
        /*0388*/ 	.short	0x010a
        /*038a*/ 	.byte	0x04
	.zero		1


	//   ....[40]....
        /*038c*/ 	.word	0x00002810
        /*0390*/ 	.word	0x000000ff
        /*0394*/ 	.word	0x00000000
        /*0398*/ 	.short	0x010a
        /*039a*/ 	.byte	0x05
	.zero		1


	//   ....[41]....
        /*039c*/ 	.word	0x000028b0
        /*03a0*/ 	.word	0x00000000
        /*03a4*/ 	.word	0x00000000
        /*03a8*/ 	.short	0x010a
        /*03aa*/ 	.byte	0xff
	.zero		1


	//   ....[42]....
        /*03ac*/ 	.word	0x000029d0
        /*03b0*/ 	.word	0x00000002
        /*03b4*/ 	.word	0x000000c0
        /*03b8*/ 	.short	0x010a
        /*03ba*/ 	.byte	0xff
	.zero		1


	//   ....[43]....
        /*03bc*/ 	.word	0x00002a30
        /*03c0*/ 	.word	0x00000004
        /*03c4*/ 	.word	0x00000000
        /*03c8*/ 	.short	0x0101
        /*03ca*/ 	.byte	0xff
	.zero		1


	//   ....[44]....
        /*03cc*/ 	.word	0x00002a50
        /*03d0*/ 	.word	0x000000ff
        /*03d4*/ 	.word	0x00000090
        /*03d8*/ 	.short	0x010a
        /*03da*/ 	.byte	0x04
	.zero		1


	//   ....[45]....
        /*03dc*/ 	.word	0x00002b70
        /*03e0*/ 	.word	0x00000002
        /*03e4*/ 	.word	0x00000080
        /*03e8*/ 	.short	0x010a
        /*03ea*/ 	.byte	0xff
	.zero		1


	//   ....[46]....
        /*03ec*/ 	.word	0x00002c80
        /*03f0*/ 	.word	0x00000002
        /*03f4*/ 	.word	0x00000000
        /*03f8*/ 	.short	0x0101
        /*03fa*/ 	.byte	0xff
	.zero		1


	//   ....[47]....
        /*03fc*/ 	.word	0x00002d10
        /*0400*/ 	.word	0x000000ff
        /*0404*/ 	.word	0x00000090
        /*0408*/ 	.short	0x0106
        /*040a*/ 	.byte	0x04
	.zero		1


	//   ....[48]....
        /*040c*/ 	.word	0x00002d30
        /*0410*/ 	.word	0x000000ff
        /*0414*/ 	.word	0x00000090
        /*0418*/ 	.short	0x010a
        /*041a*/ 	.byte	0x04
	.zero		1


	//   ....[49]....
        /*041c*/ 	.word	0x00002dc0
        /*0420*/ 	.word	0x000000ff
        /*0424*/ 	.word	0x00000090
        /*0428*/ 	.short	0x0106
        /*042a*/ 	.byte	0x07
	.zero		1


	//   ....[50]....
        /*042c*/ 	.word	0x00002e00
        /*0430*/ 	.word	0x00000000
        /*0434*/ 	.word	0x00000090
        /*0438*/ 	.short	0x010a
        /*043a*/ 	.byte	0xff
	.zero		1


	//   ....[51]....
        /*043c*/ 	.word	0x00003350
        /*0440*/ 	.word	0x00000000
        /*0444*/ 	.word	0x00000080
        /*0448*/ 	.short	0x010a
        /*044a*/ 	.byte	0xff
	.zero		1


	//   ....[52]....
        /*044c*/ 	.word	0x00003460
        /*0450*/ 	.word	0x00000003
        /*0454*/ 	.word	0x00000000
        /*0458*/ 	.short	0x0101
        /*045a*/ 	.byte	0xff
	.zero		1


	//   ....[53]....
        /*045c*/ 	.word	0x00003470
        /*0460*/ 	.word	0x000000ff
        /*0464*/ 	.word	0x00000000
        /*0468*/ 	.short	0x010a
        /*046a*/ 	.byte	0x04
	.zero		1


	//   ....[54]....
        /*046c*/ 	.word	0x00003490
        /*0470*/ 	.word	0x000000ff
        /*0474*/ 	.word	0x000000b0
        /*0478*/ 	.short	0x010a
        /*047a*/ 	.byte	0x1e
	.zero		1


	//   ....[55]....
        /*047c*/ 	.word	0x00003560
        /*0480*/ 	.word	0x000000ff
        /*0484*/ 	.word	0x00000000
        /*0488*/ 	.short	0x010a
        /*048a*/ 	.byte	0x05
	.zero		1


	//   ....[56]....
        /*048c*/ 	.word	0x000036a0
        /*0490*/ 	.word	0x000000ff
        /*0494*/ 	.word	0x00000000
        /*0498*/ 	.short	0x010a
        /*049a*/ 	.byte	0x04
	.zero		1


	//   ....[57]....
        /*049c*/ 	.word	0x00003930
        /*04a0*/ 	.word	0x000000ff
        /*04a4*/ 	.word	0x00000000
        /*04a8*/ 	.short	0x010a
        /*04aa*/ 	.byte	0x04
	.zero		1


	//   ....[58]....
        /*04ac*/ 	.word	0x000039c0
        /*04b0*/ 	.word	0x000000ff
        /*04b4*/ 	.word	0x00000000
        /*04b8*/ 	.short	0x010a
        /*04ba*/ 	.byte	0x04
	.zero		1


	//   ....[59]....
        /*04bc*/ 	.word	0x00003e90
        /*04c0*/ 	.word	0x0000000c
        /*04c4*/ 	.word	0x00000080
        /*04c8*/ 	.short	0x010a
        /*04ca*/ 	.byte	0xff
	.zero		1


	//   ....[60]....
        /*04cc*/ 	.word	0x00004000
        /*04d0*/ 	.word	0x00000000
        /*04d4*/ 	.word	0x00000000
        /*04d8*/ 	.short	0x0101
        /*04da*/ 	.byte	0xff
	.zero		1


	//   ....[61]....
        /*04dc*/ 	.word	0x00004490
        /*04e0*/ 	.word	0x000000ff
        /*04e4*/ 	.word	0x00000078
        /*04e8*/ 	.short	0x010a
        /*04ea*/ 	.byte	0x15
	.zero		1


	//   ....[62]....
        /*04ec*/ 	.word	0x00004610
        /*04f0*/ 	.word	0x000000ff
        /*04f4*/ 	.word	0x00000050
        /*04f8*/ 	.short	0x010a
        /*04fa*/ 	.byte	0x15
	.zero		1


	//   ....[63]....
        /*04fc*/ 	.word	0x00004790
        /*0500*/ 	.word	0x000000ff
        /*0504*/ 	.word	0x00000030
        /*0508*/ 	.short	0x010b
        /*050a*/ 	.byte	0x15
	.zero		1


	//   ....[64]....
        /*050c*/ 	.word	0x000047a0
        /*0510*/ 	.word	0x000000ff
        /*0514*/ 	.word	0x00000000
        /*0518*/ 	.short	0x0101
        /*051a*/ 	.byte	0x06
	.zero		1


	//   ....[65]....
        /*051c*/ 	.word	0x000047b0
        /*0520*/ 	.word	0x000000ff
        /*0524*/ 	.word	0x00000058
        /*0528*/ 	.short	0x010a
        /*052a*/ 	.byte	0x15
	.zero		1


	//   ....[66]....
        /*052c*/ 	.word	0x00004910
        /*0530*/ 	.word	0x000000ff
        /*0534*/ 	.word	0x00000038
        /*0538*/ 	.short	0x010b
        /*053a*/ 	.byte	0x15
	.zero		1


	//   ....[67]....
        /*053c*/ 	.word	0x00004920
        /*0540*/ 	.word	0x000000ff
        /*0544*/ 	.word	0x00000000
        /*0548*/ 	.short	0x0101
        /*054a*/ 	.byte	0x06
	.zero		1


	//   ....[68]....
        /*054c*/ 	.word	0x00004930
        /*0550*/ 	.word	0x000000ff
        /*0554*/ 	.word	0x00000060
        /*0558*/ 	.short	0x010a
        /*055a*/ 	.byte	0x15
	.zero		1


	//   ....[69]....
        /*055c*/ 	.word	0x00004a80
        /*0560*/ 	.word	0x000000ff
        /*0564*/ 	.word	0x00000040
        /*0568*/ 	.short	0x010b
        /*056a*/ 	.byte	0x15
	.zero		1


	//   ....[70]....
        /*056c*/ 	.word	0x00004a90
        /*0570*/ 	.word	0x000000ff
        /*0574*/ 	.word	0x00000000
        /*0578*/ 	.short	0x0101
        /*057a*/ 	.byte	0x06
	.zero		1


	//   ....[71]....
        /*057c*/ 	.word	0x00004aa0
        /*0580*/ 	.word	0x000000ff
        /*0584*/ 	.word	0x00000068
        /*0588*/ 	.short	0x010a
        /*058a*/ 	.byte	0x15
	.zero		1


	//   ....[72]....
        /*058c*/ 	.word	0x00004ca0
        /*0590*/ 	.word	0x000000ff
        /*0594*/ 	.word	0x00000048
        /*0598*/ 	.short	0x010b
        /*059a*/ 	.byte	0x15
	.zero		1


	//   ....[73]....
        /*059c*/ 	.word	0x00004cb0
        /*05a0*/ 	.word	0x000000ff
        /*05a4*/ 	.word	0x00000000
        /*05a8*/ 	.short	0x0101
        /*05aa*/ 	.byte	0x25
	.zero		1


	//   ....[74]....
        /*05ac*/ 	.word	0x00004ce0
        /*05b0*/ 	.word	0x000000ff
        /*05b4*/ 	.word	0x00000050
        /*05b8*/ 	.short	0x010a
        /*05ba*/ 	.byte	0x15
	.zero		1


	//   ....[75]....
        /*05bc*/ 	.word	0x00004d00
        /*05c0*/ 	.word	0x000000ff
        /*05c4*/ 	.word	0x00000058
        /*05c8*/ 	.short	0x010a
        /*05ca*/ 	.byte	0x15
	.zero		1


	//   ....[76]....
        /*05cc*/ 	.word	0x00004d20
        /*05d0*/ 	.word	0x000000ff
        /*05d4*/ 	.word	0x00000060
        /*05d8*/ 	.short	0x010a
        /*05da*/ 	.byte	0x15
	.zero		1


	//   ....[77]....
        /*05dc*/ 	.word	0x00004d60
        /*05e0*/ 	.word	0x00000000
        /*05e4*/ 	.word	0x00000068
        /*05e8*/ 	.short	0x010a
        /*05ea*/ 	.byte	0xff
	.zero		1


	//   ....[78]....
        /*05ec*/ 	.word	0x00005080
        /*05f0*/ 	.word	0x00000003
        /*05f4*/ 	.word	0x00000080
        /*05f8*/ 	.short	0x010a
        /*05fa*/ 	.byte	0xff
	.zero		1


	//   ....[79]....
        /*05fc*/ 	.word	0x00005200
        /*0600*/ 	.word	0x00000000
        /*0604*/ 	.word	0x00000000
        /*0608*/ 	.short	0x0101
        /*060a*/ 	.byte	0xff
	.zero		1


	//   ....[80]....
        /*060c*/ 	.word	0x00005d60
        /*0610*/ 	.word	0x00000003
        /*0614*/ 	.word	0x00000030
        /*0618*/ 	.short	0x010a
        /*061a*/ 	.byte	0xff
	.zero		1


	//   ....[81]....
        /*061c*/ 	.word	0x00005da0
        /*0620*/ 	.word	0x0000004e
        /*0624*/ 	.word	0x000000a0
        /*0628*/ 	.short	0x010a
        /*062a*/ 	.byte	0xff
	.zero		1


	//   ....[82]....
        /*062c*/ 	.word	0x00005ee0
        /*0630*/ 	.word	0x00000003
        /*0634*/ 	.word	0x00000030
        /*0638*/ 	.short	0x010a
        /*063a*/ 	.byte	0xff
	.zero		1


	//   ....[83]....
        /*063c*/ 	.word	0x00006040
        /*0640*/ 	.word	0x00000000
        /*0644*/ 	.word	0x00000000
        /*0648*/ 	.short	0x0101
        /*064a*/ 	.byte	0xff
	.zero		1


	//   ....[84]....
        /*064c*/ 	.word	0x000060a0
        /*0650*/ 	.word	0x0000004e
        /*0654*/ 	.word	0x000000a0
        /*0658*/ 	.short	0x010a
        /*065a*/ 	.byte	0xff
	.zero		1


	//   ....[85]....
        /*065c*/ 	.word	0x00007430
        /*0660*/ 	.word	0x00000074
        /*0664*/ 	.word	0x00000030
        /*0668*/ 	.short	0x010a
        /*066a*/ 	.byte	0xff
	.zero		1


	//   ....[86]....
        /*066c*/ 	.word	0x00007500
        /*0670*/ 	.word	0x00000074
        /*0674*/ 	.word	0x00000030
        /*0678*/ 	.short	0x010a
        /*067a*/ 	.byte	0xff
	.zero		1


	//   ....[87]....
        /*067c*/ 	.word	0x00007640
        /*0680*/ 	.word	0x00000003
        /*0684*/ 	.word	0x00000000
        /*0688*/ 	.short	0x0101
        /*068a*/ 	.byte	0xff
	.zero		1


	//   ....[88]....
        /*068c*/ 	.word	0x000089d0
        /*0690*/ 	.word	0x00000000
        /*0694*/ 	.word	0x00000030
        /*0698*/ 	.short	0x010a
        /*069a*/ 	.byte	0xff
	.zero		1


	//   ....[89]....
        /*069c*/ 	.word	0x00008aa0
        /*06a0*/ 	.word	0x00000000
        /*06a4*/ 	.word	0x00000030
        /*06a8*/ 	.short	0x010a
        /*06aa*/ 	.byte	0xff
	.zero		1


	//   ....[90]....
        /*06ac*/ 	.word	0x00008c00
        /*06b0*/ 	.word	0x00000000
        /*06b4*/ 	.word	0x00000000
        /*06b8*/ 	.short	0x0101
        /*06ba*/ 	.byte	0xff
	.zero		1


	//   ....[91]....
        /*06bc*/ 	.word	0x00009fa0
        /*06c0*/ 	.word	0x00000000
        /*06c4*/ 	.word	0x00000030
        /*06c8*/ 	.short	0x010a
        /*06ca*/ 	.byte	0xff
	.zero		1


	//   ....[92]....
        /*06cc*/ 	.word	0x0000a070
        /*06d0*/ 	.word	0x00000000
        /*06d4*/ 	.word	0x00000030
        /*06d8*/ 	.short	0x010a
        /*06da*/ 	.byte	0xff
	.zero		1


	//   ....[93]....
        /*06dc*/ 	.word	0x0000a1d0
        /*06e0*/ 	.word	0x00000000
        /*06e4*/ 	.word	0x00000000
        /*06e8*/ 	.short	0x0101
        /*06ea*/ 	.byte	0xff
	.zero		1


	//   ....[94]....
        /*06ec*/ 	.word	0x0000a530
        /*06f0*/ 	.word	0x000000ff
        /*06f4*/ 	.word	0x00000000
        /*06f8*/ 	.short	0x0101
        /*06fa*/ 	.byte	0x04
	.zero		1


	//   ....[95]....
        /*06fc*/ 	.word	0x0000b750
        /*0700*/ 	.word	0x00000003
        /*0704*/ 	.word	0x000000d0
        /*0708*/ 	.short	0x010a
        /*070a*/ 	.byte	0xff
	.zero		1


	//   ....[96]....
        /*070c*/ 	.word	0x0000b7b0
        /*0710*/ 	.word	0x00000000
        /*0714*/ 	.word	0x00000018
        /*0718*/ 	.short	0x010a
        /*071a*/ 	.byte	0xff
	.zero		1


	//   ....[97]....
        /*071c*/ 	.word	0x0000b810
        /*0720*/ 	.word	0x00000000
        /*0724*/ 	.word	0x00000018
        /*0728*/ 	.short	0x010a
        /*072a*/ 	.byte	0xff
	.zero		1


	//   ....[98]....
        /*072c*/ 	.word	0x0000b860
        /*0730*/ 	.word	0x00000003
        /*0734*/ 	.word	0x00000080
        /*0738*/ 	.short	0x010a
        /*073a*/ 	.byte	0xff
	.zero		1


	//   ....[99]....
        /*073c*/ 	.word	0x0000b8c0
        /*0740*/ 	.word	0x00000000
        /*0744*/ 	.word	0x00000000
        /*0748*/ 	.short	0x010a
        /*074a*/ 	.byte	0xff
	.zero		1


	//   ....[100]....
        /*074c*/ 	.word	0x0000b920
        /*0750*/ 	.word	0x00000000
        /*0754*/ 	.word	0x00000000
        /*0758*/ 	.short	0x010a
        /*075a*/ 	.byte	0xff
	.zero		1


	//   ....[101]....
        /*075c*/ 	.word	0x0000b970
        /*0760*/ 	.word	0x00000002
        /*0764*/ 	.word	0x000000c0
        /*0768*/ 	.short	0x010a
        /*076a*/ 	.byte	0xff
	.zero		1


	//   ....[102]....
        /*076c*/ 	.word	0x0000b9d0
        /*0770*/ 	.word	0x00000002
        /*0774*/ 	.word	0x00000090
        /*0778*/ 	.short	0x010a
        /*077a*/ 	.byte	0xff
	.zero		1


	//   ....[103]....
        /*077c*/ 	.word	0x0000ba20
        /*0780*/ 	.word	0x00000002
        /*0784*/ 	.word	0x00000080
        /*0788*/ 	.short	0x010a
        /*078a*/ 	.byte	0xff
	.zero		1


	//   ....[104]....
        /*078c*/ 	.word	0x0000ba80
        /*0790*/ 	.word	0x00000000
        /*0794*/ 	.word	0x00000090
        /*0798*/ 	.short	0x010a
        /*079a*/ 	.byte	0xff
	.zero		1


	//   ....[105]....
        /*079c*/ 	.word	0x0000bad0
        /*07a0*/ 	.word	0x00000000
        /*07a4*/ 	.word	0x00000080
        /*07a8*/ 	.short	0x010a
        /*07aa*/ 	.byte	0xff
	.zero		1


	//   ....[106]....
        /*07ac*/ 	.word	0x0000bb30
        /*07b0*/ 	.word	0x00000003
        /*07b4*/ 	.word	0x000000b0
        /*07b8*/ 	.short	0x010a
        /*07ba*/ 	.byte	0xff
	.zero		1


	//   ....[107]....
        /*07bc*/ 	.word	0x0000bb90
        /*07c0*/ 	.word	0x00000000
        /*07c4*/ 	.word	0x00000000
        /*07c8*/ 	.short	0x010a
        /*07ca*/ 	.byte	0xff
	.zero		1


	//   ....[108]....
        /*07cc*/ 	.word	0x0000bbf0
        /*07d0*/ 	.word	0x00000000
        /*07d4*/ 	.word	0x00000000
        /*07d8*/ 	.short	0x010a
        /*07da*/ 	.byte	0xff
	.zero		1


	//   ....[109]....
        /*07dc*/ 	.word	0x0000bc50
        /*07e0*/ 	.word	0x00000000
        /*07e4*/ 	.word	0x00000000
        /*07e8*/ 	.short	0x010a
        /*07ea*/ 	.byte	0xff
	.zero		1


	//   ....[110]....
        /*07ec*/ 	.word	0x0000bca0
        /*07f0*/ 	.word	0x0000000c
        /*07f4*/ 	.word	0x00000080
        /*07f8*/ 	.short	0x010a
        /*07fa*/ 	.byte	0xff
	.zero		1


	//   ....[111]....
        /*07fc*/ 	.word	0x0000bd00
        /*0800*/ 	.word	0x00000000
        /*0804*/ 	.word	0x00000078
        /*0808*/ 	.short	0x010a
        /*080a*/ 	.byte	0xff
	.zero		1


	//   ....[112]....
        /*080c*/ 	.word	0x0000bd60
        /*0810*/ 	.word	0x00000000
        /*0814*/ 	.word	0x00000050
        /*0818*/ 	.short	0x010a
        /*081a*/ 	.byte	0xff
	.zero		1


	//   ....[113]....
        /*081c*/ 	.word	0x0000bdc0
        /*0820*/ 	.word	0x00000000
        /*0824*/ 	.word	0x00000058
        /*0828*/ 	.short	0x010a
        /*082a*/ 	.byte	0xff
	.zero		1


	//   ....[114]....
        /*082c*/ 	.word	0x0000be20
        /*0830*/ 	.word	0x00000000
        /*0834*/ 	.word	0x00000060
        /*0838*/ 	.short	0x010a
        /*083a*/ 	.byte	0xff
	.zero		1


	//   ....[115]....
        /*083c*/ 	.word	0x0000be80
        /*0840*/ 	.word	0x00000000
        /*0844*/ 	.word	0x00000068
        /*0848*/ 	.short	0x010a
        /*084a*/ 	.byte	0xff
	.zero		1


	//   ....[116]....
        /*084c*/ 	.word	0x0000bee0
        /*0850*/ 	.word	0x00000000
        /*0854*/ 	.word	0x00000050
        /*0858*/ 	.short	0x010a
        /*085a*/ 	.byte	0xff
	.zero		1


	//   ....[117]....
        /*085c*/ 	.word	0x0000bf40
        /*0860*/ 	.word	0x00000000
        /*0864*/ 	.word	0x00000058
        /*0868*/ 	.short	0x010a
        /*086a*/ 	.byte	0xff
	.zero		1


	//   ....[118]....
        /*086c*/ 	.word	0x0000bfa0
        /*0870*/ 	.word	0x00000000
        /*0874*/ 	.word	0x00000060
        /*0878*/ 	.short	0x010a
        /*087a*/ 	.byte	0xff
	.zero		1


	//   ....[119]....
        /*087c*/ 	.word	0x0000bff0
        /*0880*/ 	.word	0x00000003
        /*0884*/ 	.word	0x00000080
        /*0888*/ 	.short	0x010a
        /*088a*/ 	.byte	0xff
	.zero		1


	//   ....[120]....
        /*088c*/ 	.word	0x0000c040
        /*0890*/ 	.word	0x00000003
        /*0894*/ 	.word	0x00000030
        /*0898*/ 	.short	0x010a
        /*089a*/ 	.byte	0xff
	.zero		1


	//   ....[121]....
        /*089c*/ 	.word	0x0000c090
        /*08a0*/ 	.word	0x0000004e
        /*08a4*/ 	.word	0x000000a0
        /*08a8*/ 	.short	0x010a
        /*08aa*/ 	.byte	0xff
	.zero		1


	//   ....[122]....
        /*08ac*/ 	.word	0x0000c0e0
        /*08b0*/ 	.word	0x00000074
        /*08b4*/ 	.word	0x00000030
        /*08b8*/ 	.short	0x010a
        /*08ba*/ 	.byte	0xff
	.zero		1


	//   ....[123]....
        /*08bc*/ 	.word	0x0000c130
        /*08c0*/ 	.word	0x00000000
        /*08c4*/ 	.word	0x00000030
        /*08c8*/ 	.short	0x010a
        /*08ca*/ 	.byte	0xff
	.zero		1


	//   ....[124]....
        /*08cc*/ 	.word	0x0000c180
        /*08d0*/ 	.word	0x00000000
        /*08d4*/ 	.word	0x00000030
        /*08d8*/ 	.short	0x010a
        /*08da*/ 	.byte	0xff
	.zero		1


	//----- nvinfo : EIATTR_NUM_MBARRIERS
	.align		4
.L_48:
        /*08dc*/ 	.byte	0x03, 0x38
        /*08de*/ 	.short	0x001c


	//----- nvinfo : EIATTR_EXIT_INSTR_OFFSETS
	.align		4
        /*08e0*/ 	.byte	0x04, 0x1c
        /*08e2*/ 	.short	(.L_50 - .L_49)


	//   ....[0]....
.L_49:
        /*08e4*/ 	.word	0x000028e0


	//   ....[1]....
        /*08e8*/ 	.word	0x00002dd0


	//   ....[2]....
        /*08ec*/ 	.word	0x00002e30


	//   ....[3]....
        /*08f0*/ 	.word	0x00003c20


	//   ....[4]....
        /*08f4*/ 	.word	0x00004d90


	//   ....[5]....
        /*08f8*/ 	.word	0x00004dd0


	//   ....[6]....
        /*08fc*/ 	.word	0x0000b740


	//----- nvinfo : EIATTR_MAX_THREADS
	.align		4
.L_50:
        /*0900*/ 	.byte	0x04, 0x05
        /*0902*/ 	.short	(.L_52 - .L_51)
.L_51:
        /*0904*/ 	.word	0x00000100
        /*0908*/ 	.word	0x00000001
        /*090c*/ 	.word	0x00000001


	//----- nvinfo : EIATTR_CRS_STACK_SIZE
	.align		4
.L_52:
        /*0910*/ 	.byte	0x04, 0x1e
        /*0912*/ 	.short	(.L_54 - .L_53)
.L_53:
        /*0914*/ 	.word	0x00000000


	//----- nvinfo : EIATTR_CBANK_PARAM_SIZE
	.align		4
.L_54:
        /*0918*/ 	.byte	0x03, 0x19
        /*091a*/ 	.short	0x0800


	//----- nvinfo : EIATTR_PARAM_CBANK
	.align		4
        /*091c*/ 	.byte	0x04, 0x0a
        /*091e*/ 	.short	(.L_56 - .L_55)
	.align		4
.L_55:
        /*0920*/ 	.word	index@(.nv.constant0._ZN7cutlass13device_kernelINS_4gemm6kernel13GemmUniversalIN4cute5tupleIJiiiiEEENS1_10collective13CollectiveMmaINS1_35MainloopSm100TmaUmmaWarpSpecializedILi3ELi2ELi2ENS5_IJNS4_1CILi1EEENSA_ILi4EEESB_EEEEENS5_IJNSA_ILi128EEENSA_ILi256EEESF_EEEaNS5_IJlSB_lEEEaSI_NS4_8TiledMMAINS4_8MMA_AtomIJNS4_15SM100_MMA_S8_SSIaaiLi128ELi256ELNS4_4UMMA5MajorE0ELSN_0ELNSM_8SaturateE0EEEEEENS4_6LayoutINS5_IJSB_SB_SB_EEENS5_IJNSA_ILi0EEEST_ST_EEEEENS5_IJNS4_10UnderscoreESW_SW_EEEEENS4_23SM90_TMA_LOAD_MULTICASTENS4_14ComposedLayoutINS4_7SwizzleILi3ELi4ELi3EEENS4_18smem_ptr_flag_bitsILi8EEENSR_INS5_IJNSA_ILi8EEESF_EEENS5_IJSF_SB_EEEEEEEvNS4_8identityENS4_13SM90_TMA_LOADES19_vS1A_EENS_8epilogue10collective18CollectiveEpilogueINS1D_23Sm100TmaWarpSpecializedILi4ELi2ELi64ELb0ELb0EEEJSH_NS5_IJNSR_ISF_SB_EENSR_INSA_ILi64EEESB_EEEEEaSI_aSI_NS1D_6fusion15FusionCallbacksIS1H_NS1M_17LinearCombinationIaiaiLNS_15FloatRoundStyleE2EEESH_S1L_JEEENS4_5SM1004TMEM4LOAD26SM100_TMEM_LOAD_32dp32b64xES1B_NS10_INS11_ILi2ELi4ELi3EEES14_NSR_INS5_IJS15_S1J_EEENS5_IJS1J_SB_EEEEEEENS4_39AutoVectorizingCopyWithAssumedAlignmentILi128EEENS4_14SM90_TMA_STOREES20_S22_S22_EEEvvEEEEvNT_6ParamsE)
        /*0924*/ 	.short	0x0380
        /*0926*/ 	.short	0x0800


	//----- nvinfo : EIATTR_SW_WAR
	.align		4
.L_56:
        /*0928*/ 	.byte	0x04, 0x36
        /*092a*/ 	.short	(.L_58 - .L_57)
.L_57:
        /*092c*/ 	.word	0x00000008
.L_58:


//--------------------- .nv.callgraph             --------------------------
	.section	.nv.callgraph,"",@"SHT_CUDA_CALLGRAPH"
	.align	4
	.sectionentsize	8
	.align		4
        /*0000*/ 	.word	0x00000000
	.align		4
        /*0004*/ 	.word	0xffffffff
	.align		4
        /*0008*/ 	.word	index@(_ZN7cutlass13device_kernelINS_4gemm6kernel13GemmUniversalIN4cute5tupleIJiiiiEEENS1_10collective13CollectiveMmaINS1_35MainloopSm100TmaUmmaWarpSpecializedILi3ELi2ELi2ENS5_IJNS4_1CILi1EEENSA_ILi4EEESB_EEEEENS5_IJNSA_ILi128EEENSA_ILi256EEESF_EEEaNS5_IJlSB_lEEEaSI_NS4_8TiledMMAINS4_8MMA_AtomIJNS4_15SM100_MMA_S8_SSIaaiLi128ELi256ELNS4_4UMMA5MajorE0ELSN_0ELNSM_8SaturateE0EEEEEENS4_6LayoutINS5_IJSB_SB_SB_EEENS5_IJNSA_ILi0EEEST_ST_EEEEENS5_IJNS4_10UnderscoreESW_SW_EEEEENS4_23SM90_TMA_LOAD_MULTICASTENS4_14ComposedLayoutINS4_7SwizzleILi3ELi4ELi3EEENS4_18smem_ptr_flag_bitsILi8EEENSR_INS5_IJNSA_ILi8EEESF_EEENS5_IJSF_SB_EEEEEEEvNS4_8identityENS4_13SM90_TMA_LOADES19_vS1A_EENS_8epilogue10collective18CollectiveEpilogueINS1D_23Sm100TmaWarpSpecializedILi4ELi2ELi64ELb0ELb0EEEJSH_NS5_IJNSR_ISF_SB_EENSR_INSA_ILi64EEESB_EEEEEaSI_aSI_NS1D_6fusion15FusionCallbacksIS1H_NS1M_17LinearCombinationIaiaiLNS_15FloatRoundStyleE2EEESH_S1L_JEEENS4_5SM1004TMEM4LOAD26SM100_TMEM_LOAD_32dp32b64xES1B_NS10_INS11_ILi2ELi4ELi3EEES14_NSR_INS5_IJS15_S1J_EEENS5_IJS1J_SB_EEEEEEENS4_39AutoVectorizingCopyWithAssumedAlignmentILi128EEENS4_14SM90_TMA_STOREES20_S22_S22_EEEvvEEEEvNT_6ParamsE)
	.align		4
        /*000c*/ 	.word	index@(__assertfail)
	.align		4
        /*0010*/ 	.word	0x00000000
	.align		4
        /*0014*/ 	.word	0xfffffffe
	.align		4
        /*0018*/ 	.word	0x00000000
	.align		4
        /*001c*/ 	.word	0xfffffffd
	.align		4
        /*0020*/ 	.word	0x00000000
	.align		4
        /*0024*/ 	.word	0xfffffffc


//--------------------- .nv.constant4             --------------------------
	.section	.nv.constant4,"a",@progbits
	.align	8
	.align		8
.nv.constant4:
        /*0000*/ 	.dword	__assertfail
	.align		8
        /*0008*/ 	.dword	__unnamed_1
	.align		8
        /*0010*/ 	.dword	__unnamed_2
	.align		8
        /*0018*/ 	.dword	__unnamed_3
	.align		8
        /*0020*/ 	.dword	_ZN40_INTERNAL_df005759_4_k_cu_f3439265_305184cuda3std3__45__cpo5beginE
	.align		8
        /*0028*/ 	.dword	_ZN40_INTERNAL_df005759_4_k_cu_f3439265_305184cuda3std3__45__cpo3endE
	.align		8
        /*0030*/ 	.dword	_ZN40_INTERNAL_df005759_4_k_cu_f3439265_305184cuda3std3__45__cpo6cbeginE
	.align		8
        /*0038*/ 	.dword	_ZN40_INTERNAL_df005759_4_k_cu_f3439265_305184cuda3std3__45__cpo4cendE
	.align		8
        /*0040*/ 	.dword	_ZN40_INTERNAL_df005759_4_k_cu_f3439265_305184cuda3std3__442_GLOBAL__N__df005759_4_k_cu_f3439265_305186ignoreE
	.align		8
        /*0048*/ 	.dword	_ZN40_INTERNAL_df005759_4_k_cu_f3439265_305184cuda3std3__419piecewise_constructE
	.align		8
        /*0050*/ 	.dword	_ZN40_INTERNAL_df005759_4_k_cu_f3439265_305184cuda3std3__48in_placeE
	.align		8
        /*0058*/ 	.dword	_ZN40_INTERNAL_df005759_4_k_cu_f3439265_305184cuda3std6ranges3__45__cpo4swapE
	.align		8
        /*0060*/ 	.dword	_ZN40_INTERNAL_df005759_4_k_cu_f3439265_305184cuda3std6ranges3__45__cpo9iter_moveE
	.align		8
        /*0068*/ 	.dword	_ZN40_INTERNAL_df005759_4_k_cu_f3439265_305184cute7productE
	.align		8
        /*0070*/ 	.dword	_ZN40_INTERNAL_df005759_4_k_cu_f3439265_305184cute1_E
	.align		8
        /*0078*/ 	.dword	$str$25
	.align		8
        /*0080*/ 	.dword	$str$26
	.align		8
        /*0088*/ 	.dword	$str$27
	.align		8
        /*0090*/ 	.dword	$str$28


//--------------------- .text._ZN7cutlass13device_kernelINS_4gemm6kernel13GemmUniversalIN4cute5tupleIJiiiiEEENS1_10collective13CollectiveMmaINS1_35MainloopSm100TmaUmmaWarpSpecializedILi3ELi2ELi2ENS5_IJNS4_1CILi1EEENSA_ILi4EEESB_EEEEENS5_IJNSA_ILi128EEENSA_ILi256EEESF_EEEaNS5_IJlSB_lEEEaSI_NS4_8TiledMMAINS4_8MMA_AtomIJNS4_15SM100_MMA_S8_SSIaaiLi128ELi256ELNS4_4UMMA5MajorE0ELSN_0ELNSM_8SaturateE0EEEEEENS4_6LayoutINS5_IJSB_SB_SB_EEENS5_IJNSA_ILi0EEEST_ST_EEEEENS5_IJNS4_10UnderscoreESW_SW_EEEEENS4_23SM90_TMA_LOAD_MULTICASTENS4_14ComposedLayoutINS4_7SwizzleILi3ELi4ELi3EEENS4_18smem_ptr_flag_bitsILi8EEENSR_INS5_IJNSA_ILi8EEESF_EEENS5_IJSF_SB_EEEEEEEvNS4_8identityENS4_13SM90_TMA_LOADES19_vS1A_EENS_8epilogue10collective18CollectiveEpilogueINS1D_23Sm100TmaWarpSpecializedILi4ELi2ELi64ELb0ELb0EEEJSH_NS5_IJNSR_ISF_SB_EENSR_INSA_ILi64EEESB_EEEEEaSI_aSI_NS1D_6fusion15FusionCallbacksIS1H_NS1M_17LinearCombinationIaiaiLNS_15FloatRoundStyleE2EEESH_S1L_JEEENS4_5SM1004TMEM4LOAD26SM100_TMEM_LOAD_32dp32b64xES1B_NS10_INS11_ILi2ELi4ELi3EEES14_NSR_INS5_IJS15_S1J_EEENS5_IJS1J_SB_EEEEEEENS4_39AutoVectorizingCopyWithAssumedAlignmentILi128EEENS4_14SM90_TMA_STOREES20_S22_S22_EEEvvEEEEvNT_6ParamsE --------------------------
	.section	.text._ZN7cutlass13device_kernelINS_4gemm6kernel13GemmUniversalIN4cute5tupleIJiiiiEEENS1_10collective13CollectiveMmaINS1_35MainloopSm100TmaUmmaWarpSpecializedILi3ELi2ELi2ENS5_IJNS4_1CILi1EEENSA_ILi4EEESB_EEEEENS5_IJNSA_ILi128EEENSA_ILi256EEESF_EEEaNS5_IJlSB_lEEEaSI_NS4_8TiledMMAINS4_8MMA_AtomIJNS4_15SM100_MMA_S8_SSIaaiLi128ELi256ELNS4_4UMMA5MajorE0ELSN_0ELNSM_8SaturateE0EEEEEENS4_6LayoutINS5_IJSB_SB_SB_EEENS5_IJNSA_ILi0EEEST_ST_EEEEENS5_IJNS4_10UnderscoreESW_SW_EEEEENS4_23SM90_TMA_LOAD_MULTICASTENS4_14ComposedLayoutINS4_7SwizzleILi3ELi4ELi3EEENS4_18smem_ptr_flag_bitsILi8EEENSR_INS5_IJNSA_ILi8EEESF_EEENS5_IJSF_SB_EEEEEEEvNS4_8identityENS4_13SM90_TMA_LOADES19_vS1A_EENS_8epilogue10collective18CollectiveEpilogueINS1D_23Sm100TmaWarpSpecializedILi4ELi2ELi64ELb0ELb0EEEJSH_NS5_IJNSR_ISF_SB_EENSR_INSA_ILi64EEESB_EEEEEaSI_aSI_NS1D_6fusion15FusionCallbacksIS1H_NS1M_17LinearCombinationIaiaiLNS_15FloatRoundStyleE2EEESH_S1L_JEEENS4_5SM1004TMEM4LOAD26SM100_TMEM_LOAD_32dp32b64xES1B_NS10_INS11_ILi2ELi4ELi3EEES14_NSR_INS5_IJS15_S1J_EEENS5_IJS1J_SB_EEEEEEENS4_39AutoVectorizingCopyWithAssumedAlignmentILi128EEENS4_14SM90_TMA_STOREES20_S22_S22_EEEvvEEEEvNT_6ParamsE,"ax",@progbits
	.align	128
.text._ZN7cutlass13device_kernelINS_4gemm6kernel13GemmUniversalIN4cute5tupleIJiiiiEEENS1_10collective13CollectiveMmaINS1_35MainloopSm100TmaUmmaWarpSpecializedILi3ELi2ELi2ENS5_IJNS4_1CILi1EEENSA_ILi4EEESB_EEEEENS5_IJNSA_ILi128EEENSA_ILi256EEESF_EEEaNS5_IJlSB_lEEEaSI_NS4_8TiledMMAINS4_8MMA_AtomIJNS4_15SM100_MMA_S8_SSIaaiLi128ELi256ELNS4_4UMMA5MajorE0ELSN_0ELNSM_8SaturateE0EEEEEENS4_6LayoutINS5_IJSB_SB_SB_EEENS5_IJNSA_ILi0EEEST_ST_EEEEENS5_IJNS4_10UnderscoreESW_SW_EEEEENS4_23SM90_TMA_LOAD_MULTICASTENS4_14ComposedLayoutINS4_7SwizzleILi3ELi4ELi3EEENS4_18smem_ptr_flag_bitsILi8EEENSR_INS5_IJNSA_ILi8EEESF_EEENS5_IJSF_SB_EEEEEEEvNS4_8identityENS4_13SM90_TMA_LOADES19_vS1A_EENS_8epilogue10collective18CollectiveEpilogueINS1D_23Sm100TmaWarpSpecializedILi4ELi2ELi64ELb0ELb0EEEJSH_NS5_IJNSR_ISF_SB_EENSR_INSA_ILi64EEESB_EEEEEaSI_aSI_NS1D_6fusion15FusionCallbacksIS1H_NS1M_17LinearCombinationIaiaiLNS_15FloatRoundStyleE2EEESH_S1L_JEEENS4_5SM1004TMEM4LOAD26SM100_TMEM_LOAD_32dp32b64xES1B_NS10_INS11_ILi2ELi4ELi3EEES14_NSR_INS5_IJS15_S1J_EEENS5_IJS1J_SB_EEEEEEENS4_39AutoVectorizingCopyWithAssumedAlignmentILi128EEENS4_14SM90_TMA_STOREES20_S22_S22_EEEvvEEEEvNT_6ParamsE:
        .type           _ZN7cutlass13device_kernelINS_4gemm6kernel13GemmUniversalIN4cute5tupleIJiiiiEEENS1_10collective13CollectiveMmaINS1_35MainloopSm100TmaUmmaWarpSpecializedILi3ELi2ELi2ENS5_IJNS4_1CILi1EEENSA_ILi4EEESB_EEEEENS5_IJNSA_ILi128EEENSA_ILi256EEESF_EEEaNS5_IJlSB_lEEEaSI_NS4_8TiledMMAINS4_8MMA_AtomIJNS4_15SM100_MMA_S8_SSIaaiLi128ELi256ELNS4_4UMMA5MajorE0ELSN_0ELNSM_8SaturateE0EEEEEENS4_6LayoutINS5_IJSB_SB_SB_EEENS5_IJNSA_ILi0EEEST_ST_EEEEENS5_IJNS4_10UnderscoreESW_SW_EEEEENS4_23SM90_TMA_LOAD_MULTICASTENS4_14ComposedLayoutINS4_7SwizzleILi3ELi4ELi3EEENS4_18smem_ptr_flag_bitsILi8EEENSR_INS5_IJNSA_ILi8EEESF_EEENS5_IJSF_SB_EEEEEEEvNS4_8identityENS4_13SM90_TMA_LOADES19_vS1A_EENS_8epilogue10collective18CollectiveEpilogueINS1D_23Sm100TmaWarpSpecializedILi4ELi2ELi64ELb0ELb0EEEJSH_NS5_IJNSR_ISF_SB_EENSR_INSA_ILi64EEESB_EEEEEaSI_aSI_NS1D_6fusion15FusionCallbacksIS1H_NS1M_17LinearCombinationIaiaiLNS_15FloatRoundStyleE2EEESH_S1L_JEEENS4_5SM1004TMEM4LOAD26SM100_TMEM_LOAD_32dp32b64xES1B_NS10_INS11_ILi2ELi4ELi3EEES14_NSR_INS5_IJS15_S1J_EEENS5_IJS1J_SB_EEEEEEENS4_39AutoVectorizingCopyWithAssumedAlignmentILi128EEENS4_14SM90_TMA_STOREES20_S22_S22_EEEvvEEEEvNT_6ParamsE,@function
        .size           _ZN7cutlass13device_kernelINS_4gemm6kernel13GemmUniversalIN4cute5tupleIJiiiiEEENS1_10collective13CollectiveMmaINS1_35MainloopSm100TmaUmmaWarpSpecializedILi3ELi2ELi2ENS5_IJNS4_1CILi1EEENSA_ILi4EEESB_EEEEENS5_IJNSA_ILi128EEENSA_ILi256EEESF_EEEaNS5_IJlSB_lEEEaSI_NS4_8TiledMMAINS4_8MMA_AtomIJNS4_15SM100_MMA_S8_SSIaaiLi128ELi256ELNS4_4UMMA5MajorE0ELSN_0ELNSM_8SaturateE0EEEEEENS4_6LayoutINS5_IJSB_SB_SB_EEENS5_IJNSA_ILi0EEEST_ST_EEEEENS5_IJNS4_10UnderscoreESW_SW_EEEEENS4_23SM90_TMA_LOAD_MULTICASTENS4_14ComposedLayoutINS4_7SwizzleILi3ELi4ELi3EEENS4_18smem_ptr_flag_bitsILi8EEENSR_INS5_IJNSA_ILi8EEESF_EEENS5_IJSF_SB_EEEEEEEvNS4_8identityENS4_13SM90_TMA_LOADES19_vS1A_EENS_8epilogue10collective18CollectiveEpilogueINS1D_23Sm100TmaWarpSpecializedILi4ELi2ELi64ELb0ELb0EEEJSH_NS5_IJNSR_ISF_SB_EENSR_INSA_ILi64EEESB_EEEEEaSI_aSI_NS1D_6fusion15FusionCallbacksIS1H_NS1M_17LinearCombinationIaiaiLNS_15FloatRoundStyleE2EEESH_S1L_JEEENS4_5SM1004TMEM4LOAD26SM100_TMEM_LOAD_32dp32b64xES1B_NS10_INS11_ILi2ELi4ELi3EEES14_NSR_INS5_IJS15_S1J_EEENS5_IJS1J_SB_EEEEEEENS4_39AutoVectorizingCopyWithAssumedAlignmentILi128EEENS4_14SM90_TMA_STOREES20_S22_S22_EEEvvEEEEvNT_6ParamsE,(.L_x_168 - _ZN7cutlass13device_kernelINS_4gemm6kernel13GemmUniversalIN4cute5tupleIJiiiiEEENS1_10collective13CollectiveMmaINS1_35MainloopSm100TmaUmmaWarpSpecializedILi3ELi2ELi2ENS5_IJNS4_1CILi1EEENSA_ILi4EEESB_EEEEENS5_IJNSA_ILi128EEENSA_ILi256EEESF_EEEaNS5_IJlSB_lEEEaSI_NS4_8TiledMMAINS4_8MMA_AtomIJNS4_15SM100_MMA_S8_SSIaaiLi128ELi256ELNS4_4UMMA5MajorE0ELSN_0ELNSM_8SaturateE0EEEEEENS4_6LayoutINS5_IJSB_SB_SB_EEENS5_IJNSA_ILi0EEEST_ST_EEEEENS5_IJNS4_10UnderscoreESW_SW_EEEEENS4_23SM90_TMA_LOAD_MULTICASTENS4_14ComposedLayoutINS4_7SwizzleILi3ELi4ELi3EEENS4_18smem_ptr_flag_bitsILi8EEENSR_INS5_IJNSA_ILi8EEESF_EEENS5_IJSF_SB_EEEEEEEvNS4_8identityENS4_13SM90_TMA_LOADES19_vS1A_EENS_8epilogue10collective18CollectiveEpilogueINS1D_23Sm100TmaWarpSpecializedILi4ELi2ELi64ELb0ELb0EEEJSH_NS5_IJNSR_ISF_SB_EENSR_INSA_ILi64EEESB_EEEEEaSI_aSI_NS1D_6fusion15FusionCallbacksIS1H_NS1M_17LinearCombinationIaiaiLNS_15FloatRoundStyleE2EEESH_S1L_JEEENS4_5SM1004TMEM4LOAD26SM100_TMEM_LOAD_32dp32b64xES1B_NS10_INS11_ILi2ELi4ELi3EEES14_NSR_INS5_IJS15_S1J_EEENS5_IJS1J_SB_EEEEEEENS4_39AutoVectorizingCopyWithAssumedAlignmentILi128EEENS4_14SM90_TMA_STOREES20_S22_S22_EEEvvEEEEvNT_6ParamsE)
        .other          _ZN7cutlass13device_kernelINS_4gemm6kernel13GemmUniversalIN4cute5tupleIJiiiiEEENS1_10collective13CollectiveMmaINS1_35MainloopSm100TmaUmmaWarpSpecializedILi3ELi2ELi2ENS5_IJNS4_1CILi1EEENSA_ILi4EEESB_EEEEENS5_IJNSA_ILi128EEENSA_ILi256EEESF_EEEaNS5_IJlSB_lEEEaSI_NS4_8TiledMMAINS4_8MMA_AtomIJNS4_15SM100_MMA_S8_SSIaaiLi128ELi256ELNS4_4UMMA5MajorE0ELSN_0ELNSM_8SaturateE0EEEEEENS4_6LayoutINS5_IJSB_SB_SB_EEENS5_IJNSA_ILi0EEEST_ST_EEEEENS5_IJNS4_10UnderscoreESW_SW_EEEEENS4_23SM90_TMA_LOAD_MULTICASTENS4_14ComposedLayoutINS4_7SwizzleILi3ELi4ELi3EEENS4_18smem_ptr_flag_bitsILi8EEENSR_INS5_IJNSA_ILi8EEESF_EEENS5_IJSF_SB_EEEEEEEvNS4_8identityENS4_13SM90_TMA_LOADES19_vS1A_EENS_8epilogue10collective18CollectiveEpilogueINS1D_23Sm100TmaWarpSpecializedILi4ELi2ELi64ELb0ELb0EEEJSH_NS5_IJNSR_ISF_SB_EENSR_INSA_ILi64EEESB_EEEEEaSI_aSI_NS1D_6fusion15FusionCallbacksIS1H_NS1M_17LinearCombinationIaiaiLNS_15FloatRoundStyleE2EEESH_S1L_JEEENS4_5SM1004TMEM4LOAD26SM100_TMEM_LOAD_32dp32b64xES1B_NS10_INS11_ILi2ELi4ELi3EEES14_NSR_INS5_IJS15_S1J_EEENS5_IJS1J_SB_EEEEEEENS4_39AutoVectorizingCopyWithAssumedAlignmentILi128EEENS4_14SM90_TMA_STOREES20_S22_S22_EEEvvEEEEvNT_6ParamsE,@"STO_CUDA_ENTRY STV_DEFAULT"
_ZN7cutlass13device_kernelINS_4gemm6kernel13GemmUniversalIN4cute5tupleIJiiiiEEENS1_10collective13CollectiveMmaINS1_35MainloopSm100TmaUmmaWarpSpecializedILi3ELi2ELi2ENS5_IJNS4_1CILi1EEENSA_ILi4EEESB_EEEEENS5_IJNSA_ILi128EEENSA_ILi256EEESF_EEEaNS5_IJlSB_lEEEaSI_NS4_8TiledMMAINS4_8MMA_AtomIJNS4_15SM100_MMA_S8_SSIaaiLi128ELi256ELNS4_4UMMA5MajorE0ELSN_0ELNSM_8SaturateE0EEEEEENS4_6LayoutINS5_IJSB_SB_SB_EEENS5_IJNSA_ILi0EEEST_ST_EEEEENS5_IJNS4_10UnderscoreESW_SW_EEEEENS4_23SM90_TMA_LOAD_MULTICASTENS4_14ComposedLayoutINS4_7SwizzleILi3ELi4ELi3EEENS4_18smem_ptr_flag_bitsILi8EEENSR_INS5_IJNSA_ILi8EEESF_EEENS5_IJSF_SB_EEEEEEEvNS4_8identityENS4_13SM90_TMA_LOADES19_vS1A_EENS_8epilogue10collective18CollectiveEpilogueINS1D_23Sm100TmaWarpSpecializedILi4ELi2ELi64ELb0ELb0EEEJSH_NS5_IJNSR_ISF_SB_EENSR_INSA_ILi64EEESB_EEEEEaSI_aSI_NS1D_6fusion15FusionCallbacksIS1H_NS1M_17LinearCombinationIaiaiLNS_15FloatRoundStyleE2EEESH_S1L_JEEENS4_5SM1004TMEM4LOAD26SM100_TMEM_LOAD_32dp32b64xES1B_NS10_INS11_ILi2ELi4ELi3EEES14_NSR_INS5_IJS15_S1J_EEENS5_IJS1J_SB_EEEEEEENS4_39AutoVectorizingCopyWithAssumedAlignmentILi128EEENS4_14SM90_TMA_STOREES20_S22_S22_EEEvvEEEEvNT_6ParamsE:
[----:B------:R-:W1:Y:S01]  /*0000*/  LDC R1, c[0x0][0x37c] ;  /* 0x0000df00ff017b82 */ /* 0x000e620000000800 */
[----:B------:R-:W2:Y:S01]  /*0010*/  S2R R154, SR_TID.X ;  /* 0x00000000009a7919 */ /* 0x000ea20000002100 */
[----:B------:R-:W3:Y:S01]  /*0020*/  LDCU.64 UR8, c[0x0][0x890] ;  /* 0x00011200ff0877ac */ /* 0x000ee20008000a00 */
[----:B------:R-:W-:Y:S02]  /*0030*/  PRMT R140, RZ, 0x7610, R140 ;  /* 0x00007610ff8c7816 */ /* 0x000fe4000000008c */
[----:B------:R-:W-:Y:S01]  /*0040*/  ELECT P3, URZ, PT ;  /* 0x0000000000ff782f */ /* 0x000fe20003860000 */
[----:B---3--:R-:W-:-:S04]  /*0050*/  UISETP.NE.U32.AND UP0, UPT, UR8, URZ, UPT ;  /* 0x000000ff0800728c */ /* 0x008fc8000bf05070 */
[----:B------:R-:W-:Y:S01]  /*0060*/  UISETP.NE.AND.EX UP0, UPT, UR9, URZ, UPT, UP0 ;  /* 0x000000ff0900728c */ /* 0x000fe2000bf05300 */
[----:B--2---:R-:W-:-:S05]  /*0070*/  SHF.R.U32.HI R141, RZ, 0x5, R154 ;  /* 0x00000005ff8d7819 */ /* 0x004fca000001169a */
[----:B------:R-:W2:Y:S02]  /*0080*/  SHFL.IDX PT, R0, R141, RZ, 0x1f ;  /* 0x00001fff8d007589 */ /* 0x000ea400000e0000 */
[----:B--2---:R-:W-:Y:S01]  /*0090*/  R2UR UR17, R0 ;  /* 0x00000000001172ca */ /* 0x004fe200000e0000 */
[----:B-1----:R-:W-:-:S14]  /*00a0*/  BRA.U UP0, `(.L_x_0) ;  /* 0x0000000100307547 */ /* 0x002fdc000b800000 */
[----:B------:R-:W1:Y:S02]  /*00b0*/  LDCU.64 UR4, c[0x0][0x888] ;  /* 0x00011100ff0477ac */ /* 0x000e640008000a00 */
[----:B-1----:R-:W-:-:S04]  /*00c0*/  UISETP.NE.U32.AND UP0, UPT, UR4, URZ, UPT ;  /* 0x000000ff0400728c */ /* 0x002fc8000bf05070 */
[----:B------:R-:W-:-:S09]  /*00d0*/  UISETP.NE.AND.EX UP0, UPT, UR5, URZ, UPT, UP0 ;  /* 0x000000ff0500728c */ /* 0x000fd2000bf05300 */
[----:B------:R-:W-:Y:S05]  /*00e0*/  BRA.U !UP0, `(.L_x_1) ;  /* 0x0000000108147547 */ /* 0x000fea000b800000 */
[----:B------:R-:W1:Y:S01]  /*00f0*/  LDC.64 R72, c[0x0][0x888] ;  /* 0x00022200ff487b82 */ /* 0x000e620000000a00 */
[----:B------:R-:W1:Y:S02]  /*0100*/  LDCU.64 UR4, c[0x0][0x358] ;  /* 0x00006b00ff0477ac */ /* 0x000e640008000a00 */
[----:B-1----:R1:W5:Y:S01]  /*0110*/  LDG.E R72, desc[UR4][R72.64] ;  /* 0x0000000448487981 */ /* 0x002362000c1e1900 */
[----:B------:R-:W-:Y:S01]  /*0120*/  HFMA2 R140, -RZ, RZ, 0, 5.9604644775390625e-08 ;  /* 0x00000001ff8c7431 */ /* 0x000fe200000001ff */
[----:B------:R-:W-:Y:S05]  /*0130*/  BRA `(.L_x_0) ;  /* 0x00000000000c7947 */ /* 0x000fea0003800000 */
.L_x_1:
[----:B------:R-:W1:Y:S01]  /*0140*/  LDCU UR4, c[0x0][0x880] ;  /* 0x00011000ff0477ac */ /* 0x000e620008000800 */
[----:B------:R-:W-:Y:S01]  /*0150*/  HFMA2 R140, -RZ, RZ, 0, 5.9604644775390625e-08 ;  /* 0x00000001ff8c7431 */ /* 0x000fe200000001ff */
[----:B-1----:R-:W-:-:S07]  /*0160*/  MOV R72, UR4 ;  /* 0x0000000400487c02 */ /* 0x002fce0008000f00 */
.L_x_0:
[----:B------:R-:W2:Y:S02]  /*0170*/  LDCU.64 UR4, c[0x0][0x8b0] ;  /* 0x00011600ff0477ac */ /* 0x000ea40008000a00 */
[----:B--2---:R-:W-:-:S04]  /*0180*/  UISETP.NE.U32.AND UP0, UPT, UR4, URZ, UPT ;  /* 0x000000ff0400728c */ /* 0x004fc8000bf05070 */
[----:B------:R-:W-:-:S09]  /*0190*/  UISETP.NE.AND.EX UP0, UPT, UR5, URZ, UPT, UP0 ;  /* 0x000000ff0500728c */ /* 0x000fd2000bf05300 */
[----:B------:R-:W-:Y:S05]  /*01a0*/  BRA.U UP0, `(.L_x_2) ;  /* 0x0000000100287547 */ /* 0x000fea000b800000 */
[----:B------:R-:W2:Y:S02]  /*01b0*/  LDCU.64 UR4, c[0x0][0x8a8] ;  /* 0x00011500ff0477ac */ /* 0x000ea40008000a00 */
[----:B--2---:R-:W-:-:S04]  /*01c0*/  UISETP.NE.U32.AND UP0, UPT, UR4, URZ, UPT ;  /* 0x000000ff0400728c */ /* 0x004fc8000bf05070 */
[----:B------:R-:W-:-:S09]  /*01d0*/  UISETP.NE.AND.EX UP0, UPT, UR5, URZ, UPT, UP0 ;  /* 0x000000ff0500728c */ /* 0x000fd2000bf05300 */
[----:B------:R-:W-:Y:S05]  /*01e0*/  BRA.U !UP0, `(.L_x_3) ;  /* 0x0000000108107547 */ /* 0x000fea000b800000 */
[----:B------:R-:W2:Y:S01]  /*01f0*/  LDC.64 R70, c[0x0][0x8a8] ;  /* 0x00022a00ff467b82 */ /* 0x000ea20000000a00 */
[----:B------:R-:W2:Y:S02]  /*0200*/  LDCU.64 UR4, c[0x0][0x358] ;  /* 0x00006b00ff0477ac */ /* 0x000ea40008000a00 */
[----:B--2---:R2:W5:Y:S01]  /*0210*/  LDG.E R70, desc[UR4][R70.64] ;  /* 0x0000000446467981 */ /* 0x004562000c1e1900 */
[----:B------:R-:W-:Y:S05]  /*0220*/  BRA `(.L_x_2) ;  /* 0x0000000000087947 */ /* 0x000fea0003800000 */
.L_x_3:
[----:B------:R-:W2:Y:S02]  /*0230*/  LDCU UR4, c[0x0][0x8a0] ;  /* 0x00011400ff0477ac */ /* 0x000ea40008000800 */
[----:B--2---:R-:W-:Y:S02]  /*0240*/  MOV R70, UR4 ;  /* 0x0000000400467c02 */ /* 0x004fe40008000f00 */
.L_x_2:
[----:B------:R-:W-:Y:S01]  /*0250*/  IMAD.U32 R0, RZ, RZ, UR17 ;  /* 0x00000011ff007e24 */ /* 0x000fe2000f8e00ff */
[----:B------:R-:W-:Y:S04]  /*0260*/  BSSY.RECONVERGENT B0, `(.L_x_4) ;  /* 0x000000c000007945 */ /* 0x000fe80003800200 */
[C---:B------:R-:W-:Y:S02]  /*0270*/  ISETP.NE.OR P1, PT, R0.reuse, 0x1, !P3 ;  /* 0x000000010000780c */ /* 0x040fe40005f25670 */
[----:B------:R-:W-:-:S11]  /*0280*/  ISETP.NE.OR P0, PT, R0, 0x3, !P3 ;  /* 0x000000030000780c */ /* 0x000fd60005f05670 */
[----:B------:R-:W-:Y:S05]  /*0290*/  @P1 BRA `(.L_x_5) ;  /* 0x0000000000201947 */ /* 0x000fea0003800000 */
[----:B------:R-:W3:Y:S02]  /*02a0*/  LDCU.64 UR4, c[0x0][0x348] ;  /* 0x00006900ff0477ac */ /* 0x000ee40008000a00 */
[----:B---3--:R-:W-:Y:S02]  /*02b0*/  UIADD3 UR6, UP1, UPT, UR4, 0x80, URZ ;  /* 0x0000008004067890 */ /* 0x008fe4000ff3e0ff */
[----:B------:R-:W-:Y:S02]  /*02c0*/  UIADD3 UR4, UP0, UPT, UR4, 0x180, URZ ;  /* 0x0000018004047890 */ /* 0x000fe4000ff1e0ff */
[----:B------:R-:W-:Y:S02]  /*02d0*/  UIADD3.X UR7, UPT, UPT, URZ, UR5, URZ, UP1, !UPT ;  /* 0x00000005ff077290 */ /* 0x000fe40008ffe4ff */
[----:B------:R-:W-:-:S07]  /*02e0*/  UIADD3.X UR5, UPT, UPT, URZ, UR5, URZ, UP0, !UPT ;  /* 0x00000005ff057290 */ /* 0x000fce00087fe4ff */
[----:B------:R3:W-:Y:S02]  /*02f0*/  UTMACCTL.PF [UR6] ;  /* 0x00000000060079b9 */ /* 0x0007e40008040000 */
[----:B------:R3:W-:Y:S02]  /*0300*/  UTMACCTL.PF [UR4] ;  /* 0x00000000040079b9 */ /* 0x0007e40008040000 */
[----:B---3--:R-:W-:Y:S01]  /*0310*/  NOP ;  /* 0x0000000000007918 */ /* 0x008fe20000000000 */
.L_x_5:
[----:B------:R-:W-:Y:S05]  /*0320*/  BSYNC.RECONVERGENT B0 ;  /* 0x0000000000007941 */ /* 0x000fea0003800200 */
.L_x_4:
[----:B------:R-:W-:Y:S04]  /*0330*/  BSSY.RECONVERGENT B0, `(.L_x_6) ;  /* 0x000000a000007945 */ /* 0x000fe80003800200 */
        /* <DEDUP_REMOVED lines=9> */
.L_x_7:
[----:B------:R-:W-:Y:S05]  /*03d0*/  BSYNC.RECONVERGENT B0 ;  /* 0x0000000000007941 */ /* 0x000fea0003800200 */
.L_x_6:
[----:B------:R-:W3:Y:S01]  /*03e0*/  LDCU.64 UR4, c[0x0][0x888] ;  /* 0x00011100ff0477ac */ /* 0x000ee20008000a00 */
[----:B------:R-:W-:Y:S02]  /*03f0*/  UISETP.EQ.U32.AND UP1, UPT, UR8, URZ, UPT ;  /* 0x000000ff0800728c */ /* 0x000fe4000bf22070 */
[----:B------:R-:W-:Y:S02]  /*0400*/  UPLOP3.LUT UP3, UPT, UPT, UPT, UPT, 0x80, 0x8 ;  /* 0x000000000008789c */ /* 0x000fe40003f6f070 */
[----:B---3--:R-:W-:-:S04]  /*0410*/  UISETP.NE.U32.AND UP0, UPT, UR4, URZ, UPT ;  /* 0x000000ff0400728c */ /* 0x008fc8000bf05070 */
[----:B------:R-:W-:-:S04]  /*0420*/  UISETP.NE.AND.EX UP0, UPT, UR5, URZ, UPT, UP0 ;  /* 0x000000ff0500728c */ /* 0x000fc8000bf05300 */
[----:B------:R-:W-:-:S04]  /*0430*/  UISETP.EQ.OR.EX UP2, UPT, UR9, URZ, !UP0, UP1 ;  /* 0x000000ff0900728c */ /* 0x000fc8000c742710 */
[----:B------:R-:W-:-:S06]  /*0440*/  UP2UR UR4, UPR, URZ, 0x4 ;  /* 0x00000004ff047883 */ /* 0x000fcc0008000000 */
[----:B------:R-:W-:Y:S01]  /*0450*/  MOV R144, UR4 ;  /* 0x0000000400907c02 */ /* 0x000fe20008000f00 */
[----:B------:R-:W-:Y:S06]  /*0460*/  BRA.U !UP2, `(.L_x_8) ;  /* 0x000000010a207547 */ /* 0x000fec000b800000 */
[----:B-----5:R-:W-:Y:S01]  /*0470*/  R2UR UR5, R72 ;  /* 0x00000000480572ca */ /* 0x020fe200000e0000 */
[----:B------:R-:W-:Y:S02]  /*0480*/  UISETP.NE.U32.AND UP1, UPT, UR8, URZ, UPT ;  /* 0x000000ff0800728c */ /* 0x000fe4000bf25070 */
[----:B------:R-:W-:Y:S02]  /*0490*/  USEL UR4, URZ, 0xffffffff, UP0 ;  /* 0xffffffffff047887 */ /* 0x000fe40008000000 */
[----:B------:R-:W-:-:S08]  /*04a0*/  UISETP.NE.AND.EX UP1, UPT, UR9, URZ, UPT, UP1 ;  /* 0x000000ff0900728c */ /* 0x000fd0000bf25310 */
[----:B------:R-:W-:-:S04]  /*04b0*/  UISETP.NE.AND UP0, UPT, UR5, URZ, UPT ;  /* 0x000000ff0500728c */ /* 0x000fc8000bf05270 */
[----:B------:R-:W-:-:S04]  /*04c0*/  @!UP1 USEL UR4, URZ, 0xffffffff, UP0 ;  /* 0xffffffffff049887 */ /* 0x000fc80008000000 */
[----:B------:R-:W-:-:S04]  /*04d0*/  ULOP3.LUT UR4, UR4, 0x1, URZ, 0xc0, !UPT ;  /* 0x0000000104047892 */ /* 0x000fc8000f8ec0ff */
[----:B------:R-:W-:-:S11]  /*04e0*/  UISETP.NE.U32.AND UP3, UPT, UR4, 0x1, UPT ;  /* 0x000000010400788c */ /* 0x000fd6000bf65070 */
.L_x_8:
[----:B------:R-:W3:Y:S01]  /*04f0*/  SHFL.IDX PT, R2, R141, RZ, 0x1f ;  /* 0x00001fff8d027589 */ /* 0x000ee200000e0000 */
[----:B------:R-:W-:-:S04]  /*0500*/  UISETP.NE.AND UP0, UPT, UR17, 0x2, UPT ;  /* 0x000000021100788c */ /* 0x000fc8000bf05270 */
[----:B------:R-:W-:Y:S01]  /*0510*/  USEL UR43, URZ, 0x1, UP0 ;  /* 0x00000001ff2b7887 */ /* 0x000fe20008000000 */
[----:B---3--:R-:W-:-:S13]  /*0520*/  ISETP.NE.AND P0, PT, R2, RZ, PT ;  /* 0x000000ff0200720c */ /* 0x008fda0003f05270 */
[----:B------:R-:W-:Y:S05]  /*0530*/  @P0 BRA `(.L_x_9) ;  /* 0x0000000000500947 */ /* 0x000fea0003800000 */
[----:B------:R-:W3:Y:S01]  /*0540*/  S2UR UR4, SR_CgaCtaId ;  /* 0x00000000000479c3 */ /* 0x000ee20000008800 */
[----:B------:R-:W-:Y:S01]  /*0550*/  UMOV UR5, 0x400 ;  /* 0x0000040000057882 */ /* 0x000fe20000000000 */
[----:B------:R-:W-:Y:S01]  /*0560*/  UMOV UR8, 0x1 ;  /* 0x0000000100087882 */ /* 0x000fe20000000000 */
[----:B------:R-:W-:Y:S01]  /*0570*/  UMOV UR6, 0x4 ;  /* 0x0000000400067882 */ /* 0x000fe20000000000 */
[----:B------:R-:W-:-:S04]  /*0580*/  UIADD3 UR8, UPT, UPT, -UR8, 0x100000, URZ ;  /* 0x0010000008087890 */ /* 0x000fc8000fffe1ff */
[----:B------:R-:W-:Y:S02]  /*0590*/  USHF.L.U32 UR9, UR8, 0xb, URZ ;  /* 0x0000000b08097899 */ /* 0x000fe400080006ff */
[----:B------:R-:W-:Y:S02]  /*05a0*/  USHF.L.U32 UR8, UR8, 0x1, URZ ;  /* 0x0000000108087899 */ /* 0x000fe400080006ff */
[----:B------:R-:W-:-:S04]  /*05b0*/  UIADD3 UR6, UPT, UPT, -UR6, 0x100000, URZ ;  /* 0x0010000006067890 */ /* 0x000fc8000fffe1ff */
[----:B------:R-:W-:Y:S02]  /*05c0*/  USHF.L.U32 UR7, UR6, 0xb, URZ ;  /* 0x0000000b06077899 */ /* 0x000fe400080006ff */
[----:B------:R-:W-:Y:S01]  /*05d0*/  USHF.L.U32 UR6, UR6, 0x1, URZ ;  /* 0x0000000106067899 */ /* 0x000fe200080006ff */
[----:B------:R-:W-:Y:S01]  /*05e0*/  ELECT P0, URZ, PT ;  /* 0x0000000000ff782f */ /* 0x000fe20003800000 */
[----:B---3--:R-:W-:Y:S01]  /*05f0*/  ULEA UR4, UR4, UR5, 0x18 ;  /* 0x0000000504047291 */ /* 0x008fe2000f8ec0ff */
[----:B------:R-:W3:Y:S11]  /*0600*/  FENCE.VIEW.ASYNC.S ;  /* 0x00000000000073c6 */ /* 0x000ef60000000000 */
[----:B---3--:R3:W4:Y:S01]  /*0610*/  SYNCS.EXCH.64 URZ, [UR4], UR8 ;  /* 0x0000000804ff75b2 */ /* 0x0087220008000100 */
[----:B------:R3:W1:Y:S01]  /*0620*/  SYNCS.EXCH.64 URZ, [UR4+0x18], UR6 ;  /* 0x0000180604ff75b2 */ /* 0x0006620008000100 */
[----:B------:R3:W1:Y:S01]  /*0630*/  SYNCS.EXCH.64 URZ, [UR4+0x8], UR8 ;  /* 0x0000080804ff75b2 */ /* 0x0006620008000100 */
[----:B------:R3:W1:Y:S01]  /*0640*/  SYNCS.EXCH.64 URZ, [UR4+0x20], UR6 ;  /* 0x0000200604ff75b2 */ /* 0x0006620008000100 */
[----:B------:R3:W1:Y:S01]  /*0650*/  SYNCS.EXCH.64 URZ, [UR4+0x10], UR8 ;  /* 0x0000100804ff75b2 */ /* 0x0006620008000100 */
[----:B------:R3:W1:Y:S01]  /*0660*/  SYNCS.EXCH.64 URZ, [UR4+0x28], UR6 ;  /* 0x0000280604ff75b2 */ /* 0x0006620008000100 */
[----:B------:R-:W-:Y:S01]  /*0670*/  NOP ;  /* 0x0000000000007918 */ /* 0x000fe20000000000 */
.L_x_9:
[----:B------:R-:W2:Y:S01]  /*0680*/  SHFL.IDX PT, R2, R141, RZ, 0x1f ;  /* 0x00001fff8d027589 */ /* 0x000ea200000e0000 */
[----:B------:R-:W-:Y:S01]  /*0690*/  NOP ;  /* 0x0000000000007918 */ /* 0x000fe20000000000 */
[----:B--2---:R-:W-:-:S13]  /*06a0*/  ISETP.NE.AND P0, PT, R2, 0x1, PT ;  /* 0x000000010200780c */ /* 0x004fda0003f05270 */
[----:B------:R-:W-:Y:S05]  /*06b0*/  @P0 BRA `(.L_x_10) ;  /* 0x0000000000580947 */ /* 0x000fea0003800000 */
[----:B---3--:R-:W2:Y:S01]  /*06c0*/  S2UR UR4, SR_CgaCtaId ;  /* 0x00000000000479c3 */ /* 0x008ea20000008800 */
        /* <DEDUP_REMOVED lines=10> */
[----:B--2---:R-:W-:Y:S01]  /*0770*/  ULEA UR4, UR4, UR5, 0x18 ;  /* 0x0000000504047291 */ /* 0x004fe2000f8ec0ff */
[----:B------:R-:W2:Y:S11]  /*0780*/  FENCE.VIEW.ASYNC.S ;  /* 0x00000000000073c6 */ /* 0x000eb60000000000 */
[----:B--2---:R2:W3:Y:S01]  /*0790*/  SYNCS.EXCH.64 URZ, [UR4+0x30], UR8 ;  /* 0x0000300804ff75b2 */ /* 0x0044e20008000100 */
[----:B------:R2:W1:Y:S01]  /*07a0*/  SYNCS.EXCH.64 URZ, [UR4+0x50], UR6 ;  /* 0x0000500604ff75b2 */ /* 0x0004620008000100 */
[----:B------:R2:W1:Y:S01]  /*07b0*/  SYNCS.EXCH.64 URZ, [UR4+0x38], UR8 ;  /* 0x0000380804ff75b2 */ /* 0x0004620008000100 */
[----:B------:R2:W1:Y:S01]  /*07c0*/  SYNCS.EXCH.64 URZ, [UR4+0x58], UR6 ;  /* 0x0000580604ff75b2 */ /* 0x0004620008000100 */
[----:B------:R2:W1:Y:S01]  /*07d0*/  SYNCS.EXCH.64 URZ, [UR4+0x40], UR8 ;  /* 0x0000400804ff75b2 */ /* 0x0004620008000100 */
[----:B------:R2:W1:Y:S01]  /*07e0*/  SYNCS.EXCH.64 URZ, [UR4+0x60], UR6 ;  /* 0x0000600604ff75b2 */ /* 0x0004620008000100 */
[----:B------:R2:W1:Y:S01]  /*07f0*/  SYNCS.EXCH.64 URZ, [UR4+0x48], UR8 ;  /* 0x0000480804ff75b2 */ /* 0x0004620008000100 */
[----:B------:R2:W1:Y:S01]  /*0800*/  SYNCS.EXCH.64 URZ, [UR4+0x68], UR6 ;  /* 0x0000680604ff75b2 */ /* 0x0004620008000100 */
[----:B------:R-:W-:Y:S01]  /*0810*/  NOP ;  /* 0x0000000000007918 */ /* 0x000fe20000000000 */
.L_x_10:
[----:B------:R-:W4:Y:S01]  /*0820*/  SHFL.IDX PT, R2, R141, RZ, 0x1f ;  /* 0x00001fff8d027589 */ /* 0x000f2200000e0000 */
[----:B------:R-:W-:Y:S01]  /*0830*/  NOP ;  /* 0x0000000000007918 */ /* 0x000fe20000000000 */
[----:B----4-:R-:W-:-:S13]  /*0840*/  ISETP.NE.AND P0, PT, R2, 0x3, PT ;  /* 0x000000030200780c */ /* 0x010fda0003f05270 */
[----:B------:R-:W-:Y:S05]  /*0850*/  @P0 BRA `(.L_x_11) ;  /* 0x0000000000300947 */ /* 0x000fea0003800000 */
[----:B--23--:R-:W2:Y:S01]  /*0860*/  S2UR UR6, SR_CgaCtaId ;  /* 0x00000000000679c3 */ /* 0x00cea20000008800 */
[----:B------:R-:W-:Y:S01]  /*0870*/  UMOV UR4, 0x400 ;  /* 0x0000040000047882 */ /* 0x000fe20000000000 */
[----:B------:R-:W-:Y:S01]  /*0880*/  UMOV UR5, 0x20 ;  /* 0x0000002000057882 */ /* 0x000fe20000000000 */
[----:B------:R-:W-:Y:S01]  /*0890*/  ELECT P0, URZ, PT ;  /* 0x0000000000ff782f */ /* 0x000fe20003800000 */
[----:B--2---:R-:W-:Y:S02]  /*08a0*/  ULEA UR6, UR6, UR4, 0x18 ;  /* 0x0000000406067291 */ /* 0x004fe4000f8ec0ff */
[----:B------:R-:W-:-:S04]  /*08b0*/  UIADD3 UR4, UPT, UPT, -UR5, 0x100000, URZ ;  /* 0x0010000005047890 */ /* 0x000fc8000fffe1ff */
[----:B------:R-:W-:Y:S02]  /*08c0*/  USHF.L.U32 UR5, UR4, 0xb, URZ ;  /* 0x0000000b04057899 */ /* 0x000fe400080006ff */
[----:B------:R-:W-:Y:S01]  /*08d0*/  USHF.L.U32 UR4, UR4, 0x1, URZ ;  /* 0x0000000104047899 */ /* 0x000fe200080006ff */
[----:B------:R-:W2:Y:S11]  /*08e0*/  FENCE.VIEW.ASYNC.S ;  /* 0x00000000000073c6 */ /* 0x000eb60000000000 */
[----:B--2---:R4:W2:Y:S01]  /*08f0*/  SYNCS.EXCH.64 URZ, [UR6+0x70], UR4 ;  /* 0x0000700406ff75b2 */ /* 0x0048a20008000100 */
[----:B------:R4:W3:Y:S02]  /*0900*/  SYNCS.EXCH.64 URZ, [UR6+0x78], UR4 ;  /* 0x0000780406ff75b2 */ /* 0x0008e40008000100 */
[----:B----4-:R-:W-:Y:S01]  /*0910*/  NOP ;  /* 0x0000000000007918 */ /* 0x010fe20000000000 */
.L_x_11:
[----:B------:R-:W4:Y:S01]  /*0920*/  SHFL.IDX PT, R2, R141, RZ, 0x1f ;  /* 0x00001fff8d027589 */ /* 0x000f2200000e0000 */
[----:B------:R-:W-:Y:S01]  /*0930*/  NOP ;  /* 0x0000000000007918 */ /* 0x000fe20000000000 */
[----:B----4-:R-:W-:-:S13]  /*0940*/  ISETP.NE.AND P0, PT, R2, 0x4, PT ;  /* 0x000000040200780c */ /* 0x010fda0003f05270 */
[----:B------:R-:W-:Y:S05]  /*0950*/  @P0 BRA `(.L_x_12) ;  /* 0x00000000004c0947 */ /* 0x000fea0003800000 */
[----:B--23--:R-:W2:Y:S01]  /*0960*/  S2UR UR6, SR_CgaCtaId ;  /* 0x00000000000679c3 */ /* 0x00cea20000008800 */
[----:B------:R-:W-:Y:S01]  /*0970*/  UMOV UR4, 0x3a0 ;  /* 0x000003a000047882 */ /* 0x000fe20000000000 */
[----:B------:R-:W-:Y:S01]  /*0980*/  UMOV UR5, 0x400 ;  /* 0x0000040000057882 */ /* 0x000fe20000000000 */
[----:B------:R-:W-:Y:S01]  /*0990*/  USEL UR4, UR4, 0x320, UP3 ;  /* 0x0000032004047887 */ /* 0x000fe20009800000 */
[----:B------:R-:W-:Y:S01]  /*09a0*/  UMOV UR8, 0x1 ;  /* 0x0000000100087882 */ /* 0x000fe20000000000 */
[----:B------:R-:W-:Y:S01]  /*09b0*/  ELECT P0, URZ, PT ;  /* 0x0000000000ff782f */ /* 0x000fe20003800000 */
[----:B------:R-:W-:-:S04]  /*09c0*/  UIADD3 UR8, UPT, UPT, -UR8, 0x100000, URZ ;  /* 0x0010000008087890 */ /* 0x000fc8000fffe1ff */
[----:B------:R-:W-:Y:S02]  /*09d0*/  USHF.L.U32 UR9, UR8, 0xb, URZ ;  /* 0x0000000b08097899 */ /* 0x000fe400080006ff */
[----:B------:R-:W-:Y:S02]  /*09e0*/  USHF.L.U32 UR8, UR8, 0x1, URZ ;  /* 0x0000000108087899 */ /* 0x000fe400080006ff */
[----:B--2---:R-:W-:Y:S02]  /*09f0*/  ULEA UR6, UR6, UR5, 0x18 ;  /* 0x0000000506067291 */ /* 0x004fe4000f8ec0ff */
[----:B------:R-:W-:-:S04]  /*0a00*/  UIADD3 UR4, UPT, UPT, -UR4, 0x100000, URZ ;  /* 0x0010000004047890 */ /* 0x000fc8000fffe1ff */
[----:B------:R-:W-:Y:S02]  /*0a10*/  USHF.L.U32 UR5, UR4, 0xb, URZ ;  /* 0x0000000b04057899 */ /* 0x000fe400080006ff */
[----:B------:R-:W-:Y:S01]  /*0a20*/  USHF.L.U32 UR4, UR4, 0x1, URZ ;  /* 0x0000000104047899 */ /* 0x000fe200080006ff */
[----:B------:R-:W2:Y:S03]  /*0a30*/  FENCE.VIEW.ASYNC.S ;  /* 0x00000000000073c6 */ /* 0x000ea60000000000 */
[----:B--2---:R4:W2:Y:S08]  /*0a40*/  SYNCS.EXCH.64 URZ, [UR6+0x80], UR8 ;  /* 0x0000800806ff75b2 */ /* 0x0048b00008000100 */
[----:B------:R4:W3:Y:S01]  /*0a50*/  SYNCS.EXCH.64 URZ, [UR6+0x90], UR4 ;  /* 0x0000900406ff75b2 */ /* 0x0008e20008000100 */
[----:B------:R4:W1:Y:S01]  /*0a60*/  SYNCS.EXCH.64 URZ, [UR6+0x88], UR8 ;  /* 0x0000880806ff75b2 */ /* 0x0008620008000100 */
[----:B------:R4:W1:Y:S02]  /*0a70*/  SYNCS.EXCH.64 URZ, [UR6+0x98], UR4 ;  /* 0x0000980406ff75b2 */ /* 0x0008640008000100 */
[----:B----4-:R-:W-:Y:S01]  /*0a80*/  NOP ;  /* 0x0000000000007918 */ /* 0x010fe20000000000 */
.L_x_12:
[----:B------:R-:W4:Y:S01]  /*0a90*/  SHFL.IDX PT, R2, R141, RZ, 0x1f ;  /* 0x00001fff8d027589 */ /* 0x000f2200000e0000 */
[----:B------:R-:W-:Y:S01]  /*0aa0*/  NOP ;  /* 0x0000000000007918 */ /* 0x000fe20000000000 */
[----:B----4-:R-:W-:-:S13]  /*0ab0*/  ISETP.NE.AND P0, PT, R2, 0x5, PT ;  /* 0x000000050200780c */ /* 0x010fda0003f05270 */
[----:B------:R-:W-:Y:S05]  /*0ac0*/  @P0 BRA `(.L_x_13) ;  /* 0x0000000000480947 */ /* 0x000fea0003800000 */
[----:B--23--:R-:W2:Y:S01]  /*0ad0*/  S2UR UR4, SR_CgaCtaId ;  /* 0x00000000000479c3 */ /* 0x00cea20000008800 */
        /* <DEDUP_REMOVED lines=12> */
[----:B--2---:R4:W2:Y:S01]  /*0ba0*/  SYNCS.EXCH.64 URZ, [UR4+0xa0], UR8 ;  /* 0x0000a00804ff75b2 */ /* 0x0048a20008000100 */
[----:B------:R4:W3:Y:S01]  /*0bb0*/  SYNCS.EXCH.64 URZ, [UR4+0xb0], UR6 ;  /* 0x0000b00604ff75b2 */ /* 0x0008e20008000100 */
[----:B------:R4:W1:Y:S01]  /*0bc0*/  SYNCS.EXCH.64 URZ, [UR4+0xa8], UR8 ;  /* 0x0000a80804ff75b2 */ /* 0x0008620008000100 */
[----:B------:R4:W1:Y:S02]  /*0bd0*/  SYNCS.EXCH.64 URZ, [UR4+0xb8], UR6 ;  /* 0x0000b80604ff75b2 */ /* 0x0008640008000100 */
[----:B----4-:R-:W-:Y:S01]  /*0be0*/  NOP ;  /* 0x0000000000007918 */ /* 0x010fe20000000000 */
.L_x_13:
[----:B------:R-:W4:Y:S01]  /*0bf0*/  SHFL.IDX PT, R2, R141, RZ, 0x1f ;  /* 0x00001fff8d027589 */ /* 0x000f2200000e0000 */
[----:B------:R-:W1:Y:S01]  /*0c00*/  S2UR UR45, SR_CgaCtaId ;  /* 0x00000000002d79c3 */ /* 0x000e620000008800 */
[----:B------:R-:W-:Y:S01]  /*0c10*/  NOP ;  /* 0x0000000000007918 */ /* 0x000fe20000000000 */
[----:B----4-:R-:W-:-:S13]  /*0c20*/  ISETP.NE.AND P0, PT, R2, 0x3, PT ;  /* 0x000000030200780c */ /* 0x010fda0003f05270 */
[----:B-1----:R-:W-:Y:S05]  /*0c30*/  @P0 BRA `(.L_x_14) ;  /* 0x0000000000340947 */ /* 0x002fea0003800000 */
[----:B--23--:R-:W-:Y:S01]  /*0c40*/  UMOV UR4, 0x400 ;  /* 0x0000040000047882 */ /* 0x00cfe20000000000 */
[----:B------:R-:W-:Y:S01]  /*0c50*/  UMOV UR6, 0x20 ;  /* 0x0000002000067882 */ /* 0x000fe20000000000 */
[----:B------:R-:W-:Y:S02]  /*0c60*/  ULEA UR4, UR45, UR4, 0x18 ;  /* 0x000000042d047291 */ /* 0x000fe4000f8ec0ff */
[----:B------:R-:W-:-:S04]  /*0c70*/  UIADD3 UR6, UPT, UPT, -UR6, 0x100000, URZ ;  /* 0x0010000006067890 */ /* 0x000fc8000fffe1ff */
[----:B------:R-:W-:Y:S02]  /*0c80*/  USHF.L.U32 UR7, UR6, 0xb, URZ ;  /* 0x0000000b06077899 */ /* 0x000fe400080006ff */
[----:B------:R-:W-:Y:S01]  /*0c90*/  USHF.L.U32 UR6, UR6, 0x1, URZ ;  /* 0x0000000106067899 */ /* 0x000fe200080006ff */
[----:B------:R-:W-:Y:S01]  /*0ca0*/  ELECT P0, URZ, PT ;  /* 0x0000000000ff782f */ /* 0x000fe20003800000 */
[----:B------:R-:W1:Y:S10]  /*0cb0*/  FENCE.VIEW.ASYNC.S ;  /* 0x00000000000073c6 */ /* 0x000e740000000000 */
[----:B-1----:R1:W4:Y:S01]  /*0cc0*/  SYNCS.EXCH.64 URZ, [UR4+0xc0], UR6 ;  /* 0x0000c00604ff75b2 */ /* 0x0023220008000100 */
[----:B------:R1:W2:Y:S01]  /*0cd0*/  SYNCS.EXCH.64 URZ, [UR4+0xd0], UR6 ;  /* 0x0000d00604ff75b2 */ /* 0x0002a20008000100 */
[----:B------:R1:W3:Y:S01]  /*0ce0*/  SYNCS.EXCH.64 URZ, [UR4+0xc8], UR6 ;  /* 0x0000c80604ff75b2 */ /* 0x0002e20008000100 */
[----:B------:R1:W1:Y:S01]  /*0cf0*/  SYNCS.EXCH.64 URZ, [UR4+0xd8], UR6 ;  /* 0x0000d80604ff75b2 */ /* 0x0002620008000100 */
[----:B------:R-:W-:Y:S01]  /*0d00*/  NOP ;  /* 0x0000000000007918 */ /* 0x000fe20000000000 */
.L_x_14:
[----:B-123--:R-:W1:Y:S01]  /*0d10*/  LDCU UR4, c[0x0][0x36c] ;  /* 0x00006d80ff0477ac */ /* 0x00ee620008000800 */
[----:B------:R-:W-:Y:S01]  /*0d20*/  ISETP.NE.OR P3, PT, R0, 0x2, !P3 ;  /* 0x000000020000780c */ /* 0x000fe20005f65670 */
[----:B------:R-:W-:Y:S01]  /*0d30*/  NOP ;  /* 0x0000000000007918 */ /* 0x000fe20000000000 */
[----:B------:R-:W-:Y:S01]  /*0d40*/  LOP3.LUT R0, R154, 0x1f, RZ, 0xc0, !PT ;  /* 0x0000001f9a007812 */ /* 0x000fe200078ec0ff */
[----:B------:R-:W-:Y:S02]  /*0d50*/  UISETP.NE.AND UP4, UPT, UR17, URZ, UPT ;  /* 0x000000ff1100728c */ /* 0x000fe4000bf85270 */
[----:B-1----:R-:W-:-:S09]  /*0d60*/  UISETP.EQ.U32.AND UP5, UPT, UR4, 0x1, UPT ;  /* 0x000000010400788c */ /* 0x002fd2000bfa2070 */
[----:B------:R-:W-:Y:S05]  /*0d70*/  BRA.U !UP5, `(.L_x_15) ;  /* 0x000000010d087547 */ /* 0x000fea000b800000 */
[----:B----4-:R-:W-:Y:S01]  /*0d80*/  UCGABAR_ARV ;  /* 0x00000000000079c7 */ /* 0x010fe20008000000 */
[----:B------:R-:W-:Y:S05]  /*0d90*/  BRA `(.L_x_16) ;  /* 0x0000000000047947 */ /* 0x000fea0003800000 */
.L_x_15:
[----:B----4-:R-:W-:Y:S01]  /*0da0*/  NOP ;  /* 0x0000000000007918 */ /* 0x010fe20000000000 */
.L_x_16:
[----:B------:R-:W1:Y:S01]  /*0db0*/  S2UR UR7, SR_CTAID.X ;  /* 0x00000000000779c3 */ /* 0x000e620000002500 */
[----:B------:R-:W-:-:S05]  /*0dc0*/  CS2R.32 R143, SR_CgaSize ;  /* 0x00000000008f7805 */ /* 0x000fca0000008a00 */
[----:B------:R-:W-:-:S05]  /*0dd0*/  IMAD R143, R143, -0xa0, RZ ;  /* 0xffffff608f8f7824 */ /* 0x000fca00078e02ff */
[----:B------:R-:W-:-:S14]  /*0de0*/  R2UR UR5, R143 ;  /* 0x000000008f0572ca */ /* 0x000fdc00000e0000 */
[----:B------:R-:W2:Y:S01]  /*0df0*/  LDCU UR5, c[0x0][UR5+0x2b0] ;  /* 0x00005600050577ac */ /* 0x000ea20008000800 */
[----:B------:R-:W-:-:S05]  /*0e00*/  CS2R.32 R143, SR_CgaSize ;  /* 0x00000000008f7805 */ /* 0x000fca0000008a00 */
[----:B------:R-:W-:-:S05]  /*0e10*/  IMAD R143, R143, -0xa0, RZ ;  /* 0xffffff608f8f7824 */ /* 0x000fca00078e02ff */
[----:B------:R-:W-:-:S14]  /*0e20*/  R2UR UR4, R143 ;  /* 0x000000008f0472ca */ /* 0x000fdc00000e0000 */
[----:B------:R-:W3:Y:S01]  /*0e30*/  LDCU UR4, c[0x0][UR4+0x2b4] ;  /* 0x00005680040477ac */ /* 0x000ee20008000800 */
[----:B------:R-:W4:Y:S01]  /*0e40*/  S2UR UR8, SR_CTAID.Y ;  /* 0x00000000000879c3 */ /* 0x000f220000002600 */
[----:B------:R-:W-:-:S05]  /*0e50*/  CS2R.32 R143, SR_CgaSize ;  /* 0x00000000008f7805 */ /* 0x000fca0000008a00 */
[----:B------:R-:W-:-:S05]  /*0e60*/  IMAD R143, R143, -0xa0, RZ ;  /* 0xffffff608f8f7824 */ /* 0x000fca00078e02ff */
[----:B------:R-:W-:-:S14]  /*0e70*/  R2UR UR9, R143 ;  /* 0x000000008f0972ca */ /* 0x000fdc00000e0000 */
[----:B------:R-:W3:Y:S01]  /*0e80*/  LDCU UR9, c[0x0][UR9+0x2a0] ;  /* 0x00005400090977ac */ /* 0x000ee20008000800 */
[----:B------:R-:W-:-:S05]  /*0e90*/  CS2R.32 R143, SR_CgaSize ;  /* 0x00000000008f7805 */ /* 0x000fca0000008a00 */
[----:B------:R-:W-:-:S05]  /*0ea0*/  IMAD R143, R143, -0xa0, RZ ;  /* 0xffffff608f8f7824 */ /* 0x000fca00078e02ff */
[----:B------:R-:W-:-:S14]  /*0eb0*/  R2UR UR10, R143 ;  /* 0x000000008f0a72ca */ /* 0x000fdc00000e0000 */
[----:B------:R-:W3:Y:S01]  /*0ec0*/  LDCU UR10, c[0x0][UR10+0x2a4] ;  /* 0x000054800a0a77ac */ /* 0x000ee20008000800 */
[----:B------:R-:W3:Y:S01]  /*0ed0*/  S2UR UR36, SR_CTAID.Z ;  /* 0x00000000002479c3 */ /* 0x000ee20000002700 */
[----:B------:R-:W3:Y:S01]  /*0ee0*/  LDCU UR21, c[0x0][0xb24] ;  /* 0x00016480ff1577ac */ /* 0x000ee20008000800 */
[----:B------:R-:W3:Y:S01]  /*0ef0*/  LDCU UR42, c[0x0][0xb24] ;  /* 0x00016480ff2a77ac */ /* 0x000ee20008000800 */
[----:B-1----:R-:W-:Y:S01]  /*0f00*/  I2FP.F32.U32 R3, UR7 ;  /* 0x0000000700037c45 */ /* 0x002fe20008201000 */
[----:B------:R-:W1:Y:S04]  /*0f10*/  LDCU UR28, c[0x0][0xb30] ;  /* 0x00016600ff1c77ac */ /* 0x000e680008000800 */
[----:B--2---:R-:W-:Y:S01]  /*0f20*/  FMUL R3, R3, UR5 ;  /* 0x0000000503037c20 */ /* 0x004fe20008400000 */
[----:B------:R-:W-:Y:S01]  /*0f30*/  USHF.L.U32 UR26, UR45, 0xc, URZ ;  /* 0x0000000c2d1a7899 */ /* 0x000fe200080006ff */
[----:B----4-:R-:W-:Y:S01]  /*0f40*/  I2FP.F32.U32 R2, UR8 ;  /* 0x0000000800027c45 */ /* 0x010fe20008201000 */
[----:B------:R-:W-:Y:S01]  /*0f50*/  UMOV UR16, UR7 ;  /* 0x0000000700107c82 */ /* 0x000fe20008000000 */
[----:B------:R-:W-:-:S02]  /*0f60*/  UMOV UR20, UR8 ;  /* 0x0000000800147c82 */ /* 0x000fc40008000000 */
[----:B------:R-:W2:Y:S01]  /*0f70*/  F2I.U32.TRUNC.NTZ R3, R3 ;  /* 0x0000000300037305 */ /* 0x000ea2000020f000 */
[----:B---3--:R-:W-:Y:S01]  /*0f80*/  UISETP.GE.AND UP2, UPT, UR21, 0x1, UPT ;  /* 0x000000011500788c */ /* 0x008fe2000bf46270 */
[----:B------:R-:W-:-:S06]  /*0f90*/  FMUL R2, R2, UR4 ;  /* 0x0000000402027c20 */ /* 0x000fcc0008400000 */
[----:B------:R-:W3:Y:S01]  /*0fa0*/  F2I.U32.TRUNC.NTZ R2, R2 ;  /* 0x0000000200027305 */ /* 0x000ee2000020f000 */
[----:B--2---:R-:W-:Y:S02]  /*0fb0*/  R2UR UR4, R3 ;  /* 0x00000000030472ca */ /* 0x004fe400000e0000 */
[----:B---3--:R-:W-:Y:S02]  /*0fc0*/  R2UR UR6, R2 ;  /* 0x00000000020672ca */ /* 0x008fe400000e0000 */
[----:B------:R-:W-:-:S09]  /*0fd0*/  PRMT R2, RZ, 0x7610, R2 ;  /* 0x00007610ff027816 */ /* 0x000fd20000000002 */
[----:B------:R-:W-:-:S04]  /*0fe0*/  UIADD3 UR5, UPT, UPT, -UR4, URZ, URZ ;  /* 0x000000ff04057290 */ /* 0x000fc8000fffe1ff */
[----:B------:R-:W-:Y:S02]  /*0ff0*/  UIMAD UR5, UR9, UR5, UR7 ;  /* 0x00000005090572a4 */ /* 0x000fe4000f8e0207 */
[----:B------:R-:W-:-:S04]  /*1000*/  UIADD3 UR4, UPT, UPT, -UR6, URZ, URZ ;  /* 0x000000ff06047290 */ /* 0x000fc8000fffe1ff */
[----:B------:R-:W-:Y:S01]  /*1010*/  IMAD.U32 R143, RZ, RZ, UR5 ;  /* 0x00000005ff8f7e24 */ /* 0x000fe2000f8e00ff */
[----:B------:R-:W-:-:S06]  /*1020*/  UIMAD UR4, UR10, UR4, UR8 ;  /* 0x000000040a0472a4 */ /* 0x000fcc000f8e0208 */
[----:B------:R-:W-:Y:S01]  /*1030*/  IMAD.U32 R142, RZ, RZ, UR4 ;  /* 0x00000004ff8e7e24 */ /* 0x000fe2000f8e00ff */
[----:B-1----:R-:W-:Y:S06]  /*1040*/  BRA.U UP4, `(.L_x_17) ;  /* 0x0000000104487547 */ /* 0x002fec000b800000 */
[----:B------:R-:W-:Y:S02]  /*1050*/  R2UR UR4, R142 ;  /* 0x000000008e0472ca */ /* 0x000fe400000e0000 */
[----:B------:R-:W-:-:S11]  /*1060*/  R2UR UR6, R143 ;  /* 0x000000008f0672ca */ /* 0x000fd600000e0000 */
[----:B------:R-:W-:Y:S02]  /*1070*/  UISETP.NE.AND UP0, UPT, UR4, URZ, UPT ;  /* 0x000000ff0400728c */ /* 0x000fe4000bf05270 */
[----:B------:R-:W-:Y:S02]  /*1080*/  UISETP.NE.AND UP1, UPT, UR4, 0x1, UPT ;  /* 0x000000010400788c */ /* 0x000fe4000bf25270 */
[----:B------:R-:W-:Y:S02]  /*1090*/  UISETP.EQ.OR UP0, UPT, UR6, URZ, !UP0 ;  /* 0x000000ff0600728c */ /* 0x000fe4000c702670 */
[----:B------:R-:W-:Y:S02]  /*10a0*/  USEL UR5, URZ, 0x2, UP1 ;  /* 0x00000002ff057887 */ /* 0x000fe40008800000 */
[----:B------:R-:W-:Y:S02]  /*10b0*/  USEL UR8, URZ, 0x1, !UP0 ;  /* 0x00000001ff087887 */ /* 0x000fe4000c000000 */
[----:B------:R-:W-:-:S02]  /*10c0*/  UISETP.NE.AND UP0, UPT, UR4, 0x2, UPT ;  /* 0x000000020400788c */ /* 0x000fc4000bf05270 */
[----:B------:R-:W-:Y:S02]  /*10d0*/  UISETP.NE.AND UP1, UPT, UR4, 0x3, UPT ;  /* 0x000000030400788c */ /* 0x000fe4000bf25270 */
[----:B------:R-:W-:Y:S02]  /*10e0*/  USEL UR4, URZ, 0x4, UP0 ;  /* 0x00000004ff047887 */ /* 0x000fe40008000000 */
[----:B------:R-:W-:Y:S02]  /*10f0*/  UISETP.NE.AND UP0, UPT, UR6, URZ, UPT ;  /* 0x000000ff0600728c */ /* 0x000fe4000bf05270 */
[----:B------:R-:W-:Y:S02]  /*1100*/  USEL UR6, URZ, 0x8, UP1 ;  /* 0x00000008ff067887 */ /* 0x000fe40008800000 */
[----:B------:R-:W-:Y:S02]  /*1110*/  USEL UR7, UR5, 0x2, UP0 ;  /* 0x0000000205077887 */ /* 0x000fe40008000000 */
[----:B------:R-:W-:-:S02]  /*1120*/  USEL UR4, UR4, 0x4, UP0 ;  /* 0x0000000404047887 */ /* 0x000fc40008000000 */
[----:B------:R-:W-:Y:S02]  /*1130*/  USEL UR5, UR6, 0x8, UP0 ;  /* 0x0000000806057887 */ /* 0x000fe40008000000 */
[----:B------:R-:W-:-:S04]  /*1140*/  UIADD3 UR4, UPT, UPT, UR4, UR7, UR8 ;  /* 0x0000000704047290 */ /* 0x000fc8000fffe008 */
[----:B------:R-:W-:-:S06]  /*1150*/  UIADD3 UR4, UPT, UPT, UR4, UR5, URZ ;  /* 0x0000000504047290 */ /* 0x000fcc000fffe0ff */
[----:B------:R-:W-:Y:S02]  /*1160*/  IMAD.U32 R2, RZ, RZ, UR4 ;  /* 0x00000004ff027e24 */ /* 0x000fe4000f8e00ff */
.L_x_17:
[----:B------:R-:W-:Y:S05]  /*1170*/  BRA.U !UP2, `(.L_x_18) ;  /* 0x000000010ad47547 */ /* 0x000fea000b800000 */
[----:B------:R-:W1:Y:S01]  /*1180*/  LDCU.128 UR12, c[0x0][0xb10] ;  /* 0x00016200ff0c77ac */ /* 0x000e620008000c00 */
[----:B------:R-:W2:Y:S01]  /*1190*/  LDCU UR6, c[0x0][0x370] ;  /* 0x00006e00ff0677ac */ /* 0x000ea20008000800 */
[----:B------:R-:W3:Y:S01]  /*11a0*/  LDCU UR5, c[0x0][0x374] ;  /* 0x00006e80ff0577ac */ /* 0x000ee20008000800 */
[----:B------:R-:W4:Y:S01]  /*11b0*/  LDCU UR27, c[0x0][0xb0c] ;  /* 0x00016180ff1b77ac */ /* 0x000f220008000800 */
[----:B------:R-:W4:Y:S01]  /*11c0*/  LDCU UR4, c[0x0][0xb20] ;  /* 0x00016400ff0477ac */ /* 0x000f220008000800 */
[----:B------:R-:W4:Y:S01]  /*11d0*/  LDCU.64 UR8, c[0x0][0xb28] ;  /* 0x00016500ff0877ac */ /* 0x000f220008000a00 */
[----:B-1----:R-:W-:Y:S02]  /*11e0*/  UISETP.NE.AND UP0, UPT, UR14, 0x1, UPT ;  /* 0x000000010e00788c */ /* 0x002fe4000bf05270 */
[----:B---3--:R-:W-:Y:S02]  /*11f0*/  UIMAD.WIDE.U32 UR10, UR5, UR15, URZ ;  /* 0x0000000f050a72a5 */ /* 0x008fe4000f8e00ff */
[----:B--2---:R-:W-:-:S02]  /*1200*/  UIMAD.WIDE.U32 UR22, UR6, UR12, URZ ;  /* 0x0000000c061672a5 */ /* 0x004fc4000f8e00ff */
[----:B----4-:R-:W-:Y:S02]  /*1210*/  UISETP.NE.AND UP1, UPT, UR27, 0x1, UPT ;  /* 0x000000011b00788c */ /* 0x010fe4000bf25270 */
[----:B------:R-:W-:Y:S01]  /*1220*/  UISETP.NE.AND UP2, UPT, UR21, 0x1, UPT ;  /* 0x000000011500788c */ /* 0x000fe2000bf45270 */
[----:B------:R-:W-:Y:S02]  /*1230*/  UMOV UR10, UR11 ;  /* 0x0000000b000a7c82 */ /* 0x000fe40008000000 */
[----:B------:R-:W-:Y:S01]  /*1240*/  UMOV UR22, UR23 ;  /* 0x0000001700167c82 */ /* 0x000fe20008000000 */
[----:B------:R-:W-:Y:S02]  /*1250*/  @UP0 USHF.R.U32.HI UR5, URZ, UR4, UR10 ;  /* 0x00000004ff050299 */ /* 0x000fe4000801160a */
[----:B------:R-:W-:Y:S02]  /*1260*/  UIMAD.WIDE.U32 UR24, UR20, UR15, URZ ;  /* 0x0000000f141872a5 */ /* 0x000fe4000f8e00ff */
[----:B------:R-:W-:-:S02]  /*1270*/  UIMAD.WIDE.U32 UR10, UR5, UR8, URZ ;  /* 0x00000008050a72a5 */ /* 0x000fc4000f8e00ff */
[----:B------:R-:W-:Y:S02]  /*1280*/  @UP1 USHF.R.U32.HI UR6, URZ, UR13, UR22 ;  /* 0x0000000dff061299 */ /* 0x000fe40008011616 */
[----:B------:R-:W-:Y:S02]  /*1290*/  UIMAD.WIDE.U32 UR18, UR16, UR12, URZ ;  /* 0x0000000c101272a5 */ /* 0x000fe4000f8e00ff */
[----:B------:R-:W-:Y:S01]  /*12a0*/  UIMAD.WIDE.U32 UR22, UR6, UR8, URZ ;  /* 0x00000008061672a5 */ /* 0x000fe2000f8e00ff */
[----:B------:R-:W-:Y:S01]  /*12b0*/  UMOV UR24, UR25 ;  /* 0x0000001900187c82 */ /* 0x000fe20008000000 */
[----:B------:R-:W-:Y:S01]  /*12c0*/  UMOV UR10, UR11 ;  /* 0x0000000b000a7c82 */ /* 0x000fe20008000000 */
[----:B------:R-:W-:Y:S02]  /*12d0*/  USHF.R.U32.HI UR24, URZ, UR4, UR24 ;  /* 0x00000004ff187299 */ /* 0x000fe40008011618 */
[----:B------:R-:W-:Y:S02]  /*12e0*/  @UP2 USHF.R.U32.HI UR5, URZ, UR9, UR10 ;  /* 0x00000009ff052299 */ /* 0x000fe4000801160a */
[----:B------:R-:W-:Y:S01]  /*12f0*/  UMOV UR7, UR23 ;  /* 0x0000001700077c82 */ /* 0x000fe20008000000 */
[----:B------:R-:W-:Y:S01]  /*1300*/  UMOV UR18, UR19 ;  /* 0x0000001300127c82 */ /* 0x000fe20008000000 */
[----:B------:R-:W-:-:S02]  /*1310*/  @UP2 USHF.R.U32.HI UR6, URZ, UR9, UR7 ;  /* 0x00000009ff062299 */ /* 0x000fc40008011607 */
[----:B------:R-:W-:Y:S02]  /*1320*/  USHF.R.U32.HI UR13, URZ, UR13, UR18 ;  /* 0x0000000dff0d7299 */ /* 0x000fe40008011612 */
[----:B------:R-:W-:Y:S02]  /*1330*/  USEL UR4, UR20, UR24, !UP0 ;  /* 0x0000001814047287 */ /* 0x000fe4000c000000 */
[----:B------:R-:W-:Y:S02]  /*1340*/  UIMAD UR7, UR5, UR21, URZ ;  /* 0x00000015050772a4 */ /* 0x000fe4000f8e02ff */
[----:B------:R-:W-:Y:S02]  /*1350*/  USEL UR5, UR16, UR13, !UP1 ;  /* 0x0000000d10057287 */ /* 0x000fe4000c800000 */
[----:B------:R-:W-:Y:S02]  /*1360*/  UIMAD UR12, UR6, UR21, URZ ;  /* 0x00000015060c72a4 */ /* 0x000fe4000f8e02ff */
[----:B------:R-:W-:-:S02]  /*1370*/  UISETP.GE.AND UP0, UPT, UR4, UR7, UPT ;  /* 0x000000070400728c */ /* 0x000fc4000bf06270 */
[----:B------:R-:W-:Y:S02]  /*1380*/  UIMAD.WIDE.U32 UR10, UR4, UR8, URZ ;  /* 0x00000008040a72a5 */ /* 0x000fe4000f8e00ff */
[----:B------:R-:W-:Y:S02]  /*1390*/  UISETP.GE.OR UP0, UPT, UR5, UR12, UP0 ;  /* 0x0000000c0500728c */ /* 0x000fe40008706670 */
[----:B------:R-:W-:Y:S02]  /*13a0*/  UIMAD.WIDE.U32 UR12, UR5, UR8, URZ ;  /* 0x00000008050c72a5 */ /* 0x000fe4000f8e00ff */
[----:B------:R-:W-:Y:S01]  /*13b0*/  UIADD3 UR10, UPT, UPT, -UR4, URZ, URZ ;  /* 0x000000ff040a7290 */ /* 0x000fe2000fffe1ff */
[----:B------:R-:W-:Y:S01]  /*13c0*/  UMOV UR8, UR11 ;  /* 0x0000000b00087c82 */ /* 0x000fe20008000000 */
[----:B------:R-:W-:Y:S02]  /*13d0*/  UIADD3 UR11, UPT, UPT, -UR5, URZ, URZ ;  /* 0x000000ff050b7290 */ /* 0x000fe4000fffe1ff */
[----:B------:R-:W-:-:S03]  /*13e0*/  USHF.R.U32.HI UR8, URZ, UR9, UR8 ;  /* 0x00000009ff087299 */ /* 0x000fc60008011608 */
[----:B------:R-:W-:Y:S01]  /*13f0*/  @!UP0 UMOV UR7, UR13 ;  /* 0x0000000d00078c82 */ /* 0x000fe20008000000 */
[----:B------:R-:W-:Y:S02]  /*1400*/  UIMAD UR20, UR14, UR10, UR20 ;  /* 0x0000000a0e1472a4 */ /* 0x000fe4000f8e0214 */
[----:B------:R-:W-:Y:S02]  /*1410*/  USEL UR8, UR4, UR8, !UP2 ;  /* 0x0000000804087287 */ /* 0x000fe4000d000000 */
[----:B------:R-:W-:Y:S02]  /*1420*/  @!UP0 USHF.R.U32.HI UR7, URZ, UR9, UR7 ;  /* 0x00000009ff078299 */ /* 0x000fe40008011607 */
[----:B------:R-:W-:Y:S02]  /*1430*/  UIADD3 UR9, UPT, UPT, -UR8, URZ, URZ ;  /* 0x000000ff08097290 */ /* 0x000fe4000fffe1ff */
[----:B------:R-:W-:Y:S02]  /*1440*/  @!UP0 USEL UR7, UR5, UR7, !UP2 ;  /* 0x0000000705078287 */ /* 0x000fe4000d000000 */
[----:B------:R-:W-:-:S02]  /*1450*/  UIMAD UR9, UR21, UR9, UR4 ;  /* 0x00000009150972a4 */ /* 0x000fc4000f8e0204 */
[----:B------:R-:W-:Y:S02]  /*1460*/  @!UP0 UIADD3 UR8, UPT, UPT, UR8, -UR7, URZ ;  /* 0x8000000708088290 */ /* 0x000fe4000fffe0ff */
[----:B------:R-:W-:Y:S02]  /*1470*/  @!UP0 UIMAD UR6, UR9, UR6, UR7 ;  /* 0x00000006090682a4 */ /* 0x000fe4000f8e0207 */
[----:B------:R-:W-:Y:S02]  /*1480*/  @!UP0 UIMAD UR4, UR8, UR21, UR5 ;  /* 0x00000015080482a4 */ /* 0x000fe4000f8e0205 */
[----:B------:R-:W-:Y:S02]  /*1490*/  UIMAD UR16, UR27, UR11, UR16 ;  /* 0x0000000b1b1072a4 */ /* 0x000fe4000f8e0210 */
[----:B------:R-:W-:Y:S01]  /*14a0*/  UIMAD UR20, UR4, UR14, UR20 ;  /* 0x0000000e041472a4 */ /* 0x000fe2000f8e0214 */
[----:B------:R-:W-:Y:S02]  /*14b0*/  @!UP0 UMOV UR5, UR6 ;  /* 0x0000000600058c82 */ /* 0x000fe40008000000 */
[----:B------:R-:W-:-:S12]  /*14c0*/  UIMAD UR16, UR5, UR27, UR16 ;  /* 0x0000001b051072a4 */ /* 0x000fd8000f8e0210 */
.L_x_18:
[----:B------:R-:W-:Y:S02]  /*14d0*/  UISETP.NE.AND UP1, UPT, UR28, 0x1, UPT ;  /* 0x000000011c00788c */ /* 0x000fe4000bf25270 */
[----:B------:R-:W-:Y:S02]  /*14e0*/  UISETP.NE.AND UP0, UPT, UR17, 0x2, UPT ;  /* 0x000000021100788c */ /* 0x000fe4000bf05270 */
[----:B------:R-:W-:-:S05]  /*14f0*/  ULOP3.LUT UR24, UR26, 0x3000, URZ, 0xc0, !UPT ;  /* 0x000030001a187892 */ /* 0x000fca000f8ec0ff */
[----:B------:R-:W-:Y:S07]  /*1500*/  BRA.U UP1, `(.L_x_19) ;  /* 0x0000000101447547 */ /* 0x000fee000b800000 */
[----:B------:R-:W1:Y:S01]  /*1510*/  LDCU.128 UR8, c[0x0][0xb10] ;  /* 0x00016200ff0877ac */ /* 0x000e620008000c00 */
[----:B------:R-:W2:Y:S01]  /*1520*/  LDCU UR12, c[0x0][0xb0c] ;  /* 0x00016180ff0c77ac */ /* 0x000ea20008000800 */
[----:B------:R-:W3:Y:S01]  /*1530*/  LDCU UR13, c[0x0][0xb20] ;  /* 0x00016400ff0d77ac */ /* 0x000ee20008000800 */
[----:B-1----:R-:W-:Y:S02]  /*1540*/  UIMAD.WIDE.U32 UR6, UR16, UR8, URZ ;  /* 0x00000008100672a5 */ /* 0x002fe4000f8e00ff */
[----:B------:R-:W-:Y:S02]  /*1550*/  UIMAD.WIDE.U32 UR4, UR20, UR11, URZ ;  /* 0x0000000b140472a5 */ /* 0x000fe4000f8e00ff */
[----:B--2---:R-:W-:Y:S02]  /*1560*/  UISETP.NE.AND UP2, UPT, UR12, 0x1, UPT ;  /* 0x000000010c00788c */ /* 0x004fe4000bf45270 */
[----:B------:R-:W-:Y:S01]  /*1570*/  UISETP.NE.AND UP1, UPT, UR10, 0x1, UPT ;  /* 0x000000010a00788c */ /* 0x000fe2000bf25270 */
[----:B------:R-:W-:-:S02]  /*1580*/  UMOV UR6, UR7 ;  /* 0x0000000700067c82 */ /* 0x000fc40008000000 */
[----:B------:R-:W-:Y:S01]  /*1590*/  UMOV UR4, UR5 ;  /* 0x0000000500047c82 */ /* 0x000fe20008000000 */
[----:B------:R-:W-:Y:S02]  /*15a0*/  USHF.R.U32.HI UR6, URZ, UR9, UR6 ;  /* 0x00000009ff067299 */ /* 0x000fe40008011606 */
[----:B---3--:R-:W-:Y:S02]  /*15b0*/  USHF.R.U32.HI UR4, URZ, UR13, UR4 ;  /* 0x0000000dff047299 */ /* 0x008fe40008011604 */
[----:B------:R-:W-:Y:S02]  /*15c0*/  USEL UR5, UR16, UR6, !UP2 ;  /* 0x0000000610057287 */ /* 0x000fe4000d000000 */
[----:B------:R-:W-:-:S04]  /*15d0*/  USEL UR4, UR20, UR4, !UP1 ;  /* 0x0000000414047287 */ /* 0x000fc8000c800000 */
[----:B------:R-:W-:Y:S02]  /*15e0*/  UIADD3 UR6, UPT, UPT, UR5, -UR4, URZ ;  /* 0x8000000405067290 */ /* 0x000fe4000fffe0ff */
[----:B------:R-:W-:Y:S02]  /*15f0*/  UIADD3 UR4, UPT, UPT, -UR5, UR4, URZ ;  /* 0x0000000405047290 */ /* 0x000fe4000fffe1ff */
[----:B------:R-:W-:Y:S02]  /*1600*/  UIMAD UR20, UR6, UR10, UR20 ;  /* 0x0000000a061472a4 */ /* 0x000fe4000f8e0214 */
[----:B------:R-:W-:-:S12]  /*1610*/  UIMAD UR16, UR4, UR12, UR16 ;  /* 0x0000000c041072a4 */ /* 0x000fd8000f8e0210 */
.L_x_19:
[----:B------:R-:W-:Y:S05]  /*1620*/  BRA.U !UP5, `(.L_x_20) ;  /* 0x000000010d0c7547 */ /* 0x000fea000b800000 */
[----:B------:R-:W-:Y:S01]  /*1630*/  UCGABAR_WAIT ;  /* 0x0000000000007dc7 */ /* 0x000fe20008000000 */
[----:B------:R-:W-:Y:S01]  /*1640*/  CCTL.IVALL ;  /* 0x00000000ff00798f */ /* 0x000fe20002000000 */
[----:B------:R-:W-:Y:S05]  /*1650*/  BRA `(.L_x_21) ;  /* 0x0000000000047947 */ /* 0x000fea0003800000 */
.L_x_20:
[----:B------:R-:W-:Y:S06]  /*1660*/  BAR.SYNC.DEFER_BLOCKING 0x0 ;  /* 0x0000000000007b1d */ /* 0x000fec0000010000 */
.L_x_21:
[----:B------:R-:W-:Y:S05]  /*1670*/  BRA.U UP0, `(.L_x_22) ;  /* 0x0000001100a07547 */ /* 0x000fea000b800000 */
[----:B------:R-:W1:Y:S01]  /*1680*/  LDCU UR6, c[0x0][0x38c] ;  /* 0x00007180ff0677ac */ /* 0x000e620008000800 */
[----:B------:R-:W-:Y:S01]  /*1690*/  PLOP3.LUT P1, PT, PT, PT, UP3, 0x80, 0x8 ;  /* 0x000000000008781c */ /* 0x000fe20003f2f038 */
[----:B------:R-:W-:Y:S01]  /*16a0*/  IMAD.MOV.U32 R12, RZ, RZ, 0x1 ;  /* 0x00000001ff0c7424 */ /* 0x000fe200078e00ff */
[----:B------:R-:W-:Y:S01]  /*16b0*/  ISETP.EQ.OR P2, PT, R0, RZ, P3 ;  /* 0x000000ff0000720c */ /* 0x000fe20001f42670 */
[----:B------:R-:W-:Y:S01]  /*16c0*/  UISETP.NE.AND UP1, UPT, UR17, URZ, UPT ;  /* 0x000000ff1100728c */ /* 0x000fe2000bf25270 */
[----:B------:R-:W-:Y:S02]  /*16d0*/  PLOP3.LUT P1, PT, P1, PT, PT, 0x8, 0x80 ;  /* 0x000000000080781c */ /* 0x000fe40000f2e170 */
[----:B------:R-:W-:Y:S01]  /*16e0*/  CS2R R10, SRZ ;  /* 0x00000000000a7805 */ /* 0x000fe2000001ff00 */
[----:B------:R-:W-:Y:S01]  /*16f0*/  IMAD.MOV.U32 R9, RZ, RZ, RZ ;  /* 0x000000ffff097224 */ /* 0x000fe200078e00ff */
[----:B------:R-:W2:Y:S01]  /*1700*/  LDCU UR39, c[0x0][0x370] ;  /* 0x00006e00ff2777ac */ /* 0x000ea20008000800 */
[----:B------:R-:W-:Y:S01]  /*1710*/  IMAD.MOV.U32 R8, RZ, RZ, 0x1 ;  /* 0x00000001ff087424 */ /* 0x000fe200078e00ff */
[----:B------:R-:W-:Y:S01]  /*1720*/  USEL UR25, UR43, 0x2, UP1 ;  /* 0x000000022b197887 */ /* 0x000fe20008800000 */
[----:B------:R-:W3:Y:S01]  /*1730*/  LDCU.64 UR28, c[0x0][0x348] ;  /* 0x00006900ff1c77ac */ /* 0x000ee20008000a00 */
[----:B-1----:R-:W-:-:S02]  /*1740*/  UIADD3 UR5, UPT, UPT, UR6, 0x7f, URZ ;  /* 0x0000007f06057890 */ /* 0x002fc4000fffe0ff */
[----:B------:R-:W-:Y:S02]  /*1750*/  USHF.R.U32.HI UR44, URZ, 0x7, UR24 ;  /* 0x00000007ff2c7899 */ /* 0x000fe40008011618 */
[----:B------:R-:W-:Y:S02]  /*1760*/  USHF.R.S32.HI UR4, URZ, 0x1f, UR5 ;  /* 0x0000001fff047899 */ /* 0x000fe40008011405 */
[----:B------:R-:W-:Y:S02]  /*1770*/  UIADD3 UR46, UPT, UPT, UR6, 0xfe, URZ ;  /* 0x000000fe062e7890 */ /* 0x000fe4000fffe0ff */
[----:B------:R-:W-:Y:S01]  /*1780*/  ULEA.HI UR4, UR4, UR5, URZ, 0x7 ;  /* 0x0000000504047291 */ /* 0x000fe2000f8f38ff */
[----:B------:R-:W1:Y:S03]  /*1790*/  LDCU UR38, c[0x0][0x374] ;  /* 0x00006e80ff2677ac */ /* 0x000e660008000800 */
[----:B------:R-:W-:-:S02]  /*17a0*/  USHF.R.S32.HI UR41, URZ, 0x7, UR4 ;  /* 0x00000007ff297899 */ /* 0x000fc40008011404 */
[----:B------:R-:W-:Y:S02]  /*17b0*/  UIADD3 UR4, UPT, UPT, UR6, -0x1, URZ ;  /* 0xffffffff06047890 */ /* 0x000fe4000fffe0ff */
[----:B------:R-:W-:Y:S02]  /*17c0*/  UISETP.LT.U32.AND UP0, UPT, UR41, 0x3, UPT ;  /* 0x000000032900788c */ /* 0x000fe4000bf01070 */
[----:B------:R-:W-:Y:S02]  /*17d0*/  UISETP.GE.U32.AND UP2, UPT, UR4, -0xff, UPT ;  /* 0xffffff010400788c */ /* 0x000fe4000bf46070 */
[----:B------:R-:W-:Y:S01]  /*17e0*/  USEL UR40, UR41, 0x3, UP0 ;  /* 0x0000000329287887 */ /* 0x000fe20008000000 */
[----:B------:R-:W-:-:S03]  /*17f0*/  UMOV UR5, URZ ;  /* 0x000000ff00057c82 */ /* 0x000fc60008000000 */
[----:B------:R-:W-:Y:S02]  /*1800*/  UIADD3 UR21, UPT, UPT, UR40, -0x1, URZ ;  /* 0xffffffff28157890 */ /* 0x000fe4000fffe0ff */
[----:B------:R-:W-:-:S03]  /*1810*/  UIADD3 UR43, UPT, UPT, UR41, -UR40, URZ ;  /* 0x80000028292b7290 */ /* 0x000fc6000fffe0ff */
[----:B------:R-:W-:-:S04]  /*1820*/  @UP2 UIADD3 UR21, UPT, UPT, UR40, URZ, URZ ;  /* 0x000000ff28152290 */ /* 0x000fc8000fffe0ff */
[----:B-123--:R-:W-:-:S12]  /*1830*/  UIADD3 UR21, UPT, UPT, UR21, 0x1, URZ ;  /* 0x0000000115157890 */ /* 0x00efd8000fffe0ff */
.L_x_42:
[----:B------:R-:W-:Y:S01]  /*1840*/  UISETP.NE.AND UP0, UPT, UR45, URZ, UPT ;  /* 0x000000ff2d00728c */ /* 0x000fe2000bf05270 */
[----:B-1----:R-:W1:Y:S08]  /*1850*/  S2UR UR45, SR_CgaCtaId ;  /* 0x00000000002d79c3 */ /* 0x002e700000008800 */
[----:B------:R-:W-:Y:S05]  /*1860*/  BRA.U UP0, `(.L_x_23) ;  /* 0x0000000100347547 */ /* 0x000fea000b800000 */
[----:B------:R-:W2:Y:S01]  /*1870*/  S2R R0, SR_CgaCtaId ;  /* 0x0000000000007919 */ /* 0x000ea20000008800 */
[----:B------:R-:W-:Y:S02]  /*1880*/  MOV R3, 0x400 ;  /* 0x0000040000037802 */ /* 0x000fe40000000f00 */
[----:B------:R-:W-:Y:S02]  /*1890*/  SHF.L.U32 R2, R8, 0x1f, RZ ;  /* 0x0000001f08027819 */ /* 0x000fe400000006ff */
[----:B--2---:R-:W-:-:S05]  /*18a0*/  LEA R0, R0, R3, 0x18 ;  /* 0x0000000300007211 */ /* 0x004fca00078ec0ff */
[----:B------:R-:W-:-:S04]  /*18b0*/  IMAD R3, R9, 0x8, R0 ;  /* 0x0000000809037824 */ /* 0x000fc800078e0200 */
[----:B------:R-:W2:Y:S02]  /*18c0*/  SYNCS.PHASECHK.TRANS64.TRYWAIT P0, [R3+URZ+0xd0], R2 ;  /* 0x0000d002030075a7 */ /* 0x000ea400080011ff */
[----:B--2---:R-:W-:Y:S05]  /*18d0*/  @!P0 BRA `(.L_x_24) ;  /* 0x0000009c009c8947 */ /* 0x004fea0003800000 */
.L_x_129:
[----:B------:R-:W-:Y:S01]  /*18e0*/  VIADD R9, R9, 0x1 ;  /* 0x0000000109097836 */ /* 0x000fe20000000000 */
[----:B------:R2:W-:Y:S04]  /*18f0*/  SYNCS.ARRIVE.TRANS64.A1T0 RZ, [R3+URZ+0xc0], RZ ;  /* 0x0000c0ff03ff79a7 */ /* 0x0005e800081000ff */
[----:B------:R-:W-:-:S04]  /*1900*/  ISETP.NE.AND P0, PT, R9, 0x2, PT ;  /* 0x000000020900780c */ /* 0x000fc80003f05270 */
[----:B------:R-:W-:Y:S02]  /*1910*/  SEL R9, R9, RZ, P0 ;  /* 0x000000ff09097207 */ /* 0x000fe40000000000 */
[----:B--2---:R-:W-:-:S04]  /*1920*/  SEL R3, RZ, 0x1, P0 ;  /* 0x00000001ff037807 */ /* 0x004fc80000000000 */
[----:B------:R-:W-:-:S07]  /*1930*/  LOP3.LUT R8, R8, R3, RZ, 0x3c, !PT ;  /* 0x0000000308087212 */ /* 0x000fce00078e3cff */
.L_x_23:
[----:B------:R-:W-:Y:S01]  /*1940*/  UMOV UR6, 0x400 ;  /* 0x0000040000067882 */ /* 0x000fe20000000000 */
[----:B------:R-:W-:Y:S01]  /*1950*/  SHF.L.U32 R0, R12, 0x1f, RZ ;  /* 0x0000001f0c007819 */ /* 0x000fe200000006ff */
[----:B-1----:R-:W-:Y:S02]  /*1960*/  ULEA UR6, UR45, UR6, 0x18 ;  /* 0x000000062d067291 */ /* 0x002fe4000f8ec0ff */
[----:B------:R-:W-:Y:S02]  /*1970*/  UISETP.GE.U32.AND UP0, UPT, UR46, 0xff, UPT ;  /* 0x000000ff2e00788c */ /* 0x000fe4000bf06070 */
[----:B------:R-:W-:Y:S02]  /*1980*/  ULEA UR4, UR5, UR6, 0x3 ;  /* 0x0000000605047291 */ /* 0x000fe4000f8e18ff */
[----:B------:R-:W-:Y:S02]  /*1990*/  USHF.L.U32 UR11, UR20, 0x8, URZ ;  /* 0x00000008140b7899 */ /* 0x000fe400080006ff */
[----:B------:R-:W-:Y:S01]  /*19a0*/  ULEA UR35, UR16, UR44, 0x7 ;  /* 0x0000002c10237291 */ /* 0x000fe2000f8e38ff */
[----:B------:R-:W-:-:S04]  /*19b0*/  UMOV UR13, URZ ;  /* 0x000000ff000d7c82 */ /* 0x000fc80008000000 */
[----:B------:R1:W2:Y:S01]  /*19c0*/  SYNCS.PHASECHK.TRANS64.TRYWAIT P0, [UR4+0x18], R0 ;  /* 0x00001800ff0075a7 */ /* 0x0002a20008001104 */
[----:B------:R-:W-:Y:S06]  /*19d0*/  BRA.U !UP0, `(.L_x_25) ;  /* 0x0000000108bc7547 */ /* 0x000fec000b800000 */
[----:B------:R-:W-:Y:S01]  /*19e0*/  UMOV UR7, URZ ;  /* 0x000000ff00077c82 */ /* 0x000fe20008000000 */
[----:B------:R-:W-:-:S05]  /*19f0*/  UMOV UR4, UR5 ;  /* 0x0000000500047c82 */ /* 0x000fca0008000000 */
.L_x_31:
[----:B------:R-:W-:Y:S01]  /*1a00*/  ULEA UR33, UR4, UR6, 0x3 ;  /* 0x0000000604217291 */ /* 0x000fe2000f8e18ff */
[----:B--2---:R-:W-:Y:S01]  /*1a10*/  @!P3 MOV R2, 0xc000 ;  /* 0x0000c0000002b802 */ /* 0x004fe20000000f00 */
[----:B--2-4-:R-:W-:Y:S10]  /*1a20*/  @P0 BRA `(.L_x_26) ;  /* 0x00000000000c0947 */ /* 0x014ff40003800000 */
[----:B------:R-:W-:-:S04]  /*1a30*/  SHF.L.U32 R3, R12, 0x1f, RZ ;  /* 0x0000001f0c037819 */ /* 0x000fc800000006ff */
[----:B------:R-:W2:Y:S02]  /*1a40*/  SYNCS.PHASECHK.TRANS64.TRYWAIT P0, [UR33+0x18], R3 ;  /* 0x00001803ff0075a7 */ /* 0x000ea40008001121 */
[----:B--2---:R-:W-:Y:S05]  /*1a50*/  @!P0 BRA `(.L_x_27) ;  /* 0x0000009c00508947 */ /* 0x004fea0003800000 */
.L_x_26:
[----:B------:R2:W-:Y:S01]  /*1a60*/  @!P3 SYNCS.ARRIVE.TRANS64 RZ, [UR33], R2 ;  /* 0x00000002ffffb9a7 */ /* 0x0005e20008000021 */
[----:B------:R-:W-:-:S04]  /*1a70*/  ULOP3.LUT UR5, UR25, 0x2, URZ, 0xfc, !UPT ;  /* 0x0000000219057892 */ /* 0x000fc8000f8efcff */
[----:B------:R-:W-:-:S09]  /*1a80*/  UISETP.NE.AND UP0, UPT, UR5, 0x2, UPT ;  /* 0x000000020500788c */ /* 0x000fd2000bf05270 */
[----:B------:R-:W-:Y:S05]  /*1a90*/  BRA.U UP0, `(.L_x_28) ;  /* 0x0000000100047547 */ /* 0x000fea000b800000 */
[----:B------:R-:W-:Y:S05]  /*1aa0*/  BPT.TRAP 0x1 ;  /* 0x000000040000795c */ /* 0x000fea0000300000 */
.L_x_28:
[----:B------:R-:W-:Y:S04]  /*1ab0*/  BSSY.RECONVERGENT B0, `(.L_x_29) ;  /* 0x0000003000007945 */ /* 0x000fe80003800200 */
[----:B------:R-:W-:Y:S05]  /*1ac0*/  @P2 BRA `(.L_x_30) ;  /* 0x0000000000042947 */ /* 0x000fea0003800000 */
[----:B------:R-:W-:Y:S05]  /*1ad0*/  BPT.TRAP 0x1 ;  /* 0x000000040000795c */ /* 0x000fea0000300000 */
.L_x_30:
[----:B------:R-:W-:Y:S05]  /*1ae0*/  BSYNC.RECONVERGENT B0 ;  /* 0x0000000000007941 */ /* 0x000fea0003800200 */
.L_x_29:
[----:B------:R-:W-:Y:S02]  /*1af0*/  UIADD3 UR5, UPT, UPT, UR4, 0x1, URZ ;  /* 0x0000000104057890 */ /* 0x000fe4000fffe0ff */
[----:B------:R-:W-:Y:S02]  /*1b00*/  ULEA UR32, UR4, UR24, 0xe ;  /* 0x0000001804207291 */ /* 0x000fe4000f8e70ff */
[----:B------:R-:W-:Y:S02]  /*1b10*/  UISETP.NE.AND UP0, UPT, UR5, 0x3, UPT ;  /* 0x000000030500788c */ /* 0x000fe4000bf05270 */
[----:B------:R-:W-:Y:S02]  /*1b20*/  UIADD3 UR16, UP1, UPT, UR28, 0x80, URZ ;  /* 0x000000801c107890 */ /* 0x000fe4000ff3e0ff */
[----:B------:R-:W-:Y:S02]  /*1b30*/  USEL UR9, URZ, 0x1, UP0 ;  /* 0x00000001ff097887 */ /* 0x000fe40008000000 */
[----:B------:R-:W-:-:S02]  /*1b40*/  USEL UR5, UR5, URZ, UP0 ;  /* 0x000000ff05057287 */ /* 0x000fc40008000000 */
[----:B------:R-:W-:Y:S02]  /*1b50*/  UIADD3 UR14, UP0, UPT, UR28, 0x180, URZ ;  /* 0x000001801c0e7890 */ /* 0x000fe4000ff1e0ff */
[----:B------:R-:W-:Y:S01]  /*1b60*/  ULEA UR8, UR5, UR6, 0x3 ;  /* 0x0000000605087291 */ /* 0x000fe2000f8e18ff */
[----:B------:R-:W-:Y:S01]  /*1b70*/  LOP3.LUT R12, R12, UR9, RZ, 0x3c, !PT ;  /* 0x000000090c0c7c12 */ /* 0x000fe2000f8e3cff */
[----:B------:R-:W-:Y:S02]  /*1b80*/  USHF.L.U32 UR34, UR7, 0x7, URZ ;  /* 0x0000000707227899 */ /* 0x000fe400080006ff */
[----:B------:R-:W-:Y:S01]  /*1b90*/  UIADD3.X UR17, UPT, UPT, URZ, UR29, URZ, UP1, !UPT ;  /* 0x0000001dff117290 */ /* 0x000fe20008ffe4ff */
[----:B-1----:R-:W-:Y:S01]  /*1ba0*/  SHF.L.U32 R0, R12, 0x1f, RZ ;  /* 0x0000001f0c007819 */ /* 0x002fe200000006ff */
[----:B------:R-:W-:Y:S02]  /*1bb0*/  UIADD3 UR32, UPT, UPT, UR6, 0xc400, UR32 ;  /* 0x0000c40006207890 */ /* 0x000fe4000fffe020 */
[----:B------:R-:W-:Y:S01]  /*1bc0*/  UIADD3.X UR15, UPT, UPT, URZ, UR29, URZ, UP0, !UPT ;  /* 0x0000001dff0f7290 */ /* 0x000fe200087fe4ff */
[----:B------:R3:W4:Y:S01]  /*1bd0*/  SYNCS.PHASECHK.TRANS64.TRYWAIT P0, [UR8+0x18], R0 ;  /* 0x00001800ff0075a7 */ /* 0x0007220008001108 */
[----:B------:R-:W-:Y:S01]  /*1be0*/  ULEA UR8, UR4, UR6, 0xf ;  /* 0x0000000604087291 */ /* 0x000fe2000f8e78ff */
[----:B------:R-:W-:Y:S01]  /*1bf0*/  UMOV UR13, 0xf0000 ;  /* 0x000f0000000d7882 */ /* 0x000fe20000000000 */
[----:B------:R-:W-:-:S02]  /*1c00*/  UMOV UR18, 0x0 ;  /* 0x0000000000127882 */ /* 0x000fc40000000000 */
[----:B------:R-:W-:Y:S01]  /*1c10*/  UIADD3 UR8, UPT, UPT, UR8, 0x18400, URZ ;  /* 0x0001840008087890 */ /* 0x000fe2000fffe0ff */
[----:B------:R-:W-:Y:S01]  /*1c20*/  UMOV UR19, 0x10000000 ;  /* 0x1000000000137882 */ /* 0x000fe20000000000 */
[----:B------:R-:W-:Y:S01]  /*1c30*/  UMOV UR12, UR36 ;  /* 0x00000024000c7c82 */ /* 0x000fe20008000000 */
[----:B------:R-:W-:Y:S01]  /*1c40*/  UMOV UR9, UR33 ;  /* 0x0000002100097c82 */ /* 0x000fe20008000000 */
[----:B------:R-:W-:Y:S01]  /*1c50*/  UMOV UR10, UR34 ;  /* 0x00000022000a7c82 */ /* 0x000fe20008000000 */
[----:B------:R1:W-:Y:S01]  /*1c60*/  UTMALDG.3D.MULTICAST [UR32], [UR16], UR13, desc[UR18] ;  /* 0x00001220100073b4 */ /* 0x0003e2000801180d */
[----:B------:R-:W-:Y:S01]  /*1c70*/  UIADD3 UR7, UPT, UPT, UR7, 0x1, URZ ;  /* 0x0000000107077890 */ /* 0x000fe2000fffe0ff */
[----:B------:R-:W-:-:S03]  /*1c80*/  UMOV UR4, UR5 ;  /* 0x0000000500047c82 */ /* 0x000fc60008000000 */
[----:B------:R-:W-:Y:S01]  /*1c90*/  UISETP.NE.AND UP0, UPT, UR7, UR21, UPT ;  /* 0x000000150700728c */ /* 0x000fe2000bf05270 */
[----:B------:R3:W-:Y:S01]  /*1ca0*/  UTMALDG.3D [UR8], [UR14], desc[UR18] ;  /* 0x000012080e0075b4 */ /* 0x0007e20008011000 */
[----:B-1----:R-:W-:-:S07]  /*1cb0*/  UMOV UR13, UR21 ;  /* 0x00000015000d7c82 */ /* 0x002fce0008000000 */
[----:B---3--:R-:W-:Y:S05]  /*1cc0*/  BRA.U UP0, `(.L_x_31) ;  /* 0xfffffffd004c7547 */ /* 0x008fea000b83ffff */
.L_x_25:
[----:B------:R-:W-:Y:S01]  /*1cd0*/  ULEA UR4, UR5, UR6, 0x3 ;  /* 0x0000000605047291 */ /* 0x000fe2000f8e18ff */
[----:B-1----:R-:W-:Y:S01]  /*1ce0*/  SHF.L.U32 R0, R12, 0x1f, RZ ;  /* 0x0000001f0c007819 */ /* 0x002fe200000006ff */
[----:B------:R-:W-:Y:S01]  /*1cf0*/  @!P1 SYNCS.ARRIVE.TRANS64.A1T0 RZ, [UR6+0x78], RZ ;  /* 0x000078ffffff99a7 */ /* 0x000fe20008100006 */
[----:B------:R-:W-:-:S06]  /*1d00*/  UISETP.GT.AND UP0, UPT, UR41, UR40, UPT ;  /* 0x000000282900728c */ /* 0x000fcc000bf04270 */
[----:B--2-4-:R1:W2:Y:S03]  /*1d10*/  SYNCS.PHASECHK.TRANS64.TRYWAIT P0, [UR4+0x18], R0 ;  /* 0x00001800ff0075a7 */ /* 0x0142a60008001104 */
[----:B------:R-:W-:Y:S05]  /*1d20*/  BRA.U !UP0, `(.L_x_32) ;  /* 0x0000000108c07547 */ /* 0x000fea000b800000 */
[----:B------:R-:W-:Y:S01]  /*1d30*/  UIADD3 UR26, UPT, UPT, UR43, UR13, URZ ;  /* 0x0000000d2b1a7290 */ /* 0x000fe2000fffe0ff */
[----:B------:R-:W-:-:S11]  /*1d40*/  UMOV UR4, UR5 ;  /* 0x0000000500047c82 */ /* 0x000fd60008000000 */
.L_x_38:
[----:B------:R-:W-:Y:S01]  /*1d50*/  ULEA UR17, UR4, UR6, 0x3 ;  /* 0x0000000604117291 */ /* 0x000fe2000f8e18ff */
[----:B--2---:R-:W-:Y:S01]  /*1d60*/  @!P3 MOV R2, 0xc000 ;  /* 0x0000c0000002b802 */ /* 0x004fe20000000f00 */
[----:B--2-4-:R-:W-:Y:S10]  /*1d70*/  @P0 BRA `(.L_x_33) ;  /* 0x00000000000c0947 */ /* 0x014ff40003800000 */
[----:B------:R-:W-:-:S04]  /*1d80*/  SHF.L.U32 R3, R12, 0x1f, RZ ;  /* 0x0000001f0c037819 */ /* 0x000fc800000006ff */
[----:B------:R-:W2:Y:S02]  /*1d90*/  SYNCS.PHASECHK.TRANS64.TRYWAIT P0, [UR17+0x18], R3 ;  /* 0x00001803ff0075a7 */ /* 0x000ea40008001111 */
[----:B--2---:R-:W-:Y:S05]  /*1da0*/  @!P0 BRA `(.L_x_34) ;  /* 0x0000009800948947 */ /* 0x004fea0003800000 */
.L_x_33:
[----:B------:R2:W-:Y:S01]  /*1db0*/  @!P3 SYNCS.ARRIVE.TRANS64 RZ, [UR17], R2 ;  /* 0x00000002ffffb9a7 */ /* 0x0005e20008000011 */
[----:B------:R-:W-:-:S04]  /*1dc0*/  ULOP3.LUT UR5, UR25, 0x2, URZ, 0xfc, !UPT ;  /* 0x0000000219057892 */ /* 0x000fc8000f8efcff */
[----:B------:R-:W-:-:S09]  /*1dd0*/  UISETP.NE.AND UP0, UPT, UR5, 0x2, UPT ;  /* 0x000000020500788c */ /* 0x000fd2000bf05270 */
[----:B------:R-:W-:Y:S05]  /*1de0*/  BRA.U UP0, `(.L_x_35) ;  /* 0x0000000100047547 */ /* 0x000fea000b800000 */
[----:B------:R-:W-:Y:S05]  /*1df0*/  BPT.TRAP 0x1 ;  /* 0x000000040000795c */ /* 0x000fea0000300000 */
.L_x_35:
[----:B------:R-:W-:Y:S04]  /*1e00*/  BSSY.RECONVERGENT B0, `(.L_x_36) ;  /* 0x0000003000007945 */ /* 0x000fe80003800200 */
[----:B------:R-:W-:Y:S05]  /*1e10*/  @P2 BRA `(.L_x_37) ;  /* 0x0000000000042947 */ /* 0x000fea0003800000 */
[----:B------:R-:W-:Y:S05]  /*1e20*/  BPT.TRAP 0x1 ;  /* 0x000000040000795c */ /* 0x000fea0000300000 */
.L_x_37:
[----:B------:R-:W-:Y:S05]  /*1e30*/  BSYNC.RECONVERGENT B0 ;  /* 0x0000000000007941 */ /* 0x000fea0003800200 */
.L_x_36:
[----:B------:R-:W-:Y:S02]  /*1e40*/  UIADD3 UR5, UPT, UPT, UR4, 0x1, URZ ;  /* 0x0000000104057890 */ /* 0x000fe4000fffe0ff */
[----:B------:R-:W-:Y:S02]  /*1e50*/  ULEA UR16, UR4, UR24, 0xe ;  /* 0x0000001804107291 */ /* 0x000fe4000f8e70ff */
[----:B------:R-:W-:Y:S02]  /*1e60*/  UISETP.NE.AND UP0, UPT, UR5, 0x3, UPT ;  /* 0x000000030500788c */ /* 0x000fe4000bf05270 */
[----:B------:R-:W-:Y:S02]  /*1e70*/  UIADD3 UR22, UP1, UPT, UR28, 0x80, URZ ;  /* 0x000000801c167890 */ /* 0x000fe4000ff3e0ff */
[----:B------:R-:W-:Y:S02]  /*1e80*/  USEL UR8, URZ, 0x1, UP0 ;  /* 0x00000001ff087887 */ /* 0x000fe40008000000 */
[----:B------:R-:W-:-:S02]  /*1e90*/  USEL UR5, UR5, URZ, UP0 ;  /* 0x000000ff05057287 */ /* 0x000fc40008000000 */
[----:B------:R-:W-:Y:S02]  /*1ea0*/  UIADD3 UR14, UP0, UPT, UR28, 0x180, URZ ;  /* 0x000001801c0e7890 */ /* 0x000fe4000ff1e0ff */
[----:B------:R-:W-:Y:S01]  /*1eb0*/  LOP3.LUT R12, R12, UR8, RZ, 0x3c, !PT ;  /* 0x000000080c0c7c12 */ /* 0x000fe2000f8e3cff */
[----:B------:R-:W-:Y:S02]  /*1ec0*/  ULEA UR7, UR5, UR6, 0x3 ;  /* 0x0000000605077291 */ /* 0x000fe4000f8e18ff */
[----:B------:R-:W-:Y:S01]  /*1ed0*/  ULEA UR8, UR4, UR6, 0xf ;  /* 0x0000000604087291 */ /* 0x000fe2000f8e78ff */
[----:B-1----:R-:W-:Y:S01]  /*1ee0*/  SHF.L.U32 R0, R12, 0x1f, RZ ;  /* 0x0000001f0c007819 */ /* 0x002fe200000006ff */
[----:B------:R-:W-:Y:S02]  /*1ef0*/  USHF.L.U32 UR18, UR13, 0x7, URZ ;  /* 0x000000070d127899 */ /* 0x000fe400080006ff */
[----:B------:R-:W-:Y:S02]  /*1f00*/  UIADD3 UR16, UPT, UPT, UR6, 0xc400, UR16 ;  /* 0x0000c40006107890 */ /* 0x000fe4000fffe010 */
[----:B------:R-:W-:Y:S01]  /*1f10*/  UIADD3.X UR23, UPT, UPT, URZ, UR29, URZ, UP1, !UPT ;  /* 0x0000001dff177290 */ /* 0x000fe20008ffe4ff */
[----:B------:R3:W4:Y:S01]  /*1f20*/  SYNCS.PHASECHK.TRANS64.TRYWAIT P0, [UR7+0x18], R0 ;  /* 0x00001800ff0075a7 */ /* 0x0007220008001107 */
[----:B------:R-:W-:-:S02]  /*1f30*/  UIADD3 UR8, UPT, UPT, UR8, 0x18400, URZ ;  /* 0x0001840008087890 */ /* 0x000fc4000fffe0ff */
[----:B------:R-:W-:Y:S01]  /*1f40*/  UIADD3.X UR15, UPT, UPT, URZ, UR29, URZ, UP0, !UPT ;  /* 0x0000001dff0f7290 */ /* 0x000fe200087fe4ff */
[----:B------:R-:W-:Y:S01]  /*1f50*/  UMOV UR7, 0xf0000 ;  /* 0x000f000000077882 */ /* 0x000fe20000000000 */
[----:B------:R-:W-:Y:S01]  /*1f60*/  UMOV UR30, 0x0 ;  /* 0x00000000001e7882 */ /* 0x000fe20000000000 */
[----:B------:R-:W-:Y:S01]  /*1f70*/  UMOV UR31, 0x10000000 ;  /* 0x10000000001f7882 */ /* 0x000fe20000000000 */
[----:B------:R-:W-:Y:S01]  /*1f80*/  UMOV UR19, UR35 ;  /* 0x0000002300137c82 */ /* 0x000fe20008000000 */
[----:B------:R-:W-:Y:S01]  /*1f90*/  UMOV UR20, UR36 ;  /* 0x0000002400147c82 */ /* 0x000fe20008000000 */
[----:B------:R-:W-:Y:S01]  /*1fa0*/  UMOV UR12, UR36 ;  /* 0x00000024000c7c82 */ /* 0x000fe20008000000 */
[----:B------:R-:W-:Y:S01]  /*1fb0*/  UMOV UR9, UR17 ;  /* 0x0000001100097c82 */ /* 0x000fe20008000000 */
[----:B------:R-:W-:Y:S01]  /*1fc0*/  UMOV UR10, UR18 ;  /* 0x00000012000a7c82 */ /* 0x000fe20008000000 */
[----:B------:R3:W-:Y:S01]  /*1fd0*/  UTMALDG.3D.MULTICAST [UR16], [UR22], UR7, desc[UR30] ;  /* 0x00001e10160073b4 */ /* 0x0007e20008011807 */
[----:B------:R-:W-:Y:S01]  /*1fe0*/  UIADD3 UR13, UPT, UPT, UR13, 0x1, URZ ;  /* 0x000000010d0d7890 */ /* 0x000fe2000fffe0ff */
[----:B------:R-:W-:-:S03]  /*1ff0*/  UMOV UR4, UR5 ;  /* 0x0000000500047c82 */ /* 0x000fc60008000000 */
[----:B------:R-:W-:Y:S01]  /*2000*/  UISETP.NE.AND UP0, UPT, UR13, UR26, UPT ;  /* 0x0000001a0d00728c */ /* 0x000fe2000bf05270 */
[----:B------:R3:W-:Y:S08]  /*2010*/  UTMALDG.3D [UR8], [UR14], desc[UR30] ;  /* 0x00001e080e0075b4 */ /* 0x0007f00008011000 */
[----:B---3--:R-:W-:Y:S05]  /*2020*/  BRA.U UP0, `(.L_x_38) ;  /* 0xfffffffd00487547 */ /* 0x008fea000b83ffff */
.L_x_32:
[C---:B------:R-:W-:Y:S01]  /*2030*/  LEA R3, R11.reuse, UR6, 0x3 ;  /* 0x000000060b037c11 */ /* 0x040fe2000f8e18ff */
[----:B------:R-:W-:Y:S01]  /*2040*/  NOP ;  /* 0x0000000000007918 */ /* 0x000fe20000000000 */
[----:B-1----:R-:W-:Y:S02]  /*2050*/  SHF.L.U32 R0, R10, 0x1f, RZ ;  /* 0x0000001f0a007819 */ /* 0x002fe400000006ff */
[----:B------:R-:W-:Y:S02]  /*2060*/  LEA R5, R11, UR6, 0x4 ;  /* 0x000000060b057c11 */ /* 0x000fe4000f8e20ff */
[----:B--2-4-:R-:W1:Y:S02]  /*2070*/  SYNCS.PHASECHK.TRANS64.TRYWAIT P0, [R3+URZ+0x80], R0 ;  /* 0x00008000030075a7 */ /* 0x014e6400080011ff */
[----:B-1----:R-:W-:Y:S05]  /*2080*/  @!P0 BRA `(.L_x_39) ;  /* 0x0000009400f48947 */ /* 0x002fea0003800000 */
.L_x_132:
[----:B------:R-:W2:Y:S01]  /*2090*/  LDS.128 R4, [R5+0xf0] ;  /* 0x0000f00005047984 */ /* 0x000ea20000000c00 */
[----:B------:R-:W-:Y:S01]  /*20a0*/  UISETP.GE.AND UP0, UPT, UR42, 0x1, UPT ;  /* 0x000000012a00788c */ /* 0x000fe2000bf06270 */
[----:B------:R-:W-:Y:S01]  /*20b0*/  @!PT LDS RZ, [RZ] ;  /* 0x00000000fffff984 */ /* 0x000fe20000000800 */
[----:B------:R-:W-:Y:S01]  /*20c0*/  @!PT LDS RZ, [RZ] ;  /* 0x00000000fffff984 */ /* 0x000fe20000000800 */
[----:B------:R-:W-:Y:S01]  /*20d0*/  @!PT LDS RZ, [RZ] ;  /* 0x00000000fffff984 */ /* 0x000fe20000000800 */
[----:B------:R-:W-:Y:S01]  /*20e0*/  @!PT LDS RZ, [RZ] ;  /* 0x00000000fffff984 */ /* 0x000fe20000000800 */
[----:B------:R3:W-:Y:S06]  /*20f0*/  MEMBAR.ALL.CTA ;  /* 0x0000000000007992 */ /* 0x0007ec0000008000 */
[----:B---3--:R-:W3:Y:S01]  /*2100*/  FENCE.VIEW.ASYNC.S ;  /* 0x00000000000073c6 */ /* 0x008ee20000000000 */
[----:B--2---:R-:W-:-:S13]  /*2110*/  LOP3.LUT P0, RZ, R6, 0x1, RZ, 0xc0, !PT ;  /* 0x0000000106ff7812 */ /* 0x004fda000780c0ff */
[----:B---3--:R-:W-:Y:S01]  /*2120*/  VOTEU.ANY UP1, P0 ;  /* 0x0000000000ff7886 */ /* 0x008fe20000020100 */
[----:B------:R-:W-:-:S13]  /*2130*/  PLOP3.LUT P0, PT, PT, PT, UP1, 0x80, 0x8 ;  /* 0x000000000008781c */ /* 0x000fda0003f0f018 */
[----:B-1----:R-:W-:Y:S02]  /*2140*/  @P0 LOP3.LUT R0, R5, 0xffff, RZ, 0xc0, !PT ;  /* 0x0000ffff05000812 */ /* 0x002fe400078ec0ff */
[----:B------:R-:W-:Y:S02]  /*2150*/  @P0 MOV R2, R4 ;  /* 0x0000000400020202 */ /* 0x000fe40000000f00 */
[----:B------:R-:W-:Y:S01]  /*2160*/  @P0 R2UR UR7, R0 ;  /* 0x00000000000702ca */ /* 0x000fe200000e0000 */
[----:B------:R-:W-:Y:S01]  /*2170*/  VIADD R0, R3, 0x90 ;  /* 0x0000009003007836 */ /* 0x000fe20000000000 */
[----:B------:R-:W-:Y:S02]  /*2180*/  @P0 SHF.R.U32.HI R4, RZ, 0x10, R5 ;  /* 0x00000010ff040819 */ /* 0x000fe40000011605 */
[----:B------:R-:W-:Y:S02]  /*2190*/  @P0 R2UR UR8, R2 ;  /* 0x00000000020802ca */ /* 0x000fe400000e0000 */
[----:B------:R-:W-:-:S02]  /*21a0*/  PRMT R0, RZ, 0x654, R0 ;  /* 0x00000654ff007816 */ /* 0x000fc40000000000 */
[----:B------:R-:W-:Y:S02]  /*21b0*/  @P0 R2UR UR4, R4 ;  /* 0x00000000040402ca */ /* 0x000fe400000e0000 */
[----:B------:R1:W-:Y:S03]  /*21c0*/  SYNCS.ARRIVE.TRANS64.RED.A1T0 RZ, [R0+URZ], RZ ;  /* 0x000000ff00ff79a7 */ /* 0x0003e600081004ff */
[----:B------:R-:W-:-:S04]  /*21d0*/  @UP1 UMOV UR27, UR7 ;  /* 0x00000007001b1c82 */ /* 0x000fc80008000000 */
[----:B------:R-:W-:-:S04]  /*21e0*/  @UP1 UMOV UR37, UR8 ;  /* 0x0000000800251c82 */ /* 0x000fc80008000000 */
[----:B------:R-:W-:Y:S01]  /*21f0*/  @UP1 UMOV UR36, UR4 ;  /* 0x0000000400241c82 */ /* 0x000fe20008000000 */
[----:B------:R-:W-:Y:S05]  /*2200*/  BRA.U !UP0, `(.L_x_40) ;  /* 0x0000000108d47547 */ /* 0x000fea000b800000 */
[----:B------:R-:W2:Y:S01]  /*2210*/  LDCU.128 UR12, c[0x0][0xb10] ;  /* 0x00016200ff0c77ac */ /* 0x000ea20008000c00 */
[----:B------:R-:W3:Y:S01]  /*2220*/  LDCU UR26, c[0x0][0xb20] ;  /* 0x00016400ff1a77ac */ /* 0x000ee20008000800 */
[----:B------:R-:W4:Y:S01]  /*2230*/  LDCU UR20, c[0x0][0xb0c] ;  /* 0x00016180ff1477ac */ /* 0x000f220008000800 */
[----:B------:R-:W1:Y:S01]  /*2240*/  LDCU.64 UR10, c[0x0][0xb28] ;  /* 0x00016500ff0a77ac */ /* 0x000e620008000a00 */
[----:B------:R-:W-:Y:S02]  /*2250*/  UISETP.NE.AND UP3, UPT, UR42, 0x1, UPT ;  /* 0x000000012a00788c */ /* 0x000fe4000bf65270 */
[----:B--2---:R-:W-:Y:S02]  /*2260*/  UIMAD.WIDE.U32 UR16, UR38, UR15, URZ ;  /* 0x0000000f261072a5 */ /* 0x004fe4000f8e00ff */
[----:B------:R-:W-:Y:S02]  /*2270*/  UIMAD.WIDE.U32 UR8, UR39, UR12, URZ ;  /* 0x0000000c270872a5 */ /* 0x000fe4000f8e00ff */
[----:B------:R-:W-:-:S02]  /*2280*/  UISETP.NE.AND UP0, UPT, UR14, 0x1, UPT ;  /* 0x000000010e00788c */ /* 0x000fc4000bf05270 */
[----:B------:R-:W-:Y:S01]  /*2290*/  UIMAD.WIDE.U32 UR22, UR27, UR15, URZ ;  /* 0x0000000f1b1672a5 */ /* 0x000fe2000f8e00ff */
[----:B------:R-:W-:Y:S02]  /*22a0*/  UMOV UR16, UR17 ;  /* 0x0000001100107c82 */ /* 0x000fe40008000000 */
[----:B------:R-:W-:Y:S01]  /*22b0*/  UMOV UR8, UR9 ;  /* 0x0000000900087c82 */ /* 0x000fe20008000000 */
[----:B---3--:R-:W-:Y:S02]  /*22c0*/  USHF.R.U32.HI UR16, URZ, UR26, UR16 ;  /* 0x0000001aff107299 */ /* 0x008fe40008011610 */
[----:B----4-:R-:W-:Y:S02]  /*22d0*/  UISETP.NE.AND UP2, UPT, UR20, 0x1, UPT ;  /* 0x000000011400788c */ /* 0x010fe4000bf45270 */
[----:B------:R-:W-:Y:S02]  /*22e0*/  USHF.R.U32.HI UR8, URZ, UR13, UR8 ;  /* 0x0000000dff087299 */ /* 0x000fe40008011608 */
[----:B------:R-:W-:-:S02]  /*22f0*/  USEL UR7, UR38, UR16, !UP0 ;  /* 0x0000001026077287 */ /* 0x000fc4000c000000 */
[----:B------:R-:W-:Y:S02]  /*2300*/  USEL UR8, UR39, UR8, !UP2 ;  /* 0x0000000827087287 */ /* 0x000fe4000d000000 */
[----:B-1----:R-:W-:Y:S01]  /*2310*/  UIMAD.WIDE.U32 UR16, UR7, UR10, URZ ;  /* 0x0000000a071072a5 */ /* 0x002fe2000f8e00ff */
[----:B------:R-:W-:Y:S01]  /*2320*/  UMOV UR4, UR23 ;  /* 0x0000001700047c82 */ /* 0x000fe20008000000 */
[----:B------:R-:W-:Y:S02]  /*2330*/  UIMAD.WIDE.U32 UR18, UR37, UR12, URZ ;  /* 0x0000000c251272a5 */ /* 0x000fe4000f8e00ff */
[----:B------:R-:W-:-:S03]  /*2340*/  UIMAD.WIDE.U32 UR22, UR8, UR10, URZ ;  /* 0x0000000a081672a5 */ /* 0x000fc6000f8e00ff */
[----:B------:R-:W-:Y:S01]  /*2350*/  UMOV UR16, UR17 ;  /* 0x0000001100107c82 */ /* 0x000fe20008000000 */
[----:B------:R-:W-:Y:S02]  /*2360*/  USHF.R.U32.HI UR4, URZ, UR26, UR4 ;  /* 0x0000001aff047299 */ /* 0x000fe40008011604 */
[----:B------:R-:W-:Y:S01]  /*2370*/  @UP3 USHF.R.U32.HI UR7, URZ, UR11, UR16 ;  /* 0x0000000bff073299 */ /* 0x000fe20008011610 */
[----:B------:R-:W-:Y:S01]  /*2380*/  UMOV UR18, UR19 ;  /* 0x0000001300127c82 */ /* 0x000fe20008000000 */
[----:B------:R-:W-:Y:S01]  /*2390*/  UMOV UR22, UR23 ;  /* 0x0000001700167c82 */ /* 0x000fe20008000000 */
[----:B------:R-:W-:Y:S02]  /*23a0*/  USHF.R.U32.HI UR13, URZ, UR13, UR18 ;  /* 0x0000000dff0d7299 */ /* 0x000fe40008011612 */
[----:B------:R-:W-:Y:S02]  /*23b0*/  USEL UR4, UR27, UR4, !UP0 ;  /* 0x000000041b047287 */ /* 0x000fe4000c000000 */
[----:B------:R-:W-:-:S02]  /*23c0*/  @UP3 USHF.R.U32.HI UR8, URZ, UR11, UR22 ;  /* 0x0000000bff083299 */ /* 0x000fc40008011616 */
[----:B------:R-:W-:Y:S02]  /*23d0*/  UIMAD UR9, UR42, UR7, URZ ;  /* 0x000000072a0972a4 */ /* 0x000fe4000f8e02ff */
[----:B------:R-:W-:Y:S02]  /*23e0*/  USEL UR7, UR37, UR13, !UP2 ;  /* 0x0000000d25077287 */ /* 0x000fe4000d000000 */
[----:B------:R-:W-:Y:S02]  /*23f0*/  UIMAD UR12, UR42, UR8, URZ ;  /* 0x000000082a0c72a4 */ /* 0x000fe4000f8e02ff */
[----:B------:R-:W-:Y:S02]  /*2400*/  UISETP.GE.AND UP0, UPT, UR4, UR9, UPT ;  /* 0x000000090400728c */ /* 0x000fe4000bf06270 */
[----:B------:R-:W-:Y:S02]  /*2410*/  UIMAD.WIDE.U32 UR16, UR4, UR10, URZ ;  /* 0x0000000a041072a5 */ /* 0x000fe4000f8e00ff */
[----:B------:R-:W-:-:S02]  /*2420*/  UISETP.GE.OR UP0, UPT, UR7, UR12, UP0 ;  /* 0x0000000c0700728c */ /* 0x000fc40008706670 */
        /* <DEDUP_REMOVED lines=19> */
.L_x_40:
[----:B------:R-:W2:Y:S02]  /*2560*/  LDCU UR4, c[0x0][0xb30] ;  /* 0x00016600ff0477ac */ /* 0x000ea40008000800 */
[----:B--2---:R-:W-:-:S09]  /*2570*/  UISETP.NE.AND UP0, UPT, UR4, 0x1, UPT ;  /* 0x000000010400788c */ /* 0x004fd2000bf05270 */
[----:B------:R-:W-:Y:S05]  /*2580*/  BRA.U UP0, `(.L_x_41) ;  /* 0x0000000100447547 */ /* 0x000fea000b800000 */
[----:B------:R-:W2:Y:S01]  /*2590*/  LDCU.128 UR12, c[0x0][0xb10] ;  /* 0x00016200ff0c77ac */ /* 0x000ea20008000c00 */
[----:B------:R-:W3:Y:S01]  /*25a0*/  LDCU UR16, c[0x0][0xb0c] ;  /* 0x00016180ff1077ac */ /* 0x000ee20008000800 */
[----:B------:R-:W4:Y:S01]  /*25b0*/  LDCU UR17, c[0x0][0xb20] ;  /* 0x00016400ff1177ac */ /* 0x000f220008000800 */
[----:B--2---:R-:W-:Y:S02]  /*25c0*/  UIMAD.WIDE.U32 UR10, UR37, UR12, URZ ;  /* 0x0000000c250a72a5 */ /* 0x004fe4000f8e00ff */
[----:B------:R-:W-:Y:S02]  /*25d0*/  UIMAD.WIDE.U32 UR8, UR27, UR15, URZ ;  /* 0x0000000f1b0872a5 */ /* 0x000fe4000f8e00ff */
[----:B---3--:R-:W-:Y:S02]  /*25e0*/  UISETP.NE.AND UP2, UPT, UR16, 0x1, UPT ;  /* 0x000000011000788c */ /* 0x008fe4000bf45270 */
[----:B------:R-:W-:Y:S01]  /*25f0*/  UISETP.NE.AND UP0, UPT, UR14, 0x1, UPT ;  /* 0x000000010e00788c */ /* 0x000fe2000bf05270 */
[----:B------:R-:W-:-:S02]  /*2600*/  UMOV UR7, UR11 ;  /* 0x0000000b00077c82 */ /* 0x000fc40008000000 */
[----:B------:R-:W-:Y:S01]  /*2610*/  UMOV UR4, UR9 ;  /* 0x0000000900047c82 */ /* 0x000fe20008000000 */
[----:B------:R-:W-:Y:S02]  /*2620*/  USHF.R.U32.HI UR7, URZ, UR13, UR7 ;  /* 0x0000000dff077299 */ /* 0x000fe40008011607 */
[----:B----4-:R-:W-:Y:S02]  /*2630*/  USHF.R.U32.HI UR4, URZ, UR17, UR4 ;  /* 0x00000011ff047299 */ /* 0x010fe40008011604 */
[----:B------:R-:W-:Y:S02]  /*2640*/  USEL UR7, UR37, UR7, !UP2 ;  /* 0x0000000725077287 */ /* 0x000fe4000d000000 */
[----:B------:R-:W-:-:S04]  /*2650*/  USEL UR4, UR27, UR4, !UP0 ;  /* 0x000000041b047287 */ /* 0x000fc8000c000000 */
[----:B------:R-:W-:Y:S02]  /*2660*/  UIADD3 UR8, UPT, UPT, UR7, -UR4, URZ ;  /* 0x8000000407087290 */ /* 0x000fe4000fffe0ff */
[----:B------:R-:W-:Y:S02]  /*2670*/  UIADD3 UR4, UPT, UPT, -UR7, UR4, URZ ;  /* 0x0000000407047290 */ /* 0x000fe4000fffe1ff */
[----:B------:R-:W-:Y:S02]  /*2680*/  UIMAD UR27, UR8, UR14, UR27 ;  /* 0x0000000e081b72a4 */ /* 0x000fe4000f8e021b */
[----:B------:R-:W-:-:S12]  /*2690*/  UIMAD UR37, UR4, UR16, UR37 ;  /* 0x00000010042572a4 */ /* 0x000fd8000f8e0225 */
.L_x_41:
[----:B------:R-:W-:Y:S01]  /*26a0*/  VIADD R11, R11, 0x1 ;  /* 0x000000010b0b7836 */ /* 0x000fe20000000000 */
[----:B------:R-:W-:Y:S02]  /*26b0*/  R2UR UR7, R143 ;  /* 0x000000008f0772ca */ /* 0x000fe400000e0000 */
[----:B------:R-:W-:Y:S02]  /*26c0*/  R2UR UR4, R142 ;  /* 0x000000008e0472ca */ /* 0x000fe400000e0000 */
[C---:B------:R-:W-:Y:S02]  /*26d0*/  ISETP.NE.AND P0, PT, R11.reuse, 0x2, PT ;  /* 0x000000020b00780c */ /* 0x040fe40003f05270 */
[----:B------:R-:W-:Y:S02]  /*26e0*/  PLOP3.LUT P1, PT, PT, PT, PT, 0x80, 0x8 ;  /* 0x000000000008781c */ /* 0x000fe40003f2f070 */
[----:B------:R-:W-:Y:S02]  /*26f0*/  SEL R3, RZ, 0x1, P0 ;  /* 0x00000001ff037807 */ /* 0x000fe40000000000 */
[----:B------:R-:W-:-:S02]  /*2700*/  SEL R11, R11, RZ, P0 ;  /* 0x000000ff0b0b7207 */ /* 0x000fc40000000000 */
[----:B------:R-:W-:Y:S01]  /*2710*/  LOP3.LUT R10, R10, R3, RZ, 0x3c, !PT ;  /* 0x000000030a0a7212 */ /* 0x000fe200078e3cff */
[----:B------:R-:W-:Y:S02]  /*2720*/  UIADD3 UR16, UPT, UPT, UR37, UR7, URZ ;  /* 0x0000000725107290 */ /* 0x000fe4000fffe0ff */
[----:B------:R-:W-:Y:S01]  /*2730*/  UIADD3 UR20, UPT, UPT, UR27, UR4, URZ ;  /* 0x000000041b147290 */ /* 0x000fe2000fffe0ff */
[----:B------:R-:W-:Y:S11]  /*2740*/  BRA.U UP1, `(.L_x_42) ;  /* 0xfffffff1013c7547 */ /* 0x000ff6000b83ffff */
[----:B------:R-:W-:Y:S01]  /*2750*/  UIADD3 UR6, UPT, UPT, UR6, 0x18, URZ ;  /* 0x0000001806067890 */ /* 0x000fe2000fffe0ff */
[----:B------:R-:W-:-:S03]  /*2760*/  SHF.L.U32 R3, R12, 0x1f, RZ ;  /* 0x0000001f0c037819 */ /* 0x000fc600000006ff */
[----:B------:R-:W-:-:S09]  /*2770*/  ULEA UR4, UR5, UR6, 0x3 ;  /* 0x0000000605047291 */ /* 0x000fd2000f8e18ff */
[----:B------:R-:W2:Y:S02]  /*2780*/  SYNCS.PHASECHK.TRANS64.TRYWAIT P0, [UR4], R3 ;  /* 0x00000003ff0075a7 */ /* 0x000ea40008001104 */
[----:B--2---:R-:W-:Y:S05]  /*2790*/  @!P0 BRA `(.L_x_43) ;  /* 0x0000009000448947 */ /* 0x004fea0003800000 */
.L_x_134:
[----:B------:R-:W-:-:S04]  /*27a0*/  UIADD3 UR4, UPT, UPT, UR5, 0x1, URZ ;  /* 0x0000000105047890 */ /* 0x000fc8000fffe0ff */
[----:B------:R-:W-:-:S04]  /*27b0*/  UISETP.NE.AND UP0, UPT, UR4, 0x3, UPT ;  /* 0x000000030400788c */ /* 0x000fc8000bf05270 */
[----:B------:R-:W-:Y:S02]  /*27c0*/  USEL UR7, URZ, 0x1, UP0 ;  /* 0x00000001ff077887 */ /* 0x000fe40008000000 */
[----:B------:R-:W-:-:S04]  /*27d0*/  USEL UR4, UR4, URZ, UP0 ;  /* 0x000000ff04047287 */ /* 0x000fc80008000000 */
[----:B------:R-:W-:Y:S01]  /*27e0*/  ULEA UR5, UR4, UR6, 0x3 ;  /* 0x0000000604057291 */ /* 0x000fe2000f8e18ff */
[----:B------:R-:W-:-:S04]  /*27f0*/  LOP3.LUT R12, R12, UR7, RZ, 0x3c, !PT ;  /* 0x000000070c0c7c12 */ /* 0x000fc8000f8e3cff */
[----:B-1----:R-:W-:-:S04]  /*2800*/  SHF.L.U32 R3, R12, 0x1f, RZ ;  /* 0x0000001f0c037819 */ /* 0x002fc800000006ff */
[----:B------:R-:W1:Y:S02]  /*2810*/  SYNCS.PHASECHK.TRANS64.TRYWAIT P0, [UR5], R3 ;  /* 0x00000003ff0075a7 */ /* 0x000e640008001105 */
[----:B-1----:R-:W-:Y:S05]  /*2820*/  @!P0 BRA `(.L_x_44) ;  /* 0x0000009000388947 */ /* 0x002fea0003800000 */
.L_x_136:
[----:B------:R-:W-:-:S04]  /*2830*/  UIADD3 UR4, UPT, UPT, UR4, 0x1, URZ ;  /* 0x0000000104047890 */ /* 0x000fc8000fffe0ff */
[----:B------:R-:W-:-:S04]  /*2840*/  UISETP.NE.AND UP0, UPT, UR4, 0x3, UPT ;  /* 0x000000030400788c */ /* 0x000fc8000bf05270 */
[----:B------:R-:W-:Y:S02]  /*2850*/  USEL UR5, URZ, 0x1, UP0 ;  /* 0x00000001ff057887 */ /* 0x000fe40008000000 */
[----:B------:R-:W-:-:S04]  /*2860*/  USEL UR4, UR4, URZ, UP0 ;  /* 0x000000ff04047287 */ /* 0x000fc80008000000 */
[----:B------:R-:W-:Y:S01]  /*2870*/  ULEA UR4, UR4, UR6, 0x3 ;  /* 0x0000000604047291 */ /* 0x000fe2000f8e18ff */
[----:B-1----:R-:W-:-:S04]  /*2880*/  LOP3.LUT R3, R12, UR5, RZ, 0x3c, !PT ;  /* 0x000000050c037c12 */ /* 0x002fc8000f8e3cff */
[----:B------:R-:W-:Y:S01]  /*2890*/  SHF.L.U32 R3, R3, 0x1f, RZ ;  /* 0x0000001f03037819 */ /* 0x000fe200000006ff */
[----:B------:R-:W-:-:S07]  /*28a0*/  IMAD.U32 R0, RZ, RZ, UR4 ;  /* 0x00000004ff007e24 */ /* 0x000fce000f8e00ff */
.L_x_45:
[----:B-1----:R1:W2:Y:S02]  /*28b0*/  SYNCS.PHASECHK.TRANS64.TRYWAIT P0, [R0+URZ], R3 ;  /* 0x00000003000075a7 */ /* 0x0022a400080011ff */
[----:B--2---:R-:W-:Y:S05]  /*28c0*/  @!P0 NANOSLEEP.SYNCS 0x989680 ;  /* 0x009896800000895d */ /* 0x004fea0003900000 */
[----:B------:R-:W2:Y:S02]  /*28d0*/  @!P0 SYNCS.PHASECHK.TRANS64 P0, [R0+URZ], R3 ;  /* 0x00000003000085a7 */ /* 0x000ea400080010ff */
[----:B--2---:R-:W-:Y:S05]  /*28e0*/  @P0 EXIT ;  /* 0x000000000000094d */ /* 0x004fea0003800000 */
[----:B------:R-:W-:Y:S05]  /*28f0*/  BRA `(.L_x_45) ;  /* 0xfffffffc00ec7947 */ /* 0x000fea000383ffff */
.L_x_22:
[----:B------:R-:W-:-:S04]  /*2900*/  UISETP.NE.AND UP0, UPT, UR45, URZ, UPT ;  /* 0x000000ff2d00728c */ /* 0x000fc8000bf05270 */
[----:B------:R-:W-:-:S09]  /*2910*/  UISETP.NE.OR UP0, UPT, UR17, 0x1, UP0 ;  /* 0x000000011100788c */ /* 0x000fd20008705670 */
[----:B------:R-:W-:Y:S05]  /*2920*/  BRA.U UP0, `(.L_x_46) ;  /* 0x0000000500487547 */ /* 0x000fea000b800000 */
[----:B------:R-:W-:Y:S01]  /*2930*/  ISETP.GE.U32.AND P2, PT, R0, 0x4, PT ;  /* 0x000000040000780c */ /* 0x000fe20003f46070 */
[----:B------:R-:W-:Y:S01]  /*2940*/  IMAD.MOV.U32 R12, RZ, RZ, 0x1 ;  /* 0x00000001ff0c7424 */ /* 0x000fe200078e00ff */
[----:B------:R-:W-:Y:S02]  /*2950*/  CS2R R10, SRZ ;  /* 0x00000000000a7805 */ /* 0x000fe4000001ff00 */
[----:B------:R-:W-:Y:S01]  /*2960*/  CS2R R8, SRZ ;  /* 0x0000000000087805 */ /* 0x000fe2000001ff00 */
[----:B------:R-:W-:Y:S01]  /*2970*/  UMOV UR6, 0x400 ;  /* 0x0000040000067882 */ /* 0x000fe20000000000 */
[----:B------:R-:W-:Y:S01]  /*2980*/  UMOV UR5, URZ ;  /* 0x000000ff00057c82 */ /* 0x000fe20008000000 */
[----:B------:R-:W-:-:S12]  /*2990*/  ULEA UR6, UR45, UR6, 0x18 ;  /* 0x000000062d067291 */ /* 0x000fd8000f8ec0ff */
.L_x_50:
[----:B------:R-:W-:Y:S02]  /*29a0*/  LEA R2, R8, UR6, 0x3 ;  /* 0x0000000608027c11 */ /* 0x000fe4000f8e18ff */
[----:B------:R-:W-:-:S03]  /*29b0*/  SHF.L.U32 R5, R9, 0x1f, RZ ;  /* 0x0000001f09057819 */ /* 0x000fc600000006ff */
[----:B------:R-:W-:Y:S01]  /*29c0*/  VIADD R4, R2, 0xd0 ;  /* 0x000000d002047836 */ /* 0x000fe20000000000 */
[----:B------:R-:W1:Y:S02]  /*29d0*/  SYNCS.PHASECHK.TRANS64.TRYWAIT P0, [R2+URZ+0xc0], R5 ;  /* 0x0000c005020075a7 */ /* 0x000e6400080011ff */
[----:B-1----:R-:W-:Y:S05]  /*29e0*/  @!P0 BRA `(.L_x_47) ;  /* 0x0000008c00e08947 */ /* 0x002fea0003800000 */
.L_x_137:
[----:B------:R-:W-:Y:S01]  /*29f0*/  ULEA UR4, UR5, UR6, 0x3 ;  /* 0x0000000605047291 */ /* 0x000fe2000f8e18ff */
[----:B------:R-:W-:Y:S02]  /*2a00*/  PRMT R4, RZ, 0x654, R4 ;  /* 0x00000654ff047816 */ /* 0x000fe40000000004 */
[----:B-1----:R-:W-:Y:S01]  /*2a10*/  SHF.L.U32 R5, R12, 0x1f, RZ ;  /* 0x0000001f0c057819 */ /* 0x002fe200000006ff */
[----:B------:R-:W-:Y:S01]  /*2a20*/  UIADD3 UR7, UPT, UPT, UR4, 0x80, URZ ;  /* 0x0000008004077890 */ /* 0x000fe2000fffe0ff */
[----:B------:R1:W-:Y:S05]  /*2a30*/  SYNCS.ARRIVE.TRANS64.RED.A1T0 RZ, [R4+URZ], RZ ;  /* 0x000000ff04ff79a7 */ /* 0x0003ea00081004ff */
[----:B------:R-:W-:Y:S01]  /*2a40*/  IMAD.U32 R7, RZ, RZ, UR7 ;  /* 0x00000007ff077e24 */ /* 0x000fe2000f8e00ff */
[----:B------:R-:W2:Y:S04]  /*2a50*/  SYNCS.PHASECHK.TRANS64.TRYWAIT P0, [UR4+0x90], R5 ;  /* 0x00009005ff0075a7 */ /* 0x000ea80008001104 */
[----:B------:R-:W-:Y:S01]  /*2a60*/  PRMT R6, R0, 0x654, R7 ;  /* 0x0000065400067816 */ /* 0x000fe20000000007 */
[----:B-1----:R-:W-:Y:S01]  /*2a70*/  @!P2 IMAD.MOV.U32 R4, RZ, RZ, 0x10 ;  /* 0x00000010ff04a424 */ /* 0x002fe200078e00ff */
[----:B--2---:R-:W-:Y:S06]  /*2a80*/  @!P0 BRA `(.L_x_48) ;  /* 0x0000008c00cc8947 */ /* 0x004fec0003800000 */
.L_x_139:
[----:B------:R-:W-:Y:S01]  /*2a90*/  ULEA UR8, UR5, UR6, 0x4 ;  /* 0x0000000605087291 */ /* 0x000fe2000f8e20ff */
[----:B------:R-:W-:Y:S01]  /*2aa0*/  SEL R3, R6, R3, !P2 ;  /* 0x0000000306037207 */ /* 0x000fe20005000000 */
[----:B------:R-:W-:Y:S01]  /*2ab0*/  UIADD3 UR9, UPT, UPT, UR4, 0x80, URZ ;  /* 0x0000008004097890 */ /* 0x000fe2000fffe0ff */
[----:B-1----:R-:W-:Y:S01]  /*2ac0*/  LEA R2, R11, UR6, 0x3 ;  /* 0x000000060b027c11 */ /* 0x002fe2000f8e18ff */
[----:B------:R-:W-:Y:S01]  /*2ad0*/  UIADD3 UR8, UPT, UPT, UR8, 0xf0, URZ ;  /* 0x000000f008087890 */ /* 0x000fe2000fffe0ff */
[----:B------:R-:W-:Y:S01]  /*2ae0*/  SHF.L.U32 R5, R10, 0x1f, RZ ;  /* 0x0000001f0a057819 */ /* 0x000fe200000006ff */
[----:B------:R1:W-:Y:S01]  /*2af0*/  @!P2 SYNCS.ARRIVE.TRANS64.RED RZ, [R3+URZ], R4 ;  /* 0x0000000403ffa9a7 */ /* 0x0003e200080004ff */
[----:B------:R-:W-:Y:S01]  /*2b00*/  UIADD3 UR4, UPT, UPT, UR5, 0x1, URZ ;  /* 0x0000000105047890 */ /* 0x000fe2000fffe0ff */
[----:B------:R-:W-:-:S03]  /*2b10*/  VIADD R8, R8, 0x1 ;  /* 0x0000000108087836 */ /* 0x000fc60000000000 */
[----:B------:R-:W-:Y:S02]  /*2b20*/  UISETP.NE.AND UP0, UPT, UR4, 0x2, UPT ;  /* 0x000000020400788c */ /* 0x000fe4000bf05270 */
[----:B------:R-:W-:Y:S06]  /*2b30*/  UGETNEXTWORKID.BROADCAST [UR8], [UR9] ;  /* 0x00000000080073ca */ /* 0x000fec0008000100 */
[----:B------:R-:W-:Y:S01]  /*2b40*/  USEL UR7, URZ, 0x1, UP0 ;  /* 0x00000001ff077887 */ /* 0x000fe20008000000 */
[----:B------:R-:W-:Y:S01]  /*2b50*/  ISETP.NE.AND P0, PT, R8, 0x2, PT ;  /* 0x000000020800780c */ /* 0x000fe20003f05270 */
[----:B------:R-:W-:Y:S01]  /*2b60*/  USEL UR5, UR4, URZ, UP0 ;  /* 0x000000ff04057287 */ /* 0x000fe20008000000 */
[----:B------:R-:W2:Y:S03]  /*2b70*/  SYNCS.PHASECHK.TRANS64.TRYWAIT P1, [R2+URZ+0x80], R5 ;  /* 0x00008005020075a7 */ /* 0x000ea600080211ff */
[----:B------:R-:W-:Y:S01]  /*2b80*/  LOP3.LUT R12, R12, UR7, RZ, 0x3c, !PT ;  /* 0x000000070c0c7c12 */ /* 0x000fe2000f8e3cff */
[----:B-12---:R-:W-:Y:S07]  /*2b90*/  @!P1 BRA `(.L_x_49) ;  /* 0x0000008c00a09947 */ /* 0x006fee0003800000 */
.L_x_140:
[C---:B------:R-:W-:Y:S01]  /*2ba0*/  LEA R4, R11.reuse, UR6, 0x4 ;  /* 0x000000060b047c11 */ /* 0x040fe2000f8e20ff */
[----:B-1----:R-:W-:Y:S01]  /*2bb0*/  VIADD R2, R2, 0x90 ;  /* 0x0000009002027836 */ /* 0x002fe20000000000 */
[----:B------:R-:W-:Y:S01]  /*2bc0*/  SEL R8, R8, RZ, P0 ;  /* 0x000000ff08087207 */ /* 0x000fe20000000000 */
[----:B------:R-:W-:-:S03]  /*2bd0*/  VIADD R11, R11, 0x1 ;  /* 0x000000010b0b7836 */ /* 0x000fc60000000000 */
[----:B------:R-:W1:Y:S01]  /*2be0*/  LDS.128 R4, [R4+0xf0] ;  /* 0x0000f00004047984 */ /* 0x000e620000000c00 */
[----:B------:R-:W-:Y:S02]  /*2bf0*/  PRMT R2, RZ, 0x654, R2 ;  /* 0x00000654ff027816 */ /* 0x000fe40000000002 */
[C---:B------:R-:W-:Y:S01]  /*2c00*/  ISETP.NE.AND P1, PT, R11.reuse, 0x2, PT ;  /* 0x000000020b00780c */ /* 0x040fe20003f25270 */
[----:B------:R-:W-:Y:S01]  /*2c10*/  @!PT LDS RZ, [RZ] ;  /* 0x00000000fffff984 */ /* 0x000fe20000000800 */
[----:B------:R-:W-:Y:S01]  /*2c20*/  @!PT LDS RZ, [RZ] ;  /* 0x00000000fffff984 */ /* 0x000fe20000000800 */
[----:B------:R-:W-:Y:S01]  /*2c30*/  @!PT LDS RZ, [RZ] ;  /* 0x00000000fffff984 */ /* 0x000fe20000000800 */
[----:B------:R-:W-:Y:S01]  /*2c40*/  @!PT LDS RZ, [RZ] ;  /* 0x00000000fffff984 */ /* 0x000fe20000000800 */
[----:B------:R2:W-:Y:S06]  /*2c50*/  MEMBAR.ALL.CTA ;  /* 0x0000000000007992 */ /* 0x0005ec0000008000 */
[----:B--2---:R-:W2:Y:S01]  /*2c60*/  FENCE.VIEW.ASYNC.S ;  /* 0x00000000000073c6 */ /* 0x004ea20000000000 */
[----:B------:R-:W-:Y:S01]  /*2c70*/  SEL R11, R11, RZ, P1 ;  /* 0x000000ff0b0b7207 */ /* 0x000fe20000800000 */
[----:B--2---:R2:W-:Y:S01]  /*2c80*/  SYNCS.ARRIVE.TRANS64.RED.A1T0 RZ, [R2+URZ], RZ ;  /* 0x000000ff02ff79a7 */ /* 0x0045e200081004ff */
[----:B-1----:R-:W-:-:S02]  /*2c90*/  LOP3.LUT P3, RZ, R6, 0x1, RZ, 0xc0, !PT ;  /* 0x0000000106ff7812 */ /* 0x002fc4000786c0ff */
[----:B------:R-:W-:-:S04]  /*2ca0*/  SEL R5, RZ, 0x1, P1 ;  /* 0x00000001ff057807 */ /* 0x000fc80000800000 */
[----:B------:R-:W-:Y:S02]  /*2cb0*/  LOP3.LUT R10, R10, R5, RZ, 0x3c, !PT ;  /* 0x000000050a0a7212 */ /* 0x000fe400078e3cff */
[----:B--2---:R-:W-:-:S04]  /*2cc0*/  SEL R2, RZ, 0x1, P0 ;  /* 0x00000001ff027807 */ /* 0x004fc80000000000 */
[----:B------:R-:W-:Y:S01]  /*2cd0*/  LOP3.LUT R9, R9, R2, RZ, 0x3c, !PT ;  /* 0x0000000209097212 */ /* 0x000fe200078e3cff */
[----:B------:R-:W-:Y:S06]  /*2ce0*/  @P3 BRA `(.L_x_50) ;  /* 0xfffffffc002c3947 */ /* 0x000fec000383ffff */
[----:B------:R-:W-:Y:S01]  /*2cf0*/  ULEA UR4, UR5, UR6, 0x3 ;  /* 0x0000000605047291 */ /* 0x000fe2000f8e18ff */
[----:B------:R-:W-:-:S08]  /*2d00*/  SHF.L.U32 R3, R12, 0x1f, RZ ;  /* 0x0000001f0c037819 */ /* 0x000fd000000006ff */
[----:B------:R-:W1:Y:S02]  /*2d10*/  SYNCS.PHASECHK.TRANS64 P0, [UR4+0x90], R3 ;  /* 0x00009003ff0075a7 */ /* 0x000e640008001004 */
[----:B-1----:R-:W-:Y:S05]  /*2d20*/  @P0 BRA `(.L_x_51) ;  /* 0x0000000000080947 */ /* 0x002fea0003800000 */
[----:B------:R-:W1:Y:S02]  /*2d30*/  SYNCS.PHASECHK.TRANS64.TRYWAIT P0, [UR4+0x90], R3 ;  /* 0x00009003ff0075a7 */ /* 0x000e640008001104 */
[----:B-1----:R-:W-:Y:S05]  /*2d40*/  @!P0 BRA `(.L_x_52) ;  /* 0x0000008c00488947 */ /* 0x002fea0003800000 */
.L_x_51:
[----:B------:R-:W-:-:S04]  /*2d50*/  UIADD3 UR7, UPT, UPT, UR5, 0x1, URZ ;  /* 0x0000000105077890 */ /* 0x000fc8000fffe0ff */
[----:B------:R-:W-:-:S04]  /*2d60*/  UISETP.NE.AND UP0, UPT, UR7, 0x2, UPT ;  /* 0x000000020700788c */ /* 0x000fc8000bf05270 */
[----:B------:R-:W-:Y:S02]  /*2d70*/  USEL UR8, URZ, 0x1, UP0 ;  /* 0x00000001ff087887 */ /* 0x000fe40008000000 */
[----:B------:R-:W-:-:S04]  /*2d80*/  USEL UR7, UR7, URZ, UP0 ;  /* 0x000000ff07077287 */ /* 0x000fc80008000000 */
[----:B------:R-:W-:Y:S01]  /*2d90*/  ULEA UR7, UR7, UR6, 0x3 ;  /* 0x0000000607077291 */ /* 0x000fe2000f8e18ff */
[----:B-1----:R-:W-:-:S04]  /*2da0*/  LOP3.LUT R3, R12, UR8, RZ, 0x3c, !PT ;  /* 0x000000080c037c12 */ /* 0x002fc8000f8e3cff */
[----:B------:R-:W-:-:S04]  /*2db0*/  SHF.L.U32 R0, R3, 0x1f, RZ ;  /* 0x0000001f03007819 */ /* 0x000fc800000006ff */
[----:B------:R-:W1:Y:S02]  /*2dc0*/  SYNCS.PHASECHK.TRANS64 P0, [UR7+0x90], R0 ;  /* 0x00009000ff0075a7 */ /* 0x000e640008001007 */
[----:B-1----:R-:W-:Y:S05]  /*2dd0*/  @P0 EXIT ;  /* 0x000000000000094d */ /* 0x002fea0003800000 */
[----:B------:R-:W-:Y:S02]  /*2de0*/  SHF.L.U32 R3, R3, 0x1f, RZ ;  /* 0x0000001f03037819 */ /* 0x000fe400000006ff */
[----:B------:R-:W-:-:S07]  /*2df0*/  MOV R0, UR7 ;  /* 0x0000000700007c02 */ /* 0x000fce0008000f00 */
.L_x_53:
[----:B-1----:R1:W2:Y:S02]  /*2e00*/  SYNCS.PHASECHK.TRANS64.TRYWAIT P0, [R0+URZ+0x90], R3 ;  /* 0x00009003000075a7 */ /* 0x0022a400080011ff */
[----:B--2---:R-:W-:Y:S05]  /*2e10*/  @!P0 NANOSLEEP.SYNCS 0x989680 ;  /* 0x009896800000895d */ /* 0x004fea0003900000 */
[----:B------:R-:W2:Y:S02]  /*2e20*/  @!P0 SYNCS.PHASECHK.TRANS64 P0, [R0+URZ+0x90], R3 ;  /* 0x00009003000085a7 */ /* 0x000ea400080010ff */
[----:B--2---:R-:W-:Y:S05]  /*2e30*/  @P0 EXIT ;  /* 0x000000000000094d */ /* 0x004fea0003800000 */
[----:B------:R-:W-:Y:S05]  /*2e40*/  BRA `(.L_x_53) ;  /* 0xfffffffc00ec7947 */ /* 0x000fea000383ffff */
.L_x_46:
[----:B------:R-:W-:Y:S05]  /*2e50*/  BRA.U UP4, `(.L_x_54) ;  /* 0x0000000d04747547 */ /* 0x000fea000b800000 */
[----:B------:R-:W-:Y:S01]  /*2e60*/  UMOV UR4, 0x40 ;  /* 0x0000004000047882 */ /* 0x000fe20000000000 */
[----:B------:R-:W-:Y:S01]  /*2e70*/  NOP ;  /* 0x0000000000007918 */ /* 0x000fe20000000000 */
[----:B------:R-:W-:Y:S01]  /*2e80*/  ULEA UR5, UR45, UR4, 0x18 ;  /* 0x000000042d057291 */ /* 0x000fe2000f8ec0ff */
[----:B------:R-:W-:Y:S02]  /*2e90*/  UMOV UR6, 0x400 ;  /* 0x0000040000067882 */ /* 0x000fe40000000000 */
[----:B------:R-:W-:-:S06]  /*2ea0*/  ULEA UR6, UR45, UR6, 0x18 ;  /* 0x000000062d067291 */ /* 0x000fcc000f8ec0ff */
[----:B------:R-:W1:Y:S02]  /*2eb0*/  LDS.U8 R0, [UR5+0x1c] ;  /* 0x00001c05ff007984 */ /* 0x000e640008000000 */
[----:B-1----:R-:W-:-:S13]  /*2ec0*/  ISETP.NE.AND P0, PT, R0, RZ, PT ;  /* 0x000000ff0000720c */ /* 0x002fda0003f05270 */
[----:B------:R-:W-:Y:S05]  /*2ed0*/  @P0 BRA `(.L_x_55) ;  /* 0x0000000000580947 */ /* 0x000fea0003800000 */
[----:B------:R-:W-:-:S13]  /*2ee0*/  ELECT P0, URZ, PT ;  /* 0x0000000000ff782f */ /* 0x000fda0003800000 */
[----:B------:R-:W-:Y:S05]  /*2ef0*/  @!P0 BRA `(.L_x_56) ;  /* 0x0000000000608947 */ /* 0x000fea0003800000 */
[----:B------:R-:W-:Y:S01]  /*2f00*/  UMOV UR4, 0x10 ;  /* 0x0000001000047882 */ /* 0x000fe20000000000 */
[----:B------:R-:W-:Y:S01]  /*2f10*/  HFMA2 R0, -RZ, RZ, 0, 5.9604644775390625e-08 ;  /* 0x00000001ff007431 */ /* 0x000fe200000001ff */
[----:B------:R-:W-:-:S03]  /*2f20*/  MOV R3, 0xffff ;  /* 0x0000ffff00037802 */ /* 0x000fc60000000f00 */
[----:B------:R-:W-:Y:S04]  /*2f30*/  DEPBAR.LE SB1, 0x36 ;  /* 0x00009d800000791a */ /* 0x000fe80000000000 */
[----:B------:R-:W1:Y:S02]  /*2f40*/  UTCATOMSWS.FIND_AND_SET.ALIGN UP0, UR4, UR4 ;  /* 0x00000004000475e3 */ /* 0x000e640008000800 */
[----:B-1----:R-:W-:Y:S01]  /*2f50*/  MOV R4, UR4 ;  /* 0x0000000400047c02 */ /* 0x002fe20008000f00 */
[----:B------:R-:W-:Y:S06]  /*2f60*/  BRA.U UP0, `(.L_x_57) ;  /* 0x0000000100187547 */ /* 0x000fec000b800000 */
.L_x_58:
[----:B------:R-:W-:Y:S05]  /*2f70*/  NANOSLEEP 0x64 ;  /* 0x000000640000795d */ /* 0x000fea0003800000 */
[----:B------:R-:W-:-:S05]  /*2f80*/  UMOV UR4, 0x10 ;  /* 0x0000001000047882 */ /* 0x000fca0000000000 */
[----:B------:R-:W-:Y:S04]  /*2f90*/  DEPBAR.LE SB1, 0x36 ;  /* 0x00009d800000791a */ /* 0x000fe80000000000 */
[----:B------:R-:W1:Y:S02]  /*2fa0*/  UTCATOMSWS.FIND_AND_SET.ALIGN UP0, UR4, UR4 ;  /* 0x00000004000475e3 */ /* 0x000e640008000800 */
[----:B-1----:R-:W-:Y:S01]  /*2fb0*/  MOV R4, UR4 ;  /* 0x0000000400047c02 */ /* 0x002fe20008000f00 */
[----:B------:R-:W-:Y:S05]  /*2fc0*/  BRA.U !UP0, `(.L_x_58) ;  /* 0xfffffffd08e87547 */ /* 0x000fea000b83ffff */
.L_x_57:
[-C--:B------:R-:W-:Y:S02]  /*2fd0*/  SHF.L.U32 R3, R3, R4.reuse, RZ ;  /* 0x0000000403037219 */ /* 0x080fe400000006ff */
[----:B------:R-:W-:Y:S01]  /*2fe0*/  SHF.L.U32 R0, R0, R4, RZ ;  /* 0x0000000400007219 */ /* 0x000fe200000006ff */
[----:B------:R-:W-:Y:S02]  /*2ff0*/  IMAD.SHL.U32 R4, R4, 0x20, RZ ;  /* 0x0000002004047824 */ /* 0x000fe400078e00ff */
[----:B------:R1:W-:Y:S04]  /*3000*/  ATOMS.OR RZ, [UR5+0x14], R3 ;  /* 0x00001403ffff798c */ /* 0x0003e8000b000005 */
[----:B------:R1:W-:Y:S04]  /*3010*/  ATOMS.OR RZ, [UR5+0x18], R0 ;  /* 0x00001800ffff798c */ /* 0x0003e8000b000005 */
[----:B------:R1:W-:Y:S01]  /*3020*/  STS [UR6+0x110], R4 ;  /* 0x00011004ff007988 */ /* 0x0003e20008000806 */
[----:B------:R-:W-:Y:S05]  /*3030*/  BRA `(.L_x_56) ;  /* 0x0000000000107947 */ /* 0x000fea0003800000 */
.L_x_55:
[----:B------:R-:W-:Y:S02]  /*3040*/  MOV R0, 0xffffffff ;  /* 0xffffffff00007802 */ /* 0x000fe40000000f00 */
[----:B------:R-:W-:-:S03]  /*3050*/  MOV R4, 0x3080 ;  /* 0x0000308000047802 */ /* 0x000fc60000000f00 */
[----:B------:R1:W-:Y:S04]  /*3060*/  STS [UR6+0x110], R0 ;  /* 0x00011000ff007988 */ /* 0x0003e80008000806 */
[----:B-1---5:R-:W-:Y:S05]  /*3070*/  CALL.REL.NOINC `($__internal_1_$__cuda_sm10x_tcgen05_guardrail_trap_phase_invalid_during_alloc) ;  /* 0x0000009000607944 */ /* 0x022fea0003c00000 */
.L_x_56:
[----:B------:R-:W-:Y:S05]  /*3080*/  WARPSYNC.ALL ;  /* 0x0000000000007948 */ /* 0x000fea0003800000 */
[----:B------:R-:W2:Y:S01]  /*3090*/  S2UR UR4, SR_CgaCtaId ;  /* 0x00000000000479c3 */ /* 0x000ea20000008800 */
[----:B------:R-:W-:Y:S01]  /*30a0*/  UMOV UR26, 0x400 ;  /* 0x00000400001a7882 */ /* 0x000fe20000000000 */
[----:B------:R-:W-:-:S06]  /*30b0*/  NOP ;  /* 0x0000000000007918 */ /* 0x000fcc0000000000 */
[----:B------:R-:W-:Y:S06]  /*30c0*/  BAR.ARV 0x6, 0xa0 ;  /* 0x0182800000007b1d */ /* 0x000fec0000002000 */
[----:B------:R-:W3:Y:S01]  /*30d0*/  LDCU UR5, c[0x0][0x38c] ;  /* 0x00007180ff0577ac */ /* 0x000ee20008000800 */
[----:B------:R-:W-:Y:S01]  /*30e0*/  LOP3.LUT R2, R2, 0xffff, RZ, 0xc0, !PT ;  /* 0x0000ffff02027812 */ /* 0x000fe200078ec0ff */
[----:B------:R-:W-:Y:S01]  /*30f0*/  IMAD.MOV.U32 R11, RZ, RZ, 0x1 ;  /* 0x00000001ff0b7424 */ /* 0x000fe200078e00ff */
[----:B------:R-:W-:Y:S01]  /*3100*/  CS2R R8, SRZ ;  /* 0x0000000000087805 */ /* 0x000fe2000001ff00 */
[----:B------:R-:W4:Y:S01]  /*3110*/  LDCU UR7, c[0x0][0x38c] ;  /* 0x00007180ff0777ac */ /* 0x000f220008000800 */
[----:B------:R-:W-:Y:S01]  /*3120*/  R2UR UR27, R2 ;  /* 0x00000000021b72ca */ /* 0x000fe200000e0000 */
[----:B------:R-:W-:Y:S01]  /*3130*/  IMAD.MOV.U32 R10, RZ, RZ, RZ ;  /* 0x000000ffff0a7224 */ /* 0x000fe200078e00ff */
[----:B------:R-:W-:Y:S01]  /*3140*/  UMOV UR31, URZ ;  /* 0x000000ff001f7c82 */ /* 0x000fe20008000000 */
[----:B------:R-:W-:Y:S01]  /*3150*/  UMOV UR22, URZ ;  /* 0x000000ff00167c82 */ /* 0x000fe20008000000 */
[----:B--2---:R-:W-:Y:S01]  /*3160*/  ULEA UR26, UR4, UR26, 0x18 ;  /* 0x0000001a041a7291 */ /* 0x004fe2000f8ec0ff */
[----:B------:R-:W-:Y:S01]  /*3170*/  UMOV UR38, 0x0 ;  /* 0x0000000000267882 */ /* 0x000fe20000000000 */
[----:B------:R-:W-:-:S02]  /*3180*/  UMOV UR39, 0x84004a0 ;  /* 0x084004a000277882 */ /* 0x000fc40000000000 */
[----:B------:R-:W-:Y:S02]  /*3190*/  UIADD3 UR4, UPT, UPT, UR26, 0xc400, URZ ;  /* 0x0000c4001a047890 */ /* 0x000fe4000fffe0ff */
[----:B------:R-:W-:Y:S02]  /*31a0*/  UIADD3 UR6, UPT, UPT, UR26, 0x18400, URZ ;  /* 0x000184001a067890 */ /* 0x000fe4000fffe0ff */
[----:B---3--:R-:W-:Y:S01]  /*31b0*/  UIADD3 UR5, UPT, UPT, UR5, 0x7f, URZ ;  /* 0x0000007f05057890 */ /* 0x008fe2000fffe0ff */
[----:B-1----:R-:W1:Y:S01]  /*31c0*/  LDS R0, [UR26+0x110] ;  /* 0x0001101aff007984 */ /* 0x002e620008000800 */
[----:B------:R-:W-:Y:S01]  /*31d0*/  UMOV UR36, 0x0 ;  /* 0x0000000000247882 */ /* 0x000fe20000000000 */
[----:B------:R-:W-:Y:S01]  /*31e0*/  UMOV UR37, 0x84004a0 ;  /* 0x084004a000257882 */ /* 0x000fe20000000000 */
[----:B------:R-:W-:Y:S02]  /*31f0*/  USHF.R.S32.HI UR40, URZ, 0x1f, UR5 ;  /* 0x0000001fff287899 */ /* 0x000fe40008011405 */
[----:B----4-:R-:W-:-:S02]  /*3200*/  UISETP.GE.AND UP4, UPT, UR7, 0x1, UPT ;  /* 0x000000010700788c */ /* 0x010fc4000bf86270 */
[----:B------:R-:W-:Y:S02]  /*3210*/  ULEA.HI UR40, UR40, UR5, URZ, 0x7 ;  /* 0x0000000528287291 */ /* 0x000fe4000f8f38ff */
[----:B------:R-:W-:Y:S02]  /*3220*/  USHF.R.U32.HI UR5, URZ, 0x4, UR4 ;  /* 0x00000004ff057899 */ /* 0x000fe40008011604 */
[----:B------:R-:W-:Y:S02]  /*3230*/  USHF.R.S32.HI UR40, URZ, 0x7, UR40 ;  /* 0x00000007ff287899 */ /* 0x000fe40008011428 */
[----:B------:R-:W-:Y:S02]  /*3240*/  USHF.R.U32.HI UR4, URZ, 0x4, UR6 ;  /* 0x00000004ff047899 */ /* 0x000fe40008011606 */
[----:B------:R-:W-:Y:S02]  /*3250*/  UISETP.LT.AND UP0, UPT, UR40, 0x1, UPT ;  /* 0x000000012800788c */ /* 0x000fe4000bf01270 */
[----:B------:R-:W-:-:S02]  /*3260*/  ULOP3.LUT UR5, UR5, 0x3fff, URZ, 0xc0, !UPT ;  /* 0x00003fff05057892 */ /* 0x000fc4000f8ec0ff */
[----:B------:R-:W-:Y:S02]  /*3270*/  ULOP3.LUT UR4, UR4, 0x3fff, URZ, 0xc0, !UPT ;  /* 0x00003fff04047892 */ /* 0x000fe4000f8ec0ff */
[----:B------:R-:W-:Y:S02]  /*3280*/  USEL UR41, UR40, 0x1, !UP0 ;  /* 0x0000000128297887 */ /* 0x000fe4000c000000 */
[----:B------:R-:W-:Y:S02]  /*3290*/  ULOP3.LUT UR28, UR5, 0x10000, URZ, 0xfc, !UPT ;  /* 0x00010000051c7892 */ /* 0x000fe4000f8efcff */
[----:B------:R-:W-:Y:S02]  /*32a0*/  ULOP3.LUT UR29, UR4, 0x10000, URZ, 0xfc, !UPT ;  /* 0x00010000041d7892 */ /* 0x000fe4000f8efcff */
[----:B------:R-:W-:Y:S01]  /*32b0*/  UIADD3 UR41, UPT, UPT, -UR41, URZ, URZ ;  /* 0x000000ff29297290 */ /* 0x000fe2000fffe1ff */
[----:B------:R-:W-:Y:S01]  /*32c0*/  UMOV UR34, 0x0 ;  /* 0x0000000000227882 */ /* 0x000fe20000000000 */
[----:B------:R-:W-:Y:S01]  /*32d0*/  UMOV UR35, 0x84004a0 ;  /* 0x084004a000237882 */ /* 0x000fe20000000000 */
[----:B------:R-:W-:Y:S01]  /*32e0*/  UMOV UR32, 0x0 ;  /* 0x0000000000207882 */ /* 0x000fe20000000000 */
[----:B------:R-:W-:Y:S01]  /*32f0*/  UMOV UR33, 0x84004a0 ;  /* 0x084004a000217882 */ /* 0x000fe20000000000 */
[----:B-1----:R-:W-:-:S15]  /*3300*/  R2UR UR42, R0 ;  /* 0x00000000002a72ca */ /* 0x002fde00000e0000 */
.L_x_65:
[----:B------:R-:W-:Y:S02]  /*3310*/  LEA R0, R10, UR26, 0x3 ;  /* 0x0000001a0a007c11 */ /* 0x000fe4000f8e18ff */
[----:B------:R-:W-:Y:S02]  /*3320*/  SHF.L.U32 R5, R9, 0x1f, RZ ;  /* 0x0000001f09057819 */ /* 0x000fe400000006ff */
[----:B------:R-:W-:Y:S01]  /*3330*/  PLOP3.LUT P0, PT, PT, PT, UP4, 0x80, 0x8 ;  /* 0x000000000008781c */ /* 0x000fe20003f0f048 */
[----:B------:R-:W-:Y:S01]  /*3340*/  VIADD R3, R0, 0x90 ;  /* 0x0000009000037836 */ /* 0x000fe20000000000 */
[----:B-1----:R-:W1:Y:S02]  /*3350*/  SYNCS.PHASECHK.TRANS64.TRYWAIT P1, [R0+URZ+0x80], R5 ;  /* 0x00008005000075a7 */ /* 0x002e6400080211ff */
[----:B-1-3--:R-:W-:Y:S09]  /*3360*/  @!P1 BRA `(.L_x_59) ;  /* 0x0000008400d89947 */ /* 0x00aff20003800000 */
.L_x_142:
[----:B------:R-:W-:Y:S01]  /*3370*/  LEA R4, R10, UR26, 0x4 ;  /* 0x0000001a0a047c11 */ /* 0x000fe2000f8e20ff */
[----:B------:R-:W-:Y:S01]  /*3380*/  @UP4 ULEA UR4, UR22, UR26, 0x3 ;  /* 0x0000001a16044291 */ /* 0x000fe2000f8e18ff */
[----:B------:R-:W-:Y:S01]  /*3390*/  PLOP3.LUT P2, PT, PT, PT, PT, 0x80, 0x8 ;  /* 0x000000000008781c */ /* 0x000fe20003f4f070 */
[----:B------:R-:W-:Y:S01]  /*33a0*/  ULEA UR30, UR31, UR26, 0x3 ;  /* 0x0000001a1f1e7291 */ /* 0x000fe2000f8e18ff */
[----:B------:R-:W-:Y:S01]  /*33b0*/  PRMT R3, RZ, 0x654, R3 ;  /* 0x00000654ff037816 */ /* 0x000fe20000000003 */
[----:B------:R-:W-:Y:S01]  /*33c0*/  ULEA UR11, UR31, UR42, 0x8 ;  /* 0x0000002a1f0b7291 */ /* 0x000fe2000f8e40ff */
[----:B-1----:R-:W1:Y:S01]  /*33d0*/  LDS.128 R4, [R4+0xf0] ;  /* 0x0000f00004047984 */ /* 0x002e620000000c00 */
[----:B------:R-:W-:Y:S02]  /*33e0*/  @P0 SHF.L.U32 R2, R8, 0x1f, RZ ;  /* 0x0000001f08020819 */ /* 0x000fe400000006ff */
[----:B------:R-:W-:Y:S01]  /*33f0*/  SHF.L.U32 R0, R11, 0x1f, RZ ;  /* 0x0000001f0b007819 */ /* 0x000fe200000006ff */
[----:B------:R-:W-:Y:S01]  /*3400*/  @!PT LDS RZ, [RZ] ;  /* 0x00000000fffff984 */ /* 0x000fe20000000800 */
[----:B------:R-:W-:Y:S01]  /*3410*/  @!PT LDS RZ, [RZ] ;  /* 0x00000000fffff984 */ /* 0x000fe20000000800 */
[----:B------:R-:W-:Y:S01]  /*3420*/  @!PT LDS RZ, [RZ] ;  /* 0x00000000fffff984 */ /* 0x000fe20000000800 */
[----:B------:R-:W-:Y:S01]  /*3430*/  @!PT LDS RZ, [RZ] ;  /* 0x00000000fffff984 */ /* 0x000fe20000000800 */
[----:B------:R2:W-:Y:S06]  /*3440*/  MEMBAR.ALL.CTA ;  /* 0x0000000000007992 */ /* 0x0005ec0000008000 */
[----:B--2---:R-:W2:Y:S02]  /*3450*/  FENCE.VIEW.ASYNC.S ;  /* 0x00000000000073c6 */ /* 0x004ea40000000000 */
[----:B--2---:R2:W-:Y:S01]  /*3460*/  SYNCS.ARRIVE.TRANS64.RED.A1T0 RZ, [R3+URZ], RZ ;  /* 0x000000ff03ff79a7 */ /* 0x0045e200081004ff */
[----:B------:R2:W3:Y:S01]  /*3470*/  @P0 SYNCS.PHASECHK.TRANS64.TRYWAIT P2, [UR4], R2 ;  /* 0x00000002ff0005a7 */ /* 0x0004e20008041104 */
[----:B-1----:R-:W-:Y:S01]  /*3480*/  LOP3.LUT P1, RZ, R6, 0x1, RZ, 0xc0, !PT ;  /* 0x0000000106ff7812 */ /* 0x002fe2000782c0ff */
[----:B------:R-:W1:Y:S02]  /*3490*/  SYNCS.PHASECHK.TRANS64.TRYWAIT P0, [UR30+0xb0], R0 ;  /* 0x0000b000ff0075a7 */ /* 0x000e64000800111e */
[----:B-123--:R-:W-:Y:S10]  /*34a0*/  @!P0 BRA `(.L_x_60) ;  /* 0x00000084009c8947 */ /* 0x00eff40003800000 */
.L_x_144:
[----:B------:R-:W-:Y:S01]  /*34b0*/  IADD3 R10, PT, PT, R10, 0x1, RZ ;  /* 0x000000010a0a7810 */ /* 0x000fe20007ffe0ff */
[----:B------:R-:W-:Y:S06]  /*34c0*/  BRA.U !UP4, `(.L_x_61) ;  /* 0x000000010cc07547 */ /* 0x000fec000b800000 */
[----:B------:R-:W-:Y:S01]  /*34d0*/  UPLOP3.LUT UP2, UPT, UPT, UPT, UPT, 0x40, 0x4 ;  /* 0x000000000004789c */ /* 0x000fe20003f4e870 */
[----:B------:R-:W-:Y:S01]  /*34e0*/  UMOV UR24, UR41 ;  /* 0x0000002900187c82 */ /* 0x000fe20008000000 */
[----:B------:R-:W-:Y:S01]  /*34f0*/  UMOV UR23, UR40 ;  /* 0x0000002800177c82 */ /* 0x000fe20008000000 */
[----:B------:R-:W-:-:S08]  /*3500*/  UMOV UR10, UR22 ;  /* 0x00000016000a7c82 */ /* 0x000fd00008000000 */
.L_x_64:
[----:B------:R-:W-:Y:S02]  /*3510*/  UIADD3 UR24, UPT, UPT, UR24, 0x1, URZ ;  /* 0x0000000118187890 */ /* 0x000fe4000fffe0ff */
[----:B--2---:R-:W-:Y:S02]  /*3520*/  ULEA UR5, UR10, UR26, 0x3 ;  /* 0x0000001a0a057291 */ /* 0x004fe4000f8e18ff */
[----:B------:R-:W-:Y:S01]  /*3530*/  UISETP.NE.AND UP3, UPT, UR24, URZ, UPT ;  /* 0x000000ff1800728c */ /* 0x000fe2000bf65270 */
[----:B---3--:R-:W-:Y:S10]  /*3540*/  @P2 BRA `(.L_x_62) ;  /* 0x00000000000c2947 */ /* 0x008ff40003800000 */
[----:B-1----:R-:W-:Y:S04]  /*3550*/  SHF.L.U32 R3, R8, 0x1f, RZ ;  /* 0x0000001f08037819 */ /* 0x002fe800000006ff */
[----:B------:R-:W1:Y:S02]  /*3560*/  SYNCS.PHASECHK.TRANS64.TRYWAIT P0, [UR5], R3 ;  /* 0x00000003ff0075a7 */ /* 0x000e640008001105 */
[----:B-1----:R-:W-:Y:S05]  /*3570*/  @!P0 BRA `(.L_x_63) ;  /* 0x0000008400808947 */ /* 0x002fea0003800000 */
.L_x_62:
[----:B------:R-:W-:Y:S01]  /*3580*/  UISETP.NE.AND UP0, UPT, UR23, 0x1, UPT ;  /* 0x000000011700788c */ /* 0x000fe2000bf05270 */
[----:B------:R-:W-:Y:S01]  /*3590*/  PLOP3.LUT P2, PT, PT, PT, PT, 0x80, 0x8 ;  /* 0x000000000008781c */ /* 0x000fe20003f4f070 */
[----:B------:R-:W-:Y:S02]  /*35a0*/  UIADD3 UR4, UPT, UPT, UR10, 0x1, URZ ;  /* 0x000000010a047890 */ /* 0x000fe4000fffe0ff */
[----:B------:R-:W-:Y:S02]  /*35b0*/  UIADD3 UR25, UPT, UPT, UR5, 0x18, URZ ;  /* 0x0000001805197890 */ /* 0x000fe4000fffe0ff */
[----:B------:R-:W-:Y:S01]  /*35c0*/  UISETP.NE.AND UP1, UPT, UR4, 0x3, UPT ;  /* 0x000000030400788c */ /* 0x000fe2000bf25270 */
[----:B------:R-:W-:Y:S01]  /*35d0*/  PLOP3.LUT P0, PT, PT, PT, UP0, 0x80, 0x8 ;  /* 0x000000000008781c */ /* 0x000fe20003f0f008 */
[----:B------:R-:W-:Y:S02]  /*35e0*/  UIADD3 UR23, UPT, UPT, UR23, -0x1, URZ ;  /* 0xffffffff17177890 */ /* 0x000fe4000fffe0ff */
[----:B------:R-:W-:Y:S02]  /*35f0*/  USEL UR6, URZ, 0x1, UP1 ;  /* 0x00000001ff067887 */ /* 0x000fe40008800000 */
[----:B------:R-:W-:Y:S01]  /*3600*/  USEL UR22, UR4, URZ, UP1 ;  /* 0x000000ff04167287 */ /* 0x000fe20008800000 */
[----:B------:R-:W-:Y:S01]  /*3610*/  UMOV UR7, 0x40004040 ;  /* 0x4000404000077882 */ /* 0x000fe20000000000 */
[----:B------:R-:W-:Y:S02]  /*3620*/  UMOV UR5, 0x40004040 ;  /* 0x4000404000057882 */ /* 0x000fe40000000000 */
[----:B------:R-:W-:Y:S01]  /*3630*/  @UP0 ULEA UR4, UR22, UR26, 0x3 ;  /* 0x0000001a16040291 */ /* 0x000fe2000f8e18ff */
[----:B------:R-:W-:Y:S01]  /*3640*/  LOP3.LUT R8, R8, UR6, RZ, 0x3c, !PT ;  /* 0x0000000608087c12 */ /* 0x000fe2000f8e3cff */
[----:B------:R-:W-:Y:S01]  /*3650*/  ULEA UR6, UR10, UR29, 0xb ;  /* 0x0000001d0a067291 */ /* 0x000fe2000f8e58ff */
[----:B------:R-:W-:Y:S02]  /*3660*/  UMOV UR21, 0x40004040 ;  /* 0x4000404000157882 */ /* 0x000fe40000000000 */
[----:B-1----:R-:W-:Y:S01]  /*3670*/  @P0 SHF.L.U32 R0, R8, 0x1f, RZ ;  /* 0x0000001f08000819 */ /* 0x002fe200000006ff */
[----:B------:R-:W-:Y:S02]  /*3680*/  UIADD3 UR20, UPT, UPT, UR6, 0x2, URZ ;  /* 0x0000000206147890 */ /* 0x000fe4000fffe0ff */
[----:B------:R-:W-:Y:S01]  /*3690*/  UIADD3 UR16, UPT, UPT, UR6, 0x4, URZ ;  /* 0x0000000406107890 */ /* 0x000fe2000fffe0ff */
[----:B------:R2:W3:Y:S01]  /*36a0*/  @P0 SYNCS.PHASECHK.TRANS64.TRYWAIT P2, [UR4], R0 ;  /* 0x00000000ff0005a7 */ /* 0x0004e20008041104 */
[----:B------:R-:W-:Y:S02]  /*36b0*/  ULEA UR4, UR10, UR28, 0xa ;  /* 0x0000001c0a047291 */ /* 0x000fe4000f8e50ff */
[----:B------:R-:W-:Y:S02]  /*36c0*/  UIADD3 UR12, UPT, UPT, UR6, 0x6, URZ ;  /* 0x00000006060c7890 */ /* 0x000fe4000fffe0ff */
[----:B------:R-:W-:Y:S02]  /*36d0*/  UIADD3 UR18, UPT, UPT, UR4, 0x2, URZ ;  /* 0x0000000204127890 */ /* 0x000fe4000fffe0ff */
[----:B------:R-:W-:Y:S02]  /*36e0*/  UIADD3 UR14, UPT, UPT, UR4, 0x4, URZ ;  /* 0x00000004040e7890 */ /* 0x000fe4000fffe0ff */
[----:B------:R-:W-:Y:S01]  /*36f0*/  UIADD3 UR8, UPT, UPT, UR4, 0x6, URZ ;  /* 0x0000000604087890 */ /* 0x000fe2000fffe0ff */
[----:B------:R2:W-:Y:S01]  /*3700*/  UTCIMMA gdesc[UR4], gdesc[UR6], tmem[UR11], tmem[UR38], idesc[UR39], UP2 ;  /* 0x00ff2606040075ea */ /* 0x0005e2000900010b */
[----:B------:R-:W-:Y:S01]  /*3710*/  UPLOP3.LUT UP2, UPT, UPT, UPT, UPT, 0x80, 0x8 ;  /* 0x000000000008789c */ /* 0x000fe20003f4f070 */
[----:B------:R-:W-:Y:S01]  /*3720*/  UMOV UR19, 0x40004040 ;  /* 0x4000404000137882 */ /* 0x000fe20000000000 */
[----:B------:R-:W-:Y:S01]  /*3730*/  UMOV UR17, 0x40004040 ;  /* 0x4000404000117882 */ /* 0x000fe20000000000 */
[----:B------:R2:W-:Y:S01]  /*3740*/  UTCIMMA gdesc[UR18], gdesc[UR20], tmem[UR11], tmem[UR36], idesc[UR37], UPT ;  /* 0x00ff2414120075ea */ /* 0x0005e2000b80010b */
[----:B------:R-:W-:Y:S01]  /*3750*/  UMOV UR15, 0x40004040 ;  /* 0x40004040000f7882 */ /* 0x000fe20000000000 */
[----:B------:R-:W-:Y:S01]  /*3760*/  UMOV UR13, 0x40004040 ;  /* 0x40004040000d7882 */ /* 0x000fe20000000000 */
[----:B------:R-:W-:Y:S01]  /*3770*/  UMOV UR9, 0x40004040 ;  /* 0x4000404000097882 */ /* 0x000fe20000000000 */
[----:B------:R2:W-:Y:S01]  /*3780*/  UTCIMMA gdesc[UR14], gdesc[UR16], tmem[UR11], tmem[UR34], idesc[UR35], UPT ;  /* 0x00ff22100e0075ea */ /* 0x0005e2000b80010b */
[----:B------:R2:W-:Y:S01]  /*3790*/  UTCIMMA gdesc[UR8], gdesc[UR12], tmem[UR11], tmem[UR32], idesc[UR33], UPT ;  /* 0x00ff200c080075ea */ /* 0x0005e2000b80010b */
[----:B------:R2:W-:Y:S01]  /*37a0*/  UTCBAR.MULTICAST [UR25], URZ, UR27 ;  /* 0x000000ff190073e9 */ /* 0x0005e2000800081b */
[----:B------:R-:W-:Y:S01]  /*37b0*/  UMOV UR10, UR22 ;  /* 0x00000016000a7c82 */ /* 0x000fe20008000000 */
[----:B------:R-:W-:Y:S05]  /*37c0*/  BRA.U UP3, `(.L_x_64) ;  /* 0xfffffffd03507547 */ /* 0x000fea000b83ffff */
.L_x_61:
[----:B--2---:R-:W-:Y:S01]  /*37d0*/  UIADD3 UR4, UPT, UPT, UR31, 0x1, URZ ;  /* 0x000000011f047890 */ /* 0x004fe2000fffe0ff */
[C---:B------:R-:W-:Y:S01]  /*37e0*/  ISETP.NE.AND P0, PT, R10.reuse, 0x2, PT ;  /* 0x000000020a00780c */ /* 0x040fe20003f05270 */
[----:B------:R-:W-:Y:S02]  /*37f0*/  UIADD3 UR5, UPT, UPT, UR30, 0xa0, URZ ;  /* 0x000000a01e057890 */ /* 0x000fe4000fffe0ff */
[----:B------:R-:W-:Y:S01]  /*3800*/  UISETP.NE.AND UP0, UPT, UR4, 0x2, UPT ;  /* 0x000000020400788c */ /* 0x000fe2000bf05270 */
[----:B-1----:R-:W-:Y:S02]  /*3810*/  SEL R0, RZ, 0x1, P0 ;  /* 0x00000001ff007807 */ /* 0x002fe40000000000 */
[----:B------:R-:W-:Y:S01]  /*3820*/  SEL R10, R10, RZ, P0 ;  /* 0x000000ff0a0a7207 */ /* 0x000fe20000000000 */
[----:B------:R-:W-:Y:S01]  /*3830*/  USEL UR6, URZ, 0x1, UP0 ;  /* 0x00000001ff067887 */ /* 0x000fe20008000000 */
[----:B------:R-:W-:Y:S01]  /*3840*/  LOP3.LUT R9, R9, R0, RZ, 0x3c, !PT ;  /* 0x0000000009097212 */ /* 0x000fe200078e3cff */
[----:B------:R-:W-:Y:S01]  /*3850*/  USEL UR31, UR4, URZ, UP0 ;  /* 0x000000ff041f7287 */ /* 0x000fe20008000000 */
[----:B------:R1:W-:Y:S03]  /*3860*/  UTCBAR [UR5], URZ ;  /* 0x000000ff050073e9 */ /* 0x0003e600080000ff */
[----:B------:R-:W-:Y:S01]  /*3870*/  LOP3.LUT R11, R11, UR6, RZ, 0x3c, !PT ;  /* 0x000000060b0b7c12 */ /* 0x000fe2000f8e3cff */
[----:B------:R-:W-:Y:S07]  /*3880*/  @P1 BRA `(.L_x_65) ;  /* 0xfffffff800a01947 */ /* 0x000fee000383ffff */
[----:B------:R-:W2:Y:S01]  /*3890*/  S2UR UR7, SR_CgaCtaId ;  /* 0x00000000000779c3 */ /* 0x000ea20000008800 */
[----:B------:R-:W-:Y:S01]  /*38a0*/  ELECT P0, URZ, PT ;  /* 0x0000000000ff782f */ /* 0x000fe20003800000 */
[----:B------:R-:W-:Y:S01]  /*38b0*/  IMAD.MOV.U32 R0, RZ, RZ, 0x1 ;  /* 0x00000001ff007424 */ /* 0x000fe200078e00ff */
[----:B------:R-:W-:Y:S01]  /*38c0*/  UIADD3 UR26, UPT, UPT, UR26, 0xb0, URZ ;  /* 0x000000b01a1a7890 */ /* 0x000fe2000fffe0ff */
[----:B------:R-:W-:Y:S01]  /*38d0*/  SHF.L.U32 R3, R11, 0x1f, RZ ;  /* 0x0000001f0b037819 */ /* 0x000fe200000006ff */
[----:B------:R-:W-:-:S03]  /*38e0*/  UMOV UR4, 0x40 ;  /* 0x0000004000047882 */ /* 0x000fc60000000000 */
[----:B------:R-:W-:Y:S01]  /*38f0*/  UVIRTCOUNT.DEALLOC.SMPOOL 0x80 ;  /* 0x000000800000784c */ /* 0x000fe20000000000 */
[----:B--2---:R-:W-:Y:S02]  /*3900*/  ULEA UR7, UR7, UR4, 0x18 ;  /* 0x0000000407077291 */ /* 0x004fe4000f8ec0ff */
[----:B------:R-:W-:-:S07]  /*3910*/  ULEA UR4, UR31, UR26, 0x3 ;  /* 0x0000001a1f047291 */ /* 0x000fce000f8e18ff */
[----:B------:R2:W-:Y:S02]  /*3920*/  @P0 STS.U8 [UR7+0x1c], R0 ;  /* 0x00001c00ff000988 */ /* 0x0005e40008000007 */
[----:B------:R-:W4:Y:S02]  /*3930*/  SYNCS.PHASECHK.TRANS64.TRYWAIT P0, [UR4], R3 ;  /* 0x00000003ff0075a7 */ /* 0x000f240008001104 */
[----:B--2-4-:R-:W-:Y:S05]  /*3940*/  @!P0 BRA `(.L_x_66) ;  /* 0x0000008000a48947 */ /* 0x014fea0003800000 */
.L_x_147:
[----:B------:R-:W-:-:S04]  /*3950*/  UIADD3 UR4, UPT, UPT, UR31, 0x1, URZ ;  /* 0x000000011f047890 */ /* 0x000fc8000fffe0ff */
[----:B------:R-:W-:-:S04]  /*3960*/  UISETP.NE.AND UP0, UPT, UR4, 0x2, UPT ;  /* 0x000000020400788c */ /* 0x000fc8000bf05270 */
[----:B-1----:R-:W-:Y:S02]  /*3970*/  USEL UR5, URZ, 0x1, UP0 ;  /* 0x00000001ff057887 */ /* 0x002fe40008000000 */
[----:B------:R-:W-:-:S04]  /*3980*/  USEL UR4, UR4, URZ, UP0 ;  /* 0x000000ff04047287 */ /* 0x000fc80008000000 */
[----:B------:R-:W-:Y:S01]  /*3990*/  ULEA UR4, UR4, UR26, 0x3 ;  /* 0x0000001a04047291 */ /* 0x000fe2000f8e18ff */
[----:B--2---:R-:W-:-:S04]  /*39a0*/  LOP3.LUT R3, R11, UR5, RZ, 0x3c, !PT ;  /* 0x000000050b037c12 */ /* 0x004fc8000f8e3cff */
[----:B------:R-:W-:-:S04]  /*39b0*/  SHF.L.U32 R3, R3, 0x1f, RZ ;  /* 0x0000001f03037819 */ /* 0x000fc800000006ff */
[----:B------:R-:W1:Y:S02]  /*39c0*/  SYNCS.PHASECHK.TRANS64.TRYWAIT P0, [UR4], R3 ;  /* 0x00000003ff0075a7 */ /* 0x000e640008001104 */
[----:B-1----:R-:W-:Y:S05]  /*39d0*/  @!P0 BRA `(.L_x_67) ;  /* 0x0000008000988947 */ /* 0x002fea0003800000 */
.L_x_149:
[----:B------:R-:W-:Y:S01]  /*39e0*/  NOP ;  /* 0x0000000000007918 */ /* 0x000fe20000000000 */
[----:B-1----:R-:W1:Y:S01]  /*39f0*/  LDS R0, [UR7+0x14] ;  /* 0x00001407ff007984 */ /* 0x002e620008000800 */
[----:B------:R-:W-:Y:S01]  /*3a00*/  ULOP3.LUT UR4, UR42, 0xffff, URZ, 0xc0, !UPT ;  /* 0x0000ffff2a047892 */ /* 0x000fe2000f8ec0ff */
[----:B------:R-:W-:Y:S01]  /*3a10*/  UMOV UR5, 0xffff ;  /* 0x0000ffff00057882 */ /* 0x000fe20000000000 */
[----:B------:R-:W-:Y:S02]  /*3a20*/  UMOV UR6, 0x1 ;  /* 0x0000000100067882 */ /* 0x000fe40000000000 */
[----:B------:R-:W-:-:S04]  /*3a30*/  USHF.R.U32.HI UR4, URZ, 0x5, UR4 ;  /* 0x00000005ff047899 */ /* 0x000fc80008011604 */
[----:B------:R-:W-:Y:S02]  /*3a40*/  USHF.L.U32 UR5, UR5, UR4, URZ ;  /* 0x0000000405057299 */ /* 0x000fe400080006ff */
[----:B------:R-:W-:-:S04]  /*3a50*/  USHF.L.U32 UR4, UR6, UR4, URZ ;  /* 0x0000000406047299 */ /* 0x000fc800080006ff */
[----:B-1----:R-:W-:-:S04]  /*3a60*/  LOP3.LUT R0, R0, UR5, RZ, 0xc0, !PT ;  /* 0x0000000500007c12 */ /* 0x002fc8000f8ec0ff */
[----:B------:R-:W-:-:S13]  /*3a70*/  ISETP.NE.AND P0, PT, R0, UR5, PT ;  /* 0x0000000500007c0c */ /* 0x000fda000bf05270 */
[----:B------:R-:W-:Y:S05]  /*3a80*/  @P0 BRA `(.L_x_68) ;  /* 0x0000000000580947 */ /* 0x000fea0003800000 */
[----:B------:R-:W1:Y:S02]  /*3a90*/  LDS R0, [UR7+0x18] ;  /* 0x00001807ff007984 */ /* 0x000e640008000800 */
[----:B-1----:R-:W-:-:S04]  /*3aa0*/  LOP3.LUT R0, R0, UR4, RZ, 0xc0, !PT ;  /* 0x0000000400007c12 */ /* 0x002fc8000f8ec0ff */
[----:B------:R-:W-:-:S13]  /*3ab0*/  ISETP.NE.AND P0, PT, R0, UR4, PT ;  /* 0x0000000400007c0c */ /* 0x000fda000bf05270 */
[----:B------:R-:W-:Y:S05]  /*3ac0*/  @P0 BRA `(.L_x_69) ;  /* 0x00000000003c0947 */ /* 0x000fea0003800000 */
[----:B------:R-:W1:Y:S01]  /*3ad0*/  S2R R2, SR_LANEID ;  /* 0x0000000000027919 */ /* 0x000e620000000000 */
[----:B------:R-:W-:Y:S01]  /*3ae0*/  ULOP3.LUT UR5, URZ, UR5, URZ, 0x33, !UPT ;  /* 0x00000005ff057292 */ /* 0x000fe2000f8e33ff */
[----:B------:R-:W-:Y:S01]  /*3af0*/  LOP3.LUT R4, RZ, UR4, RZ, 0x33, !PT ;  /* 0x00000004ff047c12 */ /* 0x000fe2000f8e33ff */
[----:B------:R-:W-:Y:S02]  /*3b00*/  VOTEU.ANY UR4, UPT, PT ;  /* 0x0000000000047886 */ /* 0x000fe400038e0100 */
[----:B------:R-:W-:Y:S01]  /*3b10*/  UFLO.U32 UR4, UR4 ;  /* 0x00000004000472bd */ /* 0x000fe200080e0000 */
[----:B------:R-:W2:Y:S01]  /*3b20*/  REDUX UR6, R4 ;  /* 0x00000000040673c4 */ /* 0x000ea20000000000 */
[----:B------:R-:W-:-:S06]  /*3b30*/  IMAD.U32 R0, RZ, RZ, UR5 ;  /* 0x00000005ff007e24 */ /* 0x000fcc000f8e00ff */
[----:B------:R4:W-:Y:S01]  /*3b40*/  UTCATOMSWS.AND URZ, UR5 ;  /* 0x0000000500ff79e3 */ /* 0x0009e20008000000 */
[----:B------:R-:W3:Y:S01]  /*3b50*/  REDUX UR8, R0 ;  /* 0x00000000000873c4 */ /* 0x000ee20000000000 */
[----:B-1----:R-:W-:Y:S01]  /*3b60*/  ISETP.EQ.U32.AND P0, PT, R2, UR4, PT ;  /* 0x0000000402007c0c */ /* 0x002fe2000bf02070 */
[----:B--2---:R-:W-:Y:S01]  /*3b70*/  IMAD.U32 R2, RZ, RZ, UR6 ;  /* 0x00000006ff027e24 */ /* 0x004fe2000f8e00ff */
[----:B---3--:R-:W-:-:S11]  /*3b80*/  MOV R3, UR8 ;  /* 0x0000000800037c02 */ /* 0x008fd60008000f00 */
[----:B------:R4:W-:Y:S04]  /*3b90*/  @P0 ATOMS.AND RZ, [UR7+0x14], R3 ;  /* 0x00001403ffff098c */ /* 0x0009e8000a800007 */
[----:B------:R4:W-:Y:S01]  /*3ba0*/  @P0 ATOMS.AND RZ, [UR7+0x18], R2 ;  /* 0x00001802ffff098c */ /* 0x0009e2000a800007 */
[----:B------:R-:W-:Y:S05]  /*3bb0*/  BRA `(.L_x_70) ;  /* 0x0000000000147947 */ /* 0x000fea0003800000 */
.L_x_69:
[----:B------:R-:W-:Y:S02]  /*3bc0*/  MOV R2, 0x3be0 ;  /* 0x00003be000027802 */ /* 0x000fe40000000f00 */
[----:B---3-5:R-:W-:Y:S05]  /*3bd0*/  CALL.REL.NOINC `($__internal_0_$__cuda_sm10x_tcgen05_guardrail_trap_col_being_dealloced_not_returned_by_alloc) ;  /* 0x00000084007c7944 */ /* 0x028fea0003c00000 */
[----:B------:R-:W-:Y:S05]  /*3be0*/  BRA `(.L_x_70) ;  /* 0x0000000000087947 */ /* 0x000fea0003800000 */
.L_x_68:
[----:B------:R-:W-:Y:S02]  /*3bf0*/  MOV R2, 0x3c10 ;  /* 0x00003c1000027802 */ /* 0x000fe40000000f00 */
[----:B---3-5:R-:W-:Y:S05]  /*3c00*/  CALL.REL.NOINC `($__internal_2_$__cuda_sm10x_tcgen05_guardrail_trap_unallocated_columns_being_dealloced) ;  /* 0x0000008400887944 */ /* 0x028fea0003c00000 */
.L_x_70:
[----:B------:R-:W-:Y:S01]  /*3c10*/  NOP ;  /* 0x0000000000007918 */ /* 0x000fe20000000000 */
[----:B----4-:R-:W-:Y:S05]  /*3c20*/  EXIT ;  /* 0x000000000000794d */ /* 0x010fea0003800000 */
.L_x_54:
[----:B------:R-:W-:-:S09]  /*3c30*/  UISETP.NE.OR UP0, UPT, UR17, 0x3, !UP3 ;  /* 0x000000031100788c */ /* 0x000fd2000df05670 */
[----:B------:R-:W-:Y:S05]  /*3c40*/  BRA.U UP0, `(.L_x_71) ;  /* 0x0000001100587547 */ /* 0x000fea000b800000 */
[----:B------:R-:W1:Y:S01]  /*3c50*/  LDCU UR31, c[0x0][0x370] ;  /* 0x00006e00ff1f77ac */ /* 0x000e620008000800 */
[----:B------:R-:W2:Y:S01]  /*3c60*/  LDC.64 R16, c[0x0][0x348] ;  /* 0x0000d200ff107b82 */ /* 0x000ea20000000a00 */
[----:B------:R-:W-:Y:S02]  /*3c70*/  HFMA2 R13, -RZ, RZ, 0, 0 ;  /* 0x00000000ff0d7431 */ /* 0x000fe400000001ff */
[----:B------:R-:W-:Y:S01]  /*3c80*/  IMAD.MOV.U32 R15, RZ, RZ, 0x1 ;  /* 0x00000001ff0f7424 */ /* 0x000fe200078e00ff */
[----:B------:R-:W1:Y:S01]  /*3c90*/  LDCU.128 UR48, c[0x0][0xb10] ;  /* 0x00016200ff3077ac */ /* 0x000e620008000c00 */
[----:B------:R-:W-:Y:S01]  /*3ca0*/  IMAD.MOV.U32 R14, RZ, RZ, RZ ;  /* 0x000000ffff0e7224 */ /* 0x000fe200078e00ff */
[----:B------:R-:W-:Y:S01]  /*3cb0*/  MOV R7, 0x2000 ;  /* 0x0000200000077802 */ /* 0x000fe20000000f00 */
[----:B------:R-:W3:Y:S01]  /*3cc0*/  LDCU UR30, c[0x0][0x374] ;  /* 0x00006e80ff1e77ac */ /* 0x000ee20008000800 */
[----:B------:R-:W4:Y:S01]  /*3cd0*/  LDC.64 R2, c[0x0][0x888] ;  /* 0x00022200ff027b82 */ /* 0x000f220000000a00 */
[----:B------:R-:W3:Y:S01]  /*3ce0*/  LDCU UR15, c[0x0][0xb0c] ;  /* 0x00016180ff0f77ac */ /* 0x000ee20008000800 */
[----:B------:R-:W2:Y:S06]  /*3cf0*/  LDCU UR40, c[0x0][0xb20] ;  /* 0x00016400ff2877ac */ /* 0x000eac0008000800 */
[----:B------:R-:W4:Y:S01]  /*3d00*/  LDC.64 R4, c[0x0][0x890] ;  /* 0x00022400ff047b82 */ /* 0x000f220000000a00 */
[----:B------:R-:W2:Y:S01]  /*3d10*/  LDCU UR4, c[0x0][0xb30] ;  /* 0x00016600ff0477ac */ /* 0x000ea20008000800 */
[----:B------:R-:W-:Y:S01]  /*3d20*/  UMOV UR21, 0x400 ;  /* 0x0000040000157882 */ /* 0x000fe20000000000 */
[----:B-1----:R-:W-:-:S02]  /*3d30*/  UIMAD.WIDE.U32 UR6, UR31, UR48, URZ ;  /* 0x000000301f0672a5 */ /* 0x002fc4000f8e00ff */
[----:B---3--:R-:W-:Y:S02]  /*3d40*/  UIMAD.WIDE.U32 UR8, UR30, UR51, URZ ;  /* 0x000000331e0872a5 */ /* 0x008fe4000f8e00ff */
[----:B------:R-:W-:Y:S02]  /*3d50*/  ULEA UR21, UR45, UR21, 0x18 ;  /* 0x000000152d157291 */ /* 0x000fe4000f8ec0ff */
[----:B------:R-:W-:Y:S02]  /*3d60*/  UPLOP3.LUT UP3, UPT, UPT, UPT, UPT, 0x40, 0x4 ;  /* 0x000000000004789c */ /* 0x000fe40003f6e870 */
[----:B------:R-:W-:Y:S01]  /*3d70*/  UIADD3 UR37, UPT, UPT, UR21, 0x48, URZ ;  /* 0x0000004815257890 */ /* 0x000fe2000fffe0ff */
[----:B------:R-:W-:Y:S01]  /*3d80*/  UMOV UR6, UR7 ;  /* 0x0000000700067c82 */ /* 0x000fe20008000000 */
[----:B------:R-:W-:Y:S01]  /*3d90*/  UMOV UR38, UR9 ;  /* 0x0000000900267c82 */ /* 0x000fe20008000000 */
[----:B------:R-:W-:Y:S02]  /*3da0*/  UISETP.GE.AND UP0, UPT, UR42, 0x1, UPT ;  /* 0x000000012a00788c */ /* 0x000fe4000bf06270 */
[----:B------:R-:W-:Y:S01]  /*3db0*/  UISETP.NE.AND UP4, UPT, UR42, 0x1, UPT ;  /* 0x000000012a00788c */ /* 0x000fe2000bf85270 */
[----:B------:R-:W1:Y:S01]  /*3dc0*/  LDCU.64 UR22, c[0x0][0xb28] ;  /* 0x00016500ff1677ac */ /* 0x000e620008000a00 */
[----:B------:R-:W-:-:S02]  /*3dd0*/  UISETP.NE.AND UP6, UPT, UR15, 0x1, UPT ;  /* 0x000000010f00788c */ /* 0x000fc4000bfc5270 */
[----:B------:R-:W-:Y:S02]  /*3de0*/  UISETP.NE.AND UP5, UPT, UR50, 0x1, UPT ;  /* 0x000000013200788c */ /* 0x000fe4000bfa5270 */
[----:B------:R-:W-:Y:S02]  /*3df0*/  UIADD3 UR33, UPT, UPT, UR21, 0x30, URZ ;  /* 0x0000003015217890 */ /* 0x000fe4000fffe0ff */
[----:B------:R-:W-:Y:S02]  /*3e00*/  UIADD3 UR25, UPT, UPT, UR21, 0x38, URZ ;  /* 0x0000003815197890 */ /* 0x000fe4000fffe0ff */
[----:B------:R-:W-:Y:S02]  /*3e10*/  UIADD3 UR17, UPT, UPT, UR21, 0x40, URZ ;  /* 0x0000004015117890 */ /* 0x000fe4000fffe0ff */
[----:B------:R-:W-:Y:S02]  /*3e20*/  UPRMT UR37, UR45, 0x654, UR37 ;  /* 0x000006542d257896 */ /* 0x000fe40008000025 */
[----:B------:R-:W-:-:S02]  /*3e30*/  USHF.R.U32.HI UR39, URZ, UR49, UR6 ;  /* 0x00000031ff277299 */ /* 0x000fc40008011606 */
[----:B--2---:R-:W-:Y:S02]  /*3e40*/  USHF.R.U32.HI UR38, URZ, UR40, UR38 ;  /* 0x00000028ff267299 */ /* 0x004fe40008011626 */
[----:B------:R-:W-:-:S11]  /*3e50*/  UISETP.NE.AND UP2, UPT, UR4, 0x1, UPT ;  /* 0x000000010400788c */ /* 0x000fd6000bf45270 */
.L_x_82:
[C---:B------:R-:W-:Y:S02]  /*3e60*/  LEA R12, R14.reuse, UR21, 0x3 ;  /* 0x000000150e0c7c11 */ /* 0x040fe4000f8e18ff */
[----:B------:R-:W-:Y:S02]  /*3e70*/  SHF.L.U32 R9, R13, 0x1f, RZ ;  /* 0x0000001f0d097819 */ /* 0x000fe400000006ff */
[----:B------:R-:W-:Y:S02]  /*3e80*/  LEA R10, R14, UR21, 0x4 ;  /* 0x000000150e0a7c11 */ /* 0x000fe4000f8e20ff */
[----:B--2---:R-:W2:Y:S02]  /*3e90*/  SYNCS.PHASECHK.TRANS64.TRYWAIT P0, [R12+URZ+0x80], R9 ;  /* 0x000080090c0075a7 */ /* 0x004ea400080011ff */
[----:B--2---:R-:W-:Y:S05]  /*3ea0*/  @!P0 BRA `(.L_x_72) ;  /* 0x0000007c007c8947 */ /* 0x004fea0003800000 */
.L_x_150:
[----:B--2---:R-:W2:Y:S01]  /*3eb0*/  LDS.128 R8, [R10+0xf0] ;  /* 0x0000f0000a087984 */ /* 0x004ea20000000c00 */
[----:B------:R-:W-:Y:S01]  /*3ec0*/  UISETP.GE.AND UP0, UPT, UR42, 0x1, UPT ;  /* 0x000000012a00788c */ /* 0x000fe2000bf06270 */
[----:B------:R-:W-:Y:S01]  /*3ed0*/  @!PT LDS RZ, [RZ] ;  /* 0x00000000fffff984 */ /* 0x000fe20000000800 */
[----:B------:R-:W-:Y:S01]  /*3ee0*/  @!PT LDS RZ, [RZ] ;  /* 0x00000000fffff984 */ /* 0x000fe20000000800 */
[----:B------:R-:W-:Y:S01]  /*3ef0*/  @!PT LDS RZ, [RZ] ;  /* 0x00000000fffff984 */ /* 0x000fe20000000800 */
[----:B------:R-:W-:Y:S01]  /*3f00*/  @!PT LDS RZ, [RZ] ;  /* 0x00000000fffff984 */ /* 0x000fe20000000800 */
[----:B------:R3:W-:Y:S06]  /*3f10*/  MEMBAR.ALL.CTA ;  /* 0x0000000000007992 */ /* 0x0007ec0000008000 */
[----:B---3--:R-:W3:Y:S01]  /*3f20*/  FENCE.VIEW.ASYNC.S ;  /* 0x00000000000073c6 */ /* 0x008ee20000000000 */
[----:B--2---:R-:W-:Y:S11]  /*3f30*/  LOP3.LUT P0, RZ, R10, 0x1, RZ, 0xc0, !PT ;  /* 0x000000010aff7812 */ /* 0x004ff6000780c0ff */
[----:B------:R-:W-:Y:S02]  /*3f40*/  @!UPT UIADD3 URZ, UPT, UPT, URZ, URZ, URZ ;  /* 0x000000fffffff290 */ /* 0x000fe4000fffe0ff */
[----:B---3--:R-:W-:Y:S01]  /*3f50*/  VOTEU.ANY UP1, P0 ;  /* 0x0000000000ff7886 */ /* 0x008fe20000020100 */
[----:B------:R-:W-:Y:S11]  /*3f60*/  PLOP3.LUT P0, PT, PT, PT, UP1, 0x80, 0x8 ;  /* 0x000000000008781c */ /* 0x000ff60003f0f018 */
[----:B------:R-:W-:Y:S02]  /*3f70*/  @!UPT UIADD3 URZ, UPT, UPT, URZ, URZ, URZ ;  /* 0x000000fffffff290 */ /* 0x000fe4000fffe0ff */
[----:B------:R-:W-:Y:S02]  /*3f80*/  @P0 SHF.R.U32.HI R0, RZ, 0x10, R9 ;  /* 0x00000010ff000819 */ /* 0x000fe40000011609 */
[----:B------:R-:W-:Y:S02]  /*3f90*/  @P0 MOV R6, R8 ;  /* 0x0000000800060202 */ /* 0x000fe40000000f00 */
[----:B------:R-:W-:Y:S01]  /*3fa0*/  @P0 R2UR UR4, R0 ;  /* 0x00000000000402ca */ /* 0x000fe200000e0000 */
[----:B------:R-:W-:Y:S01]  /*3fb0*/  VIADD R0, R12, 0x90 ;  /* 0x000000900c007836 */ /* 0x000fe20000000000 */
[----:B------:R-:W-:Y:S02]  /*3fc0*/  @P0 LOP3.LUT R8, R9, 0xffff, RZ, 0xc0, !PT ;  /* 0x0000ffff09080812 */ /* 0x000fe400078ec0ff */
[----:B------:R-:W-:Y:S02]  /*3fd0*/  @P0 R2UR UR6, R6 ;  /* 0x00000000060602ca */ /* 0x000fe400000e0000 */
[----:B------:R-:W-:Y:S02]  /*3fe0*/  PRMT R0, RZ, 0x654, R0 ;  /* 0x00000654ff007816 */ /* 0x000fe40000000000 */
[----:B------:R-:W-:Y:S02]  /*3ff0*/  @P0 R2UR UR5, R8 ;  /* 0x00000000080502ca */ /* 0x000fe400000e0000 */
[----:B------:R2:W-:Y:S03]  /*4000*/  SYNCS.ARRIVE.TRANS64.RED.A1T0 RZ, [R0+URZ], RZ ;  /* 0x000000ff00ff79a7 */ /* 0x0005e600081004ff */
[----:B------:R-:W-:Y:S04]  /*4010*/  @UP1 UMOV UR29, UR4 ;  /* 0x00000004001d1c82 */ /* 0x000fe80008000000 */
[----:B------:R-:W-:Y:S04]  /*4020*/  @UP1 UMOV UR14, UR6 ;  /* 0x00000006000e1c82 */ /* 0x000fe80008000000 */
[----:B------:R-:W-:Y:S01]  /*4030*/  @UP1 UMOV UR13, UR5 ;  /* 0x00000005000d1c82 */ /* 0x000fe20008000000 */
[----:B------:R-:W-:Y:S05]  /*4040*/  BRA.U !UP0, `(.L_x_73) ;  /* 0x0000000108a47547 */ /* 0x000fea000b800000 */
[----:B------:R-:W-:Y:S02]  /*4050*/  UIMAD.WIDE.U32 UR18, UR13, UR51, URZ ;  /* 0x000000330d1272a5 */ /* 0x000fe4000f8e00ff */
[----:B------:R-:W-:Y:S02]  /*4060*/  UIMAD.WIDE.U32 UR26, UR14, UR48, URZ ;  /* 0x000000300e1a72a5 */ /* 0x000fe4000f8e00ff */
[----:B------:R-:W-:Y:S02]  /*4070*/  USEL UR4, UR30, UR38, !UP5 ;  /* 0x000000261e047287 */ /* 0x000fe4000e800000 */
[----:B------:R-:W-:Y:S02]  /*4080*/  USEL UR7, UR31, UR39, !UP6 ;  /* 0x000000271f077287 */ /* 0x000fe4000f000000 */
[----:B-1----:R-:W-:Y:S02]  /*4090*/  UIMAD.WIDE.U32 UR8, UR4, UR22, URZ ;  /* 0x00000016040872a5 */ /* 0x002fe4000f8e00ff */
[----:B------:R-:W-:Y:S01]  /*40a0*/  UIMAD.WIDE.U32 UR10, UR7, UR22, URZ ;  /* 0x00000016070a72a5 */ /* 0x000fe2000f8e00ff */
[----:B------:R-:W-:Y:S02]  /*40b0*/  UMOV UR5, UR19 ;  /* 0x0000001300057c82 */ /* 0x000fe40008000000 */
[----:B------:R-:W-:Y:S03]  /*40c0*/  USHF.R.U32.HI UR6, URZ, UR40, UR5 ;  /* 0x00000028ff067299 */ /* 0x000fe60008011605 */
[----:B------:R-:W-:Y:S01]  /*40d0*/  UMOV UR5, UR27 ;  /* 0x0000001b00057c82 */ /* 0x000fe20008000000 */
[----:B------:R-:W-:Y:S02]  /*40e0*/  USEL UR6, UR13, UR6, !UP5 ;  /* 0x000000060d067287 */ /* 0x000fe4000e800000 */
[----:B------:R-:W-:Y:S03]  /*40f0*/  USHF.R.U32.HI UR12, URZ, UR49, UR5 ;  /* 0x00000031ff0c7299 */ /* 0x000fe60008011605 */
[----:B------:R-:W-:Y:S02]  /*4100*/  UMOV UR5, UR9 ;  /* 0x0000000900057c82 */ /* 0x000fe40008000000 */
[----:B------:R-:W-:Y:S03]  /*4110*/  @UP4 USHF.R.U32.HI UR4, URZ, UR23, UR5 ;  /* 0x00000017ff044299 */ /* 0x000fe60008011605 */
[----:B------:R-:W-:Y:S01]  /*4120*/  UMOV UR5, UR11 ;  /* 0x0000000b00057c82 */ /* 0x000fe20008000000 */
[----:B------:R-:W-:Y:S02]  /*4130*/  UIMAD UR4, UR42, UR4, URZ ;  /* 0x000000042a0472a4 */ /* 0x000fe4000f8e02ff */
[----:B------:R-:W-:Y:S02]  /*4140*/  @UP4 USHF.R.U32.HI UR7, URZ, UR23, UR5 ;  /* 0x00000017ff074299 */ /* 0x000fe40008011605 */
[----:B------:R-:W-:Y:S02]  /*4150*/  UIMAD.WIDE.U32 UR10, UR6, UR22, URZ ;  /* 0x00000016060a72a5 */ /* 0x000fe4000f8e00ff */
[----:B------:R-:W-:Y:S02]  /*4160*/  USEL UR5, UR14, UR12, !UP6 ;  /* 0x0000000c0e057287 */ /* 0x000fe4000f000000 */
[----:B------:R-:W-:Y:S02]  /*4170*/  UIMAD UR8, UR42, UR7, URZ ;  /* 0x000000072a0872a4 */ /* 0x000fe4000f8e02ff */
[----:B------:R-:W-:Y:S03]  /*4180*/  UISETP.GE.AND UP0, UPT, UR6, UR4, UPT ;  /* 0x000000040600728c */ /* 0x000fe6000bf06270 */
[----:B------:R-:W-:Y:S01]  /*4190*/  UMOV UR4, UR11 ;  /* 0x0000000b00047c82 */ /* 0x000fe20008000000 */
[----:B------:R-:W-:Y:S02]  /*41a0*/  UISETP.GE.OR UP0, UPT, UR5, UR8, UP0 ;  /* 0x000000080500728c */ /* 0x000fe40008706670 */
[----:B------:R-:W-:Y:S02]  /*41b0*/  USHF.R.U32.HI UR4, URZ, UR23, UR4 ;  /* 0x00000017ff047299 */ /* 0x000fe40008011604 */
[----:B------:R-:W-:Y:S02]  /*41c0*/  UIMAD.WIDE.U32 UR8, UR5, UR22, URZ ;  /* 0x00000016050872a5 */ /* 0x000fe4000f8e00ff */
[----:B------:R-:W-:Y:S04]  /*41d0*/  USEL UR10, UR6, UR4, !UP4 ;  /* 0x00000004060a7287 */ /* 0x000fe8000e000000 */
[----:B------:R-:W-:Y:S01]  /*41e0*/  UIADD3 UR11, UPT, UPT, -UR10, URZ, URZ ;  /* 0x000000ff0a0b7290 */ /* 0x000fe2000fffe1ff */
[----:B------:R-:W-:Y:S02]  /*41f0*/  @!UP0 UMOV UR4, UR9 ;  /* 0x0000000900048c82 */ /* 0x000fe40008000000 */
[----:B------:R-:W-:Y:S02]  /*4200*/  @!UP0 USHF.R.U32.HI UR4, URZ, UR23, UR4 ;  /* 0x00000017ff048299 */ /* 0x000fe40008011604 */
[----:B------:R-:W-:Y:S02]  /*4210*/  UIMAD UR8, UR42, UR11, UR6 ;  /* 0x0000000b2a0872a4 */ /* 0x000fe4000f8e0206 */
[----:B------:R-:W-:Y:S04]  /*4220*/  @!UP0 USEL UR4, UR5, UR4, !UP4 ;  /* 0x0000000405048287 */ /* 0x000fe8000e000000 */
[----:B------:R-:W-:Y:S02]  /*4230*/  @!UP0 UIMAD UR8, UR7, UR8, UR4 ;  /* 0x00000008070882a4 */ /* 0x000fe4000f8e0204 */
[----:B------:R-:W-:Y:S02]  /*4240*/  @!UP0 UIADD3 UR9, UPT, UPT, UR10, -UR4, URZ ;  /* 0x800000040a098290 */ /* 0x000fe4000fffe0ff */
[----:B------:R-:W-:Y:S02]  /*4250*/  UIADD3 UR4, UPT, UPT, -UR5, URZ, URZ ;  /* 0x000000ff05047290 */ /* 0x000fe4000fffe1ff */
[----:B------:R-:W-:Y:S02]  /*4260*/  UIADD3 UR7, UPT, UPT, -UR6, URZ, URZ ;  /* 0x000000ff06077290 */ /* 0x000fe4000fffe1ff */
[----:B------:R-:W-:Y:S02]  /*4270*/  @!UP0 UIMAD UR6, UR9, UR42, UR5 ;  /* 0x0000002a090682a4 */ /* 0x000fe4000f8e0205 */
[----:B------:R-:W-:Y:S02]  /*4280*/  UIMAD UR14, UR15, UR4, UR14 ;  /* 0x000000040f0e72a4 */ /* 0x000fe4000f8e020e */
[----:B------:R-:W-:Y:S01]  /*4290*/  UIMAD UR13, UR50, UR7, UR13 ;  /* 0x00000007320d72a4 */ /* 0x000fe2000f8e020d */
[----:B------:R-:W-:Y:S02]  /*42a0*/  @!UP0 UMOV UR5, UR8 ;  /* 0x0000000800058c82 */ /* 0x000fe40008000000 */
[----:B------:R-:W-:Y:S02]  /*42b0*/  UIMAD UR14, UR5, UR15, UR14 ;  /* 0x0000000f050e72a4 */ /* 0x000fe4000f8e020e */
[----:B------:R-:W-:Y:S11]  /*42c0*/  UIMAD UR13, UR6, UR50, UR13 ;  /* 0x00000032060d72a4 */ /* 0x000ff6000f8e020d */
[----:B------:R-:W-:Y:S01]  /*42d0*/  @!UPT UIADD3 URZ, UPT, UPT, URZ, URZ, URZ ;  /* 0x000000fffffff290 */ /* 0x000fe2000fffe0ff */
.L_x_73:
[----:B------:R-:W3:Y:S01]  /*42e0*/  @!UP2 LDCU.128 UR8, c[0x0][0xb10] ;  /* 0x00016200ff08a7ac */ /* 0x000ee20008000c00 */
[C---:B----4-:R-:W-:Y:S02]  /*42f0*/  ISETP.NE.U32.AND P1, PT, R4.reuse, RZ, PT ;  /* 0x000000ff0400720c */ /* 0x050fe40003f25070 */
[----:B------:R-:W-:Y:S02]  /*4300*/  ISETP.NE.U32.AND P0, PT, R4, RZ, PT ;  /* 0x000000ff0400720c */ /* 0x000fe40003f05070 */
[C---:B------:R-:W-:Y:S02]  /*4310*/  ISETP.NE.AND.EX P1, PT, R5.reuse, RZ, PT, P1 ;  /* 0x000000ff0500720c */ /* 0x040fe40003f25310 */
[----:B------:R-:W-:Y:S01]  /*4320*/  ISETP.NE.AND.EX P0, PT, R5, RZ, PT, P0 ;  /* 0x000000ff0500720c */ /* 0x000fe20003f05300 */
[----:B------:R-:W4:Y:S01]  /*4330*/  @!UP2 LDCU UR5, c[0x0][0xb0c] ;  /* 0x00016180ff05a7ac */ /* 0x000f220008000800 */
[----:B------:R-:W-:Y:S01]  /*4340*/  SHF.L.U32 R9, R15, 0x1f, RZ ;  /* 0x0000001f0f097819 */ /* 0x000fe200000006ff */
[----:B------:R-:W-:Y:S02]  /*4350*/  USHF.L.U32 UR35, UR16, 0x7, URZ ;  /* 0x0000000710237899 */ /* 0x000fe400080006ff */
[----:B------:R-:W-:Y:S02]  /*4360*/  USHF.L.U32 UR34, UR20, 0x8, URZ ;  /* 0x0000000814227899 */ /* 0x000fe400080006ff */
[----:B---3--:R-:W-:Y:S07]  /*4370*/  UIMAD.WIDE.U32 UR6, UR14, UR8, URZ ;  /* 0x000000080e0672a5 */ /* 0x008fee000f8e00ff */
[----:B------:R-:W-:Y:S01]  /*4380*/  @!UP2 UMOV UR4, UR7 ;  /* 0x000000070004ac82 */ /* 0x000fe20008000000 */
[----:B----4-:R-:W-:Y:S02]  /*4390*/  @!UP2 UISETP.NE.AND UP0, UPT, UR5, 0x1, UPT ;  /* 0x000000010500a88c */ /* 0x010fe4000bf05270 */
[----:B------:R-:W-:Y:S02]  /*43a0*/  @!UP2 USHF.R.U32.HI UR4, URZ, UR9, UR4 ;  /* 0x00000009ff04a299 */ /* 0x000fe40008011604 */
[----:B------:R-:W-:Y:S02]  /*43b0*/  UIMAD.WIDE.U32 UR6, UR13, UR11, URZ ;  /* 0x0000000b0d0672a5 */ /* 0x000fe4000f8e00ff */
[----:B------:R-:W-:Y:S02]  /*43c0*/  @!UP2 USEL UR8, UR14, UR4, !UP0 ;  /* 0x000000040e08a287 */ /* 0x000fe4000c000000 */
[----:B------:R-:W-:Y:S03]  /*43d0*/  @!UP2 UISETP.NE.AND UP0, UPT, UR10, 0x1, UPT ;  /* 0x000000010a00a88c */ /* 0x000fe6000bf05270 */
[----:B------:R-:W-:Y:S02]  /*43e0*/  @!UP2 UMOV UR6, UR7 ;  /* 0x000000070006ac82 */ /* 0x000fe40008000000 */
[----:B------:R-:W3:Y:S02]  /*43f0*/  @!UP2 LDCU UR4, c[0x0][0xb20] ;  /* 0x00016400ff04a7ac */ /* 0x000ee40008000800 */
[----:B---3--:R-:W-:Y:S04]  /*4400*/  @!UP2 USHF.R.U32.HI UR6, URZ, UR4, UR6 ;  /* 0x00000004ff06a299 */ /* 0x008fe80008011606 */
[----:B------:R-:W-:Y:S04]  /*4410*/  @!UP2 USEL UR6, UR13, UR6, !UP0 ;  /* 0x000000060d06a287 */ /* 0x000fe8000c000000 */
[----:B------:R-:W-:Y:S02]  /*4420*/  @!UP2 UIADD3 UR4, UPT, UPT, -UR8, UR6, URZ ;  /* 0x000000060804a290 */ /* 0x000fe4000fffe1ff */
[----:B------:R-:W-:Y:S02]  /*4430*/  @!UP2 UIADD3 UR6, UPT, UPT, UR8, -UR6, URZ ;  /* 0x800000060806a290 */ /* 0x000fe4000fffe0ff */
[----:B------:R-:W-:Y:S02]  /*4440*/  @!UP2 UIMAD UR14, UR4, UR5, UR14 ;  /* 0x00000005040ea2a4 */ /* 0x000fe4000f8e020e */
[----:B------:R-:W-:Y:S01]  /*4450*/  @!UP2 UIMAD UR13, UR6, UR10, UR13 ;  /* 0x0000000a060da2a4 */ /* 0x000fe2000f8e020d */
[----:B------:R-:W-:Y:S11]  /*4460*/  BRA.U UP3, `(.L_x_74) ;  /* 0x0000000103107547 */ /* 0x000ff6000b800000 */
[----:B--2---:R-:W-:Y:S04]  /*4470*/  MOV R0, UR43 ;  /* 0x0000002b00007c02 */ /* 0x004fe80008000f00 */
[----:B------:R-:W-:Y:S04]  /*4480*/  SHF.L.U32 R11, R0, 0x1f, RZ ;  /* 0x0000001f000b7819 */ /* 0x000fe800000006ff */
[----:B------:R-:W2:Y:S02]  /*4490*/  SYNCS.PHASECHK.TRANS64.TRYWAIT P2, [UR21+0x78], R11 ;  /* 0x0000780bff0075a7 */ /* 0x000ea40008041115 */
[----:B--2---:R-:W-:Y:S05]  /*44a0*/  @!P2 BRA `(.L_x_75) ;  /* 0x000000780010a947 */ /* 0x004fea0003800000 */
.L_x_74:
[----:B------:R-:W-:Y:S05]  /*44b0*/  @!P1 BRA `(.L_x_76) ;  /* 0x0000000000309947 */ /* 0x000fea0003800000 */
[----:B------:R-:W-:Y:S01]  /*44c0*/  ISETP.NE.U32.AND P1, PT, R2, RZ, PT ;  /* 0x000000ff0200720c */ /* 0x000fe20003f25070 */
[----:B------:R-:W3:Y:S01]  /*44d0*/  LDCU.64 UR4, c[0x0][0x358] ;  /* 0x00006b00ff0477ac */ /* 0x000ee20008000a00 */
[----:B------:R-:W-:Y:S02]  /*44e0*/  IMAD.MOV.U32 R140, RZ, RZ, 0x1 ;  /* 0x00000001ff8c7424 */ /* 0x000fe400078e00ff */
[----:B------:R-:W-:Y:S11]  /*44f0*/  ISETP.NE.AND.EX P1, PT, R3, RZ, PT, P1 ;  /* 0x000000ff0300720c */ /* 0x000ff60003f25310 */
[----:B------:R-:W-:Y:S02]  /*4500*/  @!UPT UIADD3 URZ, UPT, UPT, URZ, URZ, URZ ;  /* 0x000000fffffff290 */ /* 0x000fe4000fffe0ff */
[----:B--2---:R-:W2:Y:S01]  /*4510*/  @P1 LDC.64 R10, c[0x0][0x888] ;  /* 0x00022200ff0a1b82 */ /* 0x004ea20000000a00 */
[----:B------:R-:W-:Y:S04]  /*4520*/  @P1 IMAD R0, R4, UR36, RZ ;  /* 0x0000002404001c24 */ /* 0x000fe8000f8e02ff */
[----:B--2---:R-:W-:Y:S04]  /*4530*/  @P1 IMAD.WIDE R10, R0, 0x4, R10 ;  /* 0x00000004000a1825 */ /* 0x004fe800078e020a */
[----:B------:R-:W-:Y:S01]  /*4540*/  HFMA2 R0, -RZ, RZ, 0, 5.9604644775390625e-08 ;  /* 0x00000001ff007431 */ /* 0x000fe200000001ff */
[----:B---3-5:R3:W5:Y:S04]  /*4550*/  @P1 LDG.E R72, desc[UR4][R10.64] ;  /* 0x000000040a481981 */ /* 0x028768000c1e1900 */
[----:B------:R-:W-:Y:S01]  /*4560*/  @!P1 PRMT R140, R0, 0x7610, R140 ;  /* 0x00007610008c9816 */ /* 0x000fe2000000008c */
[----:B---3--:R-:W4:Y:S06]  /*4570*/  @!P1 LDC R72, c[0x0][0x880] ;  /* 0x00022000ff489b82 */ /* 0x008f2c0000000800 */
.L_x_76:
[----:B----45:R-:W-:Y:S01]  /*4580*/  @!P0 ISETP.EQ.AND P1, PT, R72, RZ, PT ;  /* 0x000000ff4800820c */ /* 0x030fe20003f22270 */
[----:B------:R-:W-:Y:S01]  /*4590*/  @!UPT UIADD3 URZ, UPT, UPT, URZ, URZ, URZ ;  /* 0x000000fffffff290 */ /* 0x000fe2000fffe0ff */
[----:B------:R-:W-:Y:S11]  /*45a0*/  @!P0 BRA `(.L_x_77) ;  /* 0x0000000000188947 */ /* 0x000ff60003800000 */
[----:B------:R-:W-:Y:S02]  /*45b0*/  LOP3.LUT P0, RZ, R140, 0xff, RZ, 0xc0, !PT ;  /* 0x000000ff8cff7812 */ /* 0x000fe4000780c0ff */
[----:B------:R-:W-:Y:S04]  /*45c0*/  ISETP.NE.U32.AND P1, PT, R2, RZ, PT ;  /* 0x000000ff0200720c */ /* 0x000fe80003f25070 */
[----:B------:R-:W-:Y:S04]  /*45d0*/  ISETP.NE.AND.EX P1, PT, R3, RZ, PT, P1 ;  /* 0x000000ff0300720c */ /* 0x000fe80003f25310 */
[----:B------:R-:W-:Y:S03]  /*45e0*/  PLOP3.LUT P1, PT, P1, PT, PT, 0x8, 0x80 ;  /* 0x000000000080781c */ /* 0x000fe60000f2e170 */
[----:B------:R-:W-:Y:S11]  /*45f0*/  @P0 ISETP.EQ.AND P1, PT, R72, RZ, PT ;  /* 0x000000ff4800020c */ /* 0x000ff60003f22270 */
[----:B------:R-:W-:Y:S02]  /*4600*/  @!UPT UIADD3 URZ, UPT, UPT, URZ, URZ, URZ ;  /* 0x000000fffffff290 */ /* 0x000fe4000fffe0ff */
.L_x_77:
[----:B------:R-:W3:Y:S01]  /*4610*/  SYNCS.PHASECHK.TRANS64.TRYWAIT P2, [UR21+0x50], R9 ;  /* 0x00005009ff0075a7 */ /* 0x000ee20008041115 */
[----:B------:R-:W-:Y:S04]  /*4620*/  ELECT P0, URZ, PT ;  /* 0x0000000000ff782f */ /* 0x000fe80003800000 */
[----:B------:R-:W-:Y:S11]  /*4630*/  PLOP3.LUT P1, PT, P1, P0, PT, 0xf2, 0x2f ;  /* 0x00000000002f781c */ /* 0x000ff60000f21e72 */
[----:B------:R-:W-:Y:S02]  /*4640*/  @!UPT UIADD3 URZ, UPT, UPT, URZ, URZ, URZ ;  /* 0x000000fffffff290 */ /* 0x000fe4000fffe0ff */
[----:B------:R-:W-:Y:S05]  /*4650*/  @!P1 IADD3 R8, P0, PT, R16, 0x580, RZ ;  /* 0x0000058010089810 */ /* 0x000fea0007f1e0ff */
[----:B------:R-:W-:Y:S01]  /*4660*/  @!P1 IMAD.X R6, RZ, RZ, R17, P0 ;  /* 0x000000ffff069224 */ /* 0x000fe200000e0611 */
[----:B---3--:R-:W-:Y:S07]  /*4670*/  @!P2 BRA `(.L_x_78) ;  /* 0x0000007400b4a947 */ /* 0x008fee0003800000 */
.L_x_153:
[----:B------:R-:W-:Y:S01]  /*4680*/  @!P1 R2UR UR5, R8 ;  /* 0x00000000080592ca */ /* 0x000fe200000e0000 */
[----:B------:R-:W-:Y:S01]  /*4690*/  VOTEU.ALL UP0, P1 ;  /* 0x0000000000ff7886 */ /* 0x000fe20000800000 */
[----:B------:R-:W-:Y:S01]  /*46a0*/  @!P1 R2UR UR4, R6 ;  /* 0x00000000060492ca */ /* 0x000fe200000e0000 */
[----:B--2---:R-:W-:Y:S01]  /*46b0*/  @!P1 IMAD.MOV.U32 R0, RZ, RZ, 0x2000 ;  /* 0x00002000ff009424 */ /* 0x004fe200078e00ff */
[----:B------:R-:W-:Y:S01]  /*46c0*/  UMOV UR8, 0x0 ;  /* 0x0000000000087882 */ /* 0x000fe20000000000 */
[----:B------:R-:W-:Y:S01]  /*46d0*/  UMOV UR9, 0x10000000 ;  /* 0x1000000000097882 */ /* 0x000fe20000000000 */
[----:B------:R-:W-:Y:S01]  /*46e0*/  @!UP0 UIADD3 UR32, UPT, UPT, UR21, 0x200, URZ ;  /* 0x0000020015208890 */ /* 0x000fe2000fffe0ff */
[----:B------:R-:W-:Y:S01]  /*46f0*/  @!P1 IADD3 R8, P0, PT, R16, 0x580, RZ ;  /* 0x0000058010089810 */ /* 0x000fe20007f1e0ff */
[----:B------:R-:W-:Y:S01]  /*4700*/  VOTEU.ALL UP0, P1 ;  /* 0x0000000000ff7886 */ /* 0x000fe20000800000 */
[----:B------:R-:W-:Y:S03]  /*4710*/  UPRMT UR6, UR45, 0x654, UR33 ;  /* 0x000006542d067896 */ /* 0x000fe60008000021 */
[----:B------:R-:W-:Y:S02]  /*4720*/  @!P1 IMAD.X R6, RZ, RZ, R17, P0 ;  /* 0x000000ffff069224 */ /* 0x000fe400000e0611 */
[----:B------:R-:W-:Y:S02]  /*4730*/  IMAD.U32 R10, RZ, RZ, UR5 ;  /* 0x00000005ff0a7e24 */ /* 0x000fe4000f8e00ff */
[----:B------:R-:W-:Y:S03]  /*4740*/  IMAD.U32 R11, RZ, RZ, UR4 ;  /* 0x00000004ff0b7e24 */ /* 0x000fe6000f8e00ff */
[----:B------:R-:W-:Y:S02]  /*4750*/  @!P1 R2UR UR4, R10 ;  /* 0x000000000a0492ca */ /* 0x000fe400000e0000 */
[----:B------:R-:W-:Y:S11]  /*4760*/  @!P1 R2UR UR5, R11 ;  /* 0x000000000b0592ca */ /* 0x000ff600000e0000 */
[----:B------:R-:W-:Y:S02]  /*4770*/  @!UPT UIADD3 URZ, UPT, UPT, URZ, URZ, URZ ;  /* 0x000000fffffff290 */ /* 0x000fe4000fffe0ff */
[----:B------:R2:W-:Y:S01]  /*4780*/  @!UP0 UTMALDG.3D [UR32], [UR4], desc[UR8] ;  /* 0x00000820040085b4 */ /* 0x0005e20008011000 */
[----:B------:R2:W-:Y:S01]  /*4790*/  @!P1 SYNCS.ARRIVE.TRANS64.RED.A0TR RZ, [UR21+0x30], R0 ;  /* 0x00003000ffff99a7 */ /* 0x0005e20008300415 */
[----:B------:R-:W-:Y:S01]  /*47a0*/  SYNCS.ARRIVE.TRANS64.RED.A1T0 RZ, [UR6], RZ ;  /* 0x000000ffffff79a7 */ /* 0x000fe20008100406 */
[----:B------:R-:W3:Y:S02]  /*47b0*/  SYNCS.PHASECHK.TRANS64.TRYWAIT P2, [UR21+0x58], R9 ;  /* 0x00005809ff0075a7 */ /* 0x000ee40008041115 */
[----:B--23--:R-:W-:Y:S05]  /*47c0*/  @!P2 BRA `(.L_x_79) ;  /* 0x000000740078a947 */ /* 0x00cfea0003800000 */
.L_x_155:
        /* <DEDUP_REMOVED lines=8> */
[----:B------:R-:W-:Y:S01]  /*4850*/  @!UP0 UIADD3 UR24, UPT, UPT, UR21, 0x2200, URZ ;  /* 0x0000220015188890 */ /* 0x000fe2000fffe0ff */
[----:B------:R-:W-:Y:S01]  /*4860*/  VOTEU.ALL UP0, P1 ;  /* 0x0000000000ff7886 */ /* 0x000fe20000800000 */
[----:B------:R-:W-:Y:S01]  /*4870*/  UMOV UR27, UR35 ;  /* 0x00000023001b7c82 */ /* 0x000fe20008000000 */
[----:B------:R-:W-:Y:S02]  /*4880*/  UMOV UR28, UR36 ;  /* 0x00000024001c7c82 */ /* 0x000fe40008000000 */
[----:B------:R-:W-:Y:S01]  /*4890*/  IMAD.U32 R10, RZ, RZ, UR5 ;  /* 0x00000005ff0a7e24 */ /* 0x000fe2000f8e00ff */
[----:B------:R-:W-:Y:S01]  /*48a0*/  UPRMT UR6, UR45, 0x654, UR25 ;  /* 0x000006542d067896 */ /* 0x000fe20008000019 */
[----:B------:R-:W-:Y:S02]  /*48b0*/  IMAD.U32 R11, RZ, RZ, UR4 ;  /* 0x00000004ff0b7e24 */ /* 0x000fe4000f8e00ff */
[----:B------:R-:W-:Y:S01]  /*48c0*/  @!P1 IMAD.X R6, RZ, RZ, R17, P0 ;  /* 0x000000ffff069224 */ /* 0x000fe200000e0611 */
        /* <DEDUP_REMOVED lines=8> */
.L_x_157:
[----:B------:R-:W-:Y:S01]  /*4950*/  @!P1 R2UR UR5, R8 ;  /* 0x00000000080592ca */ /* 0x000fe200000e0000 */
[----:B------:R-:W-:Y:S01]  /*4960*/  VOTEU.ALL UP0, P1 ;  /* 0x0000000000ff7886 */ /* 0x000fe20000800000 */
[----:B------:R-:W-:Y:S01]  /*4970*/  @!P1 R2UR UR4, R6 ;  /* 0x00000000060492ca */ /* 0x000fe200000e0000 */
[----:B--2---:R-:W-:Y:S01]  /*4980*/  @!P1 IMAD.MOV.U32 R0, RZ, RZ, 0x2000 ;  /* 0x00002000ff009424 */ /* 0x004fe200078e00ff */
[----:B------:R-:W-:Y:S01]  /*4990*/  UMOV UR8, 0x0 ;  /* 0x0000000000087882 */ /* 0x000fe20000000000 */
[----:B------:R-:W-:Y:S01]  /*49a0*/  UMOV UR9, 0x10000000 ;  /* 0x1000000000097882 */ /* 0x000fe20000000000 */
[----:B------:R-:W-:Y:S01]  /*49b0*/  @!UP0 UIADD3 UR18, UPT, UPT, UR34, 0x80, URZ ;  /* 0x0000008022128890 */ /* 0x000fe2000fffe0ff */
[----:B------:R-:W-:Y:S01]  /*49c0*/  VIADD R14, R14, 0x1 ;  /* 0x000000010e0e7836 */ /* 0x000fe20000000000 */
[----:B------:R-:W-:Y:S01]  /*49d0*/  @!UP0 UIADD3 UR16, UPT, UPT, UR21, 0x4200, URZ ;  /* 0x0000420015108890 */ /* 0x000fe2000fffe0ff */
[----:B------:R-:W-:Y:S01]  /*49e0*/  VOTEU.ALL UP0, P1 ;  /* 0x0000000000ff7886 */ /* 0x000fe20000800000 */
[----:B------:R-:W-:Y:S01]  /*49f0*/  UMOV UR19, UR35 ;  /* 0x0000002300137c82 */ /* 0x000fe20008000000 */
[----:B------:R-:W-:Y:S02]  /*4a00*/  UMOV UR20, UR36 ;  /* 0x0000002400147c82 */ /* 0x000fe40008000000 */
[----:B------:R-:W-:Y:S01]  /*4a10*/  IMAD.U32 R10, RZ, RZ, UR5 ;  /* 0x00000005ff0a7e24 */ /* 0x000fe2000f8e00ff */
[----:B------:R-:W-:Y:S01]  /*4a20*/  UPRMT UR6, UR45, 0x654, UR17 ;  /* 0x000006542d067896 */ /* 0x000fe20008000011 */
        /* <DEDUP_REMOVED lines=9> */
.L_x_159:
[----:B------:R-:W-:Y:S01]  /*4ac0*/  @!P1 IADD3 R6, P0, PT, R16, 0x580, RZ ;  /* 0x0000058010069810 */ /* 0x000fe20007f1e0ff */
[----:B------:R-:W-:Y:S01]  /*4ad0*/  VOTEU.ALL UP0, P1 ;  /* 0x0000000000ff7886 */ /* 0x000fe20000800000 */
[----:B------:R-:W-:Y:S01]  /*4ae0*/  UMOV UR6, 0x0 ;  /* 0x0000000000067882 */ /* 0x000fe20000000000 */
[----:B------:R-:W-:Y:S01]  /*4af0*/  UMOV UR7, 0x10000000 ;  /* 0x1000000000077882 */ /* 0x000fe20000000000 */
[----:B------:R-:W-:Y:S01]  /*4b00*/  @!P1 R2UR UR5, R6 ;  /* 0x00000000060592ca */ /* 0x000fe200000e0000 */
[----:B--2---:R-:W-:Y:S01]  /*4b10*/  @!P1 IMAD.X R0, RZ, RZ, R17, P0 ;  /* 0x000000ffff009224 */ /* 0x004fe200000e0611 */
[----:B------:R-:W-:Y:S01]  /*4b20*/  @!UP0 UIADD3 UR10, UPT, UPT, UR34, 0xc0, URZ ;  /* 0x000000c0220a8890 */ /* 0x000fe2000fffe0ff */
[----:B------:R-:W-:Y:S01]  /*4b30*/  R2UR UR18, R142 ;  /* 0x000000008e1272ca */ /* 0x000fe200000e0000 */
[----:B------:R-:W-:Y:S01]  /*4b40*/  @!UP0 UIADD3 UR8, UPT, UPT, UR21, 0x6200, URZ ;  /* 0x0000620015088890 */ /* 0x000fe2000fffe0ff */
[----:B------:R-:W-:Y:S01]  /*4b50*/  R2UR UR16, R143 ;  /* 0x000000008f1072ca */ /* 0x000fe200000e0000 */
[----:B------:R-:W-:Y:S01]  /*4b60*/  @!UP0 UIADD3 UR9, UPT, UPT, UR21, 0x48, URZ ;  /* 0x0000004815098890 */ /* 0x000fe2000fffe0ff */
[----:B------:R-:W-:Y:S01]  /*4b70*/  @!P1 R2UR UR4, R0 ;  /* 0x00000000000492ca */ /* 0x000fe200000e0000 */
[----:B------:R-:W-:Y:S01]  /*4b80*/  VOTEU.ALL UP0, P1 ;  /* 0x0000000000ff7886 */ /* 0x000fe20000800000 */
[----:B------:R-:W-:Y:S01]  /*4b90*/  UMOV UR11, UR35 ;  /* 0x00000023000b7c82 */ /* 0x000fe20008000000 */
[----:B------:R-:W-:Y:S01]  /*4ba0*/  UMOV UR12, UR36 ;  /* 0x00000024000c7c82 */ /* 0x000fe20008000000 */
[C---:B------:R-:W-:Y:S01]  /*4bb0*/  ISETP.NE.AND P0, PT, R14.reuse, 0x2, PT ;  /* 0x000000020e00780c */ /* 0x040fe20003f05270 */
[----:B------:R-:W-:Y:S01]  /*4bc0*/  UPLOP3.LUT UP3, UPT, UPT, UPT, UPT, 0x80, 0x8 ;  /* 0x000000000008789c */ /* 0x000fe20003f6f070 */
[----:B------:R-:W-:Y:S01]  /*4bd0*/  IMAD.U32 R8, RZ, RZ, UR5 ;  /* 0x00000005ff087e24 */ /* 0x000fe2000f8e00ff */
[----:B------:R-:W-:Y:S01]  /*4be0*/  LOP3.LUT R15, R15, 0x1, RZ, 0x3c, !PT ;  /* 0x000000010f0f7812 */ /* 0x000fe200078e3cff */
[----:B------:R-:W-:Y:S01]  /*4bf0*/  UMOV UR36, UR29 ;  /* 0x0000001d00247c82 */ /* 0x000fe20008000000 */
[----:B------:R-:W-:Y:S01]  /*4c00*/  SEL R0, RZ, 0x1, P0 ;  /* 0x00000001ff007807 */ /* 0x000fe20000000000 */
[----:B------:R-:W-:Y:S01]  /*4c10*/  UIADD3 UR20, UPT, UPT, UR13, UR18, URZ ;  /* 0x000000120d147290 */ /* 0x000fe2000fffe0ff */
[----:B------:R-:W-:Y:S01]  /*4c20*/  SEL R14, R14, RZ, P0 ;  /* 0x000000ff0e0e7207 */ /* 0x000fe20000000000 */
[----:B------:R-:W-:Y:S01]  /*4c30*/  UIADD3 UR16, UPT, UPT, UR14, UR16, URZ ;  /* 0x000000100e107290 */ /* 0x000fe2000fffe0ff */
[----:B------:R-:W-:Y:S01]  /*4c40*/  IMAD.U32 R9, RZ, RZ, UR4 ;  /* 0x00000004ff097e24 */ /* 0x000fe2000f8e00ff */
[----:B------:R-:W-:Y:S02]  /*4c50*/  @!P1 R2UR UR4, R8 ;  /* 0x00000000080492ca */ /* 0x000fe400000e0000 */
[----:B------:R-:W-:Y:S02]  /*4c60*/  LOP3.LUT R13, R13, R0, RZ, 0x3c, !PT ;  /* 0x000000000d0d7212 */ /* 0x000fe400078e3cff */
[----:B------:R-:W-:Y:S11]  /*4c70*/  @!P1 R2UR UR5, R9 ;  /* 0x00000000090592ca */ /* 0x000ff600000e0000 */
[----:B------:R-:W-:Y:S02]  /*4c80*/  @!UPT UIADD3 URZ, UPT, UPT, URZ, URZ, URZ ;  /* 0x000000fffffff290 */ /* 0x000fe4000fffe0ff */
[----:B------:R2:W-:Y:S01]  /*4c90*/  @!UP0 UTMALDG.3D [UR8], [UR4], desc[UR6] ;  /* 0x00000608040085b4 */ /* 0x0005e20008011000 */
[----:B------:R2:W-:Y:S01]  /*4ca0*/  @!P1 SYNCS.ARRIVE.TRANS64.RED.A0TR RZ, [UR21+0x48], R7 ;  /* 0x00004807ffff99a7 */ /* 0x0005e20008300415 */
[----:B------:R-:W-:Y:S01]  /*4cb0*/  SYNCS.ARRIVE.TRANS64.RED.A1T0 RZ, [UR37], RZ ;  /* 0x000000ffffff79a7 */ /* 0x000fe20008100425 */
[----:B------:R-:W-:Y:S05]  /*4cc0*/  BRA.U UP1, `(.L_x_82) ;  /* 0xfffffff101647547 */ /* 0x000fea000b83ffff */
[----:B------:R-:W-:-:S04]  /*4cd0*/  SHF.L.U32 R3, R15, 0x1f, RZ ;  /* 0x0000001f0f037819 */ /* 0x000fc800000006ff */
[----:B------:R-:W3:Y:S02]  /*4ce0*/  SYNCS.PHASECHK.TRANS64.TRYWAIT P0, [UR21+0x50], R3 ;  /* 0x00005003ff0075a7 */ /* 0x000ee40008001115 */
[----:B---3--:R-:W-:Y:S05]  /*4cf0*/  @!P0 BRA `(.L_x_83) ;  /* 0x0000007000748947 */ /* 0x008fea0003800000 */
.L_x_161:
[----:B------:R-:W4:Y:S02]  /*4d00*/  SYNCS.PHASECHK.TRANS64.TRYWAIT P0, [UR21+0x58], R3 ;  /* 0x00005803ff0075a7 */ /* 0x000f240008001115 */
[----:B----4-:R-:W-:Y:S05]  /*4d10*/  @!P0 BRA `(.L_x_84) ;  /* 0x0000007000848947 */ /* 0x010fea0003800000 */
.L_x_163:
[----:B------:R-:W4:Y:S02]  /*4d20*/  SYNCS.PHASECHK.TRANS64.TRYWAIT P0, [UR21+0x60], R3 ;  /* 0x00006003ff0075a7 */ /* 0x000f240008001115 */
[----:B----4-:R-:W-:Y:S05]  /*4d30*/  @!P0 BRA `(.L_x_85) ;  /* 0x0000007000948947 */ /* 0x010fea0003800000 */
.L_x_165:
[----:B---3--:R-:W-:-:S07]  /*4d40*/  MOV R0, UR21 ;  /* 0x0000001500007c02 */ /* 0x008fce0008000f00 */
.L_x_86:
[----:B---3--:R-:W-:-:S04]  /*4d50*/  SHF.L.U32 R3, R15, 0x1f, RZ ;  /* 0x0000001f0f037819 */ /* 0x008fc800000006ff */
[----:B------:R3:W4:Y:S03]  /*4d60*/  SYNCS.PHASECHK.TRANS64.TRYWAIT P0, [R0+URZ+0x68], R3 ;  /* 0x00006803000075a7 */ /* 0x00072600080011ff */
[----:B----4-:R-:W-:Y:S05]  /*4d70*/  @!P0 NANOSLEEP.SYNCS 0x989680 ;  /* 0x009896800000895d */ /* 0x010fea0003900000 */
[----:B------:R-:W4:Y:S02]  /*4d80*/  @!P0 SYNCS.PHASECHK.TRANS64 P0, [R0+URZ+0x68], R3 ;  /* 0x00006803000085a7 */ /* 0x000f2400080010ff */
[----:B-12-4-:R-:W-:Y:S05]  /*4d90*/  @P0 EXIT ;  /* 0x000000000000094d */ /* 0x016fea0003800000 */
[----:B------:R-:W-:Y:S05]  /*4da0*/  BRA `(.L_x_86) ;  /* 0xfffffffc00e87947 */ /* 0x000fea000383ffff */
.L_x_71:
[----:B------:R-:W-:-:S06]  /*4db0*/  UISETP.GE.AND UP0, UPT, UR17, 0x4, UPT ;  /* 0x000000041100788c */ /* 0x000fcc000bf06270 */
[----:B------:R-:W-:-:S13]  /*4dc0*/  PLOP3.LUT P0, PT, PT, PT, UP0, 0x80, 0x8 ;  /* 0x000000000008781c */ /* 0x000fda0003f0f008 */
[----:B------:R-:W-:Y:S05]  /*4dd0*/  @!P0 EXIT ;  /* 0x000000000000894d */ /* 0x000fea0003800000 */
[----:B------:R-:W-:Y:S01]  /*4de0*/  BAR.SYNC.DEFER_BLOCKING 0x6, 0xa0 ;  /* 0x0182800000007b1d */ /* 0x000fe20000010000 */
[C---:B------:R-:W-:Y:S01]  /*4df0*/  IMAD.SHL.U32 R2, R154.reuse, 0x40, RZ ;  /* 0x000000409a027824 */ /* 0x040fe200078e00ff */
[C---:B------:R-:W-:Y:S01]  /*4e00*/  R2P PR, R154.reuse, 0x6 ;  /* 0x000000069a007804 */ /* 0x040fe20000000000 */
[----:B------:R-:W-:Y:S01]  /*4e10*/  IMAD.MOV.U32 R151, RZ, RZ, 0x20 ;  /* 0x00000020ff977424 */ /* 0x000fe200078e00ff */
[----:B------:R-:W-:Y:S01]  /*4e20*/  CS2R R148, SRZ ;  /* 0x0000000000947805 */ /* 0x000fe2000001ff00 */
[C---:B------:R-:W-:Y:S01]  /*4e30*/  IMAD.U32 R69, R154.reuse, 0x10000, RZ ;  /* 0x000100009a457824 */ /* 0x040fe200078e00ff */
[----:B------:R-:W-:Y:S02]  /*4e40*/  UMOV UR44, 0x400 ;  /* 0x00000400002c7882 */ /* 0x000fe40000000000 */
[----:B------:R-:W1:Y:S01]  /*4e50*/  LDC.64 R138, c[0x0][0x8b0] ;  /* 0x00022c00ff8a7b82 */ /* 0x000e620000000a00 */
[----:B------:R-:W-:Y:S01]  /*4e60*/  ULEA UR44, UR45, UR44, 0x18 ;  /* 0x0000002c2d2c7291 */ /* 0x000fe2000f8ec0ff */
[----:B------:R-:W-:Y:S01]  /*4e70*/  IMAD.SHL.U32 R135, R154, 0x8, RZ ;  /* 0x000000089a877824 */ /* 0x000fe200078e00ff */
[----:B------:R-:W-:Y:S01]  /*4e80*/  LOP3.LUT R6, R2, 0x180, RZ, 0xc0, !PT ;  /* 0x0000018002067812 */ /* 0x000fe200078ec0ff */
[----:B------:R-:W-:Y:S01]  /*4e90*/  IMAD.MOV.U32 R152, RZ, RZ, 0x10 ;  /* 0x00000010ff987424 */ /* 0x000fe200078e00ff */
[----:B------:R-:W-:Y:S01]  /*4ea0*/  SEL R151, R151, 0xffffffe0, !P2 ;  /* 0xffffffe097977807 */ /* 0x000fe20005000000 */
[----:B------:R-:W-:Y:S01]  /*4eb0*/  UIADD3 UR5, UPT, UPT, UR44, 0x200, URZ ;  /* 0x000002002c057890 */ /* 0x000fe2000fffe0ff */
[----:B------:R-:W-:Y:S01]  /*4ec0*/  LOP3.LUT R69, R69, 0x600000, RZ, 0xc0, !PT ;  /* 0x0060000045457812 */ /* 0x000fe200078ec0ff */
[----:B------:R-:W2:Y:S01]  /*4ed0*/  LDC.64 R136, c[0x0][0x8a8] ;  /* 0x00022a00ff887b82 */ /* 0x000ea20000000a00 */
[----:B------:R-:W-:Y:S01]  /*4ee0*/  UIADD3 UR4, UPT, UPT, UR44, 0x8200, URZ ;  /* 0x000082002c047890 */ /* 0x000fe2000fffe0ff */
[----:B------:R-:W-:Y:S01]  /*4ef0*/  LOP3.LUT R135, R6, 0x30, R135, 0xf8, !PT ;  /* 0x0000003006877812 */ /* 0x000fe200078ef887 */
[----:B------:R-:W-:Y:S01]  /*4f00*/  IMAD.MOV.U32 R68, RZ, RZ, RZ ;  /* 0x000000ffff447224 */ /* 0x000fe200078e00ff */
[----:B------:R-:W-:Y:S01]  /*4f10*/  SEL R152, R152, 0xfffffff0, !P1 ;  /* 0xfffffff098987807 */ /* 0x000fe20004800000 */
[----:B------:R-:W-:Y:S01]  /*4f20*/  IMAD.MOV.U32 R145, RZ, RZ, RZ ;  /* 0x000000ffff917224 */ /* 0x000fe200078e00ff */
[----:B------:R-:W-:Y:S01]  /*4f30*/  SHF.R.S32.HI R3, RZ, 0x4, R151 ;  /* 0x00000004ff037819 */ /* 0x000fe20000011497 */
[----:B------:R-:W-:Y:S01]  /*4f40*/  IMAD.U32 R155, RZ, RZ, UR5 ;  /* 0x00000005ff9b7e24 */ /* 0x000fe2000f8e00ff */
[----:B------:R-:W-:Y:S01]  /*4f50*/  LOP3.LUT R135, R135, 0x1e40, R2, 0xf8, !PT ;  /* 0x00001e4087877812 */ /* 0x000fe200078ef802 */
[----:B------:R-:W3:Y:S01]  /*4f60*/  LDS R0, [UR44+0x110] ;  /* 0x0001102cff007984 */ /* 0x000ee20008000800 */
[----:B------:R-:W-:-:S02]  /*4f70*/  LOP3.LUT R154, R154, 0x60, RZ, 0xc0, !PT ;  /* 0x000000609a9a7812 */ /* 0x000fc400078ec0ff */
[----:B------:R-:W-:Y:S02]  /*4f80*/  CS2R R146, SRZ ;  /* 0x0000000000927805 */ /* 0x000fe4000001ff00 */
[----:B------:R-:W-:Y:S01]  /*4f90*/  LEA.HI.SX32 R150, R152, R3, 0x1c ;  /* 0x0000000398967211 */ /* 0x000fe200078fe2ff */
[----:B------:R-:W-:Y:S01]  /*4fa0*/  IMAD.U32 R153, RZ, RZ, UR4 ;  /* 0x00000004ff997e24 */ /* 0x000fe2000f8e00ff */
[----:B------:R-:W4:Y:S01]  /*4fb0*/  LDCU UR58, c[0x0][0x370] ;  /* 0x00006e00ff3a77ac */ /* 0x000f220008000800 */
[----:B------:R-:W1:Y:S01]  /*4fc0*/  LDCU.64 UR62, c[0x0][0x348] ;  /* 0x00006900ff3e77ac */ /* 0x000e620008000a00 */
[----:B------:R-:W1:Y:S01]  /*4fd0*/  LDCU UR43, c[0x0][0xb0c] ;  /* 0x00016180ff2b77ac */ /* 0x000e620008000800 */
[----:B------:R-:W1:Y:S01]  /*4fe0*/  LDCU UR39, c[0x0][0xb30] ;  /* 0x00016600ff2777ac */ /* 0x000e620008000800 */
[----:B------:R-:W1:Y:S01]  /*4ff0*/  LDCU.64 UR56, c[0x0][0x888] ;  /* 0x00011100ff3877ac */ /* 0x000e620008000a00 */
[----:B------:R-:W1:Y:S01]  /*5000*/  LDCU.64 UR40, c[0x0][0xb28] ;  /* 0x00016500ff2877ac */ /* 0x000e620008000a00 */
[----:B------:R-:W1:Y:S01]  /*5010*/  LDCU.64 UR60, c[0x0][0x890] ;  /* 0x00011200ff3c77ac */ /* 0x000e620008000a00 */
[----:B------:R-:W1:Y:S01]  /*5020*/  LDCU.128 UR52, c[0x0][0xb10] ;  /* 0x00016200ff3477ac */ /* 0x000e620008000c00 */
[----:B------:R-:W1:Y:S02]  /*5030*/  LDCU UR47, c[0x0][0x374] ;  /* 0x00006e80ff2f77ac */ /* 0x000e640008000800 */
[----:B-1234-:R-:W-:-:S07]  /*5040*/  IMAD.IADD R69, R0, 0x1, R69 ;  /* 0x0000000100457824 */ /* 0x01efce00078e0245 */
.L_x_128:
[----:B------:R-:W-:Y:S02]  /*5050*/  LEA R3, R145, UR44, 0x3 ;  /* 0x0000002c91037c11 */ /* 0x000fe4000f8e18ff */
[----:B------:R-:W-:Y:S02]  /*5060*/  SHF.L.U32 R0, R147, 0x1f, RZ ;  /* 0x0000001f93007819 */ /* 0x000fe400000006ff */
[----:B------:R-:W-:Y:S02]  /*5070*/  LEA R5, R145, UR44, 0x4 ;  /* 0x0000002c91057c11 */ /* 0x000fe4000f8e20ff */
[----:B-1----:R-:W1:Y:S02]  /*5080*/  SYNCS.PHASECHK.TRANS64.TRYWAIT P0, [R3+URZ+0x80], R0 ;  /* 0x00008000030075a7 */ /* 0x002e6400080011ff */
[----:B-1----:R-:W-:Y:S05]  /*5090*/  @!P0 BRA `(.L_x_87) ;  /* 0x0000006c00d48947 */ /* 0x002fea0003800000 */
.L_x_166:
        /* <DEDUP_REMOVED lines=11> */
[----:B------:R-:W-:Y:S01]  /*5150*/  PLOP3.LUT P0, PT, PT, PT, UP1, 0x80, 0x8 ;  /* 0x000000000008781c */ /* 0x000fe20003f0f018 */
[----:B------:R-:W-:Y:S11]  /*5160*/  UP2UR UR46, UPR, URZ, 0x2 ;  /* 0x00000002ff2e7883 */ /* 0x000ff60008000000 */
[----:B------:R-:W-:Y:S01]  /*5170*/  @!UPT UIADD3 URZ, UPT, UPT, URZ, URZ, URZ ;  /* 0x000000fffffff290 */ /* 0x000fe2000fffe0ff */
[----:B-1----:R-:W-:Y:S02]  /*5180*/  @P0 SHF.R.U32.HI R0, RZ, 0x10, R5 ;  /* 0x00000010ff000819 */ /* 0x002fe40000011605 */
        /* <DEDUP_REMOVED lines=12> */
[----:B------:R-:W2:Y:S01]  /*5250*/  LDCU UR12, c[0x0][0xb20] ;  /* 0x00016400ff0c77ac */ /* 0x000ea20008000800 */
[----:B------:R-:W-:Y:S02]  /*5260*/  UIMAD.WIDE.U32 UR4, UR47, UR55, URZ ;  /* 0x000000372f0472a5 */ /* 0x000fe4000f8e00ff */
[----:B------:R-:W-:Y:S02]  /*5270*/  UIMAD.WIDE.U32 UR6, UR58, UR52, URZ ;  /* 0x000000343a0672a5 */ /* 0x000fe4000f8e00ff */
[----:B------:R-:W-:Y:S02]  /*5280*/  UISETP.NE.AND UP0, UPT, UR54, 0x1, UPT ;  /* 0x000000013600788c */ /* 0x000fe4000bf05270 */
[----:B------:R-:W-:Y:S02]  /*5290*/  UIMAD.WIDE.U32 UR8, UR37, UR55, URZ ;  /* 0x00000037250872a5 */ /* 0x000fe4000f8e00ff */
[----:B------:R-:W-:Y:S02]  /*52a0*/  UIMAD.WIDE.U32 UR10, UR38, UR52, URZ ;  /* 0x00000034260a72a5 */ /* 0x000fe4000f8e00ff */
[----:B------:R-:W-:Y:S02]  /*52b0*/  UISETP.NE.AND UP1, UPT, UR43, 0x1, UPT ;  /* 0x000000012b00788c */ /* 0x000fe4000bf25270 */
[----:B------:R-:W-:Y:S01]  /*52c0*/  UISETP.NE.AND UP2, UPT, UR42, 0x1, UPT ;  /* 0x000000012a00788c */ /* 0x000fe2000bf45270 */
[----:B------:R-:W-:Y:S02]  /*52d0*/  UMOV UR4, UR5 ;  /* 0x0000000500047c82 */ /* 0x000fe40008000000 */
[----:B--2---:R-:W-:Y:S03]  /*52e0*/  USHF.R.U32.HI UR5, URZ, UR12, UR4 ;  /* 0x0000000cff057299 */ /* 0x004fe60008011604 */
[----:B------:R-:W-:Y:S02]  /*52f0*/  UMOV UR4, UR7 ;  /* 0x0000000700047c82 */ /* 0x000fe40008000000 */
[----:B------:R-:W-:Y:S02]  /*5300*/  USHF.R.U32.HI UR7, URZ, UR53, UR4 ;  /* 0x00000035ff077299 */ /* 0x000fe40008011604 */
[----:B------:R-:W-:Y:S02]  /*5310*/  USEL UR4, UR47, UR5, !UP0 ;  /* 0x000000052f047287 */ /* 0x000fe4000c000000 */
[----:B------:R-:W-:Y:S01]  /*5320*/  USEL UR7, UR58, UR7, !UP1 ;  /* 0x000000073a077287 */ /* 0x000fe2000c800000 */
[----:B------:R-:W-:Y:S01]  /*5330*/  UMOV UR5, UR9 ;  /* 0x0000000900057c82 */ /* 0x000fe20008000000 */
[----:B------:R-:W-:Y:S02]  /*5340*/  UIMAD.WIDE.U32 UR8, UR4, UR40, URZ ;  /* 0x00000028040872a5 */ /* 0x000fe4000f8e00ff */
[----:B------:R-:W-:Y:S03]  /*5350*/  USHF.R.U32.HI UR6, URZ, UR12, UR5 ;  /* 0x0000000cff067299 */ /* 0x000fe60008011605 */
[----:B------:R-:W-:Y:S01]  /*5360*/  UMOV UR5, UR11 ;  /* 0x0000000b00057c82 */ /* 0x000fe20008000000 */
[----:B------:R-:W-:Y:S02]  /*5370*/  UIMAD.WIDE.U32 UR10, UR7, UR40, URZ ;  /* 0x00000028070a72a5 */ /* 0x000fe4000f8e00ff */
[----:B------:R-:W-:Y:S02]  /*5380*/  USHF.R.U32.HI UR12, URZ, UR53, UR5 ;  /* 0x00000035ff0c7299 */ /* 0x000fe40008011605 */
[----:B------:R-:W-:Y:S01]  /*5390*/  USEL UR6, UR37, UR6, !UP0 ;  /* 0x0000000625067287 */ /* 0x000fe2000c000000 */
[----:B------:R-:W-:Y:S02]  /*53a0*/  UMOV UR5, UR9 ;  /* 0x0000000900057c82 */ /* 0x000fe40008000000 */
[----:B------:R-:W-:Y:S01]  /*53b0*/  UMOV UR10, UR11 ;  /* 0x0000000b000a7c82 */ /* 0x000fe20008000000 */
[----:B------:R-:W-:Y:S02]  /*53c0*/  @UP2 USHF.R.U32.HI UR4, URZ, UR41, UR5 ;  /* 0x00000029ff042299 */ /* 0x000fe40008011605 */
[----:B------:R-:W-:Y:S02]  /*53d0*/  @UP2 USHF.R.U32.HI UR7, URZ, UR41, UR10 ;  /* 0x00000029ff072299 */ /* 0x000fe4000801160a */
[----:B------:R-:W-:Y:S02]  /*53e0*/  UIMAD UR4, UR42, UR4, URZ ;  /* 0x000000042a0472a4 */ /* 0x000fe4000f8e02ff */
        /* <DEDUP_REMOVED lines=8> */
[----:B------:R-:W-:Y:S02]  /*5470*/  USEL UR11, UR6, UR4, !UP2 ;  /* 0x00000004060b7287 */ /* 0x000fe4000d000000 */
[----:B------:R-:W-:Y:S02]  /*5480*/  UIADD3 UR8, UPT, UPT, -UR5, URZ, URZ ;  /* 0x000000ff05087290 */ /* 0x000fe4000fffe1ff */
[----:B------:R-:W-:Y:S01]  /*5490*/  UIADD3 UR10, UPT, UPT, -UR11, URZ, URZ ;  /* 0x000000ff0b0a7290 */ /* 0x000fe2000fffe1ff */
[----:B------:R-:W-:Y:S01]  /*54a0*/  @!UP0 UMOV UR4, UR9 ;  /* 0x0000000900048c82 */ /* 0x000fe20008000000 */
[----:B------:R-:W-:Y:S02]  /*54b0*/  UIADD3 UR9, UPT, UPT, -UR6, URZ, URZ ;  /* 0x000000ff06097290 */ /* 0x000fe4000fffe1ff */
[----:B------:R-:W-:Y:S02]  /*54c0*/  @!UP0 USHF.R.U32.HI UR4, URZ, UR41, UR4 ;  /* 0x00000029ff048299 */ /* 0x000fe40008011604 */
[----:B------:R-:W-:Y:S02]  /*54d0*/  UIMAD UR10, UR42, UR10, UR6 ;  /* 0x0000000a2a0a72a4 */ /* 0x000fe4000f8e0206 */
[----:B------:R-:W-:Y:S04]  /*54e0*/  @!UP0 USEL UR4, UR5, UR4, !UP2 ;  /* 0x0000000405048287 */ /* 0x000fe8000d000000 */
[----:B------:R-:W-:Y:S02]  /*54f0*/  @!UP0 UIMAD UR10, UR7, UR10, UR4 ;  /* 0x0000000a070a82a4 */ /* 0x000fe4000f8e0204 */
[----:B------:R-:W-:Y:S02]  /*5500*/  @!UP0 UIADD3 UR11, UPT, UPT, UR11, -UR4, URZ ;  /* 0x800000040b0b8290 */ /* 0x000fe4000fffe0ff */
[----:B------:R-:W-:Y:S02]  /*5510*/  UIMAD UR7, UR43, UR8, UR38 ;  /* 0x000000082b0772a4 */ /* 0x000fe4000f8e0226 */
[----:B------:R-:W-:Y:S02]  /*5520*/  @!UP0 UIMAD UR6, UR11, UR42, UR5 ;  /* 0x0000002a0b0682a4 */ /* 0x000fe4000f8e0205 */
[----:B------:R-:W-:Y:S01]  /*5530*/  UIMAD UR4, UR54, UR9, UR37 ;  /* 0x00000009360472a4 */ /* 0x000fe2000f8e0225 */
[----:B------:R-:W-:Y:S02]  /*5540*/  @!UP0 UMOV UR5, UR10 ;  /* 0x0000000a00058c82 */ /* 0x000fe40008000000 */
[----:B------:R-:W-:Y:S02]  /*5550*/  UIMAD UR38, UR5, UR43, UR7 ;  /* 0x0000002b052672a4 */ /* 0x000fe4000f8e0207 */
[----:B------:R-:W-:Y:S11]  /*5560*/  UIMAD UR37, UR6, UR54, UR4 ;  /* 0x00000036062572a4 */ /* 0x000ff6000f8e0204 */
[----:B------:R-:W-:Y:S01]  /*5570*/  @!UPT UIADD3 URZ, UPT, UPT, URZ, URZ, URZ ;  /* 0x000000fffffff290 */ /* 0x000fe2000fffe0ff */
.L_x_88:
[----:B------:R-:W-:Y:S01]  /*5580*/  UISETP.NE.AND UP0, UPT, UR39, 0x1, UPT ;  /* 0x000000012700788c */ /* 0x000fe2000bf05270 */
[----:B------:R-:W-:Y:S01]  /*5590*/  R2UR UR11, R155 ;  /* 0x000000009b0b72ca */ /* 0x000fe200000e0000 */
[----:B------:R-:W-:Y:S01]  /*55a0*/  USHF.L.U32 UR50, UR16, 0x7, URZ ;  /* 0x0000000710327899 */ /* 0x000fe200080006ff */
[----:B------:R-:W-:Y:S01]  /*55b0*/  IADD3 R145, PT, PT, R145, 0x1, RZ ;  /* 0x0000000191917810 */ /* 0x000fe20007ffe0ff */
[----:B------:R-:W-:Y:S07]  /*55c0*/  USHF.L.U32 UR49, UR20, 0x8, URZ ;  /* 0x0000000814317899 */ /* 0x000fee00080006ff */
[----:B------:R-:W2:Y:S01]  /*55d0*/  @!UP0 LDCU.128 UR12, c[0x0][0xb10] ;  /* 0x00016200ff0c87ac */ /* 0x000ea20008000c00 */
[----:B------:R-:W3:Y:S01]  /*55e0*/  @!UP0 LDCU UR5, c[0x0][0xb0c] ;  /* 0x00016180ff0587ac */ /* 0x000ee20008000800 */
[----:B------:R-:W4:Y:S01]  /*55f0*/  @!UP0 LDCU UR10, c[0x0][0xb20] ;  /* 0x00016400ff0a87ac */ /* 0x000f220008000800 */
[----:B--2---:R-:W-:Y:S02]  /*5600*/  UIMAD.WIDE.U32 UR8, UR38, UR12, URZ ;  /* 0x0000000c260872a5 */ /* 0x004fe4000f8e00ff */
[----:B------:R-:W-:Y:S02]  /*5610*/  UIMAD.WIDE.U32 UR6, UR37, UR15, URZ ;  /* 0x0000000f250672a5 */ /* 0x000fe4000f8e00ff */
[----:B------:R-:W-:Y:S03]  /*5620*/  @!UP0 UISETP.NE.AND UP1, UPT, UR14, 0x1, UPT ;  /* 0x000000010e00888c */ /* 0x000fe6000bf25270 */
[----:B------:R-:W-:Y:S01]  /*5630*/  @!UP0 UMOV UR4, UR9 ;  /* 0x0000000900048c82 */ /* 0x000fe20008000000 */
[----:B---3--:R-:W-:Y:S02]  /*5640*/  @!UP0 UISETP.NE.AND UP2, UPT, UR5, 0x1, UPT ;  /* 0x000000010500888c */ /* 0x008fe4000bf45270 */
[----:B------:R-:W-:Y:S01]  /*5650*/  @!UP0 USHF.R.U32.HI UR4, URZ, UR13, UR4 ;  /* 0x0000000dff048299 */ /* 0x000fe20008011604 */
[----:B------:R-:W-:Y:S02]  /*5660*/  @!UP0 UMOV UR6, UR7 ;  /* 0x0000000700068c82 */ /* 0x000fe40008000000 */
[----:B----4-:R-:W-:Y:S02]  /*5670*/  @!UP0 USHF.R.U32.HI UR6, URZ, UR10, UR6 ;  /* 0x0000000aff068299 */ /* 0x010fe40008011606 */
[----:B------:R-:W-:Y:S02]  /*5680*/  @!UP0 USEL UR7, UR38, UR4, !UP2 ;  /* 0x0000000426078287 */ /* 0x000fe4000d000000 */
[----:B------:R-:W-:Y:S04]  /*5690*/  @!UP0 USEL UR6, UR37, UR6, !UP1 ;  /* 0x0000000625068287 */ /* 0x000fe8000c800000 */
[----:B------:R-:W-:Y:S02]  /*56a0*/  @!UP0 UIADD3 UR4, UPT, UPT, -UR7, UR6, URZ ;  /* 0x0000000607048290 */ /* 0x000fe4000fffe1ff */
[----:B------:R-:W-:Y:S02]  /*56b0*/  @!UP0 UIADD3 UR6, UPT, UPT, UR7, -UR6, URZ ;  /* 0x8000000607068290 */ /* 0x000fe4000fffe0ff */
[----:B------:R-:W-:Y:S02]  /*56c0*/  @!UP0 UIMAD UR38, UR4, UR5, UR38 ;  /* 0x00000005042682a4 */ /* 0x000fe4000f8e0226 */
[----:B------:R-:W-:Y:S02]  /*56d0*/  @!UP0 UIMAD UR37, UR6, UR14, UR37 ;  /* 0x0000000e062582a4 */ /* 0x000fe4000f8e0225 */
[----:B------:R-:W-:Y:S09]  /*56e0*/  ULOP3.LUT UP0, URZ, UR11, 0x1b0, URZ, 0xc0, !UPT ;  /* 0x000001b00bff7892 */ /* 0x000ff2000f80c0ff */
[----:B------:R-:W-:Y:S05]  /*56f0*/  BRA.U !UP0, `(.L_x_89) ;  /* 0x0000000108407547 */ /* 0x000fea000b800000 */
[----:B------:R-:W2:Y:S01]  /*5700*/  LDCU.64 UR8, c[0x4][0x88] ;  /* 0x01001100ff0877ac */ /* 0x000ea20008000a00 */
[----:B------:R-:W-:Y:S01]  /*5710*/  MOV R3, 0x0 ;  /* 0x0000000000037802 */ /* 0x000fe20000000f00 */
[----:B------:R-:W-:Y:S02]  /*5720*/  HFMA2 R12, -RZ, RZ, 0, 5.9604644775390625e-08 ;  /* 0x00000001ff0c7431 */ /* 0x000fe400000001ff */
[----:B------:R-:W-:Y:S02]  /*5730*/  IMAD.MOV.U32 R8, RZ, RZ, 0x70 ;  /* 0x00000070ff087424 */ /* 0x000fe400078e00ff */
[----:B------:R-:W-:Y:S01]  /*5740*/  IMAD.MOV.U32 R13, RZ, RZ, RZ ;  /* 0x000000ffff0d7224 */ /* 0x000fe200078e00ff */
[----:B------:R-:W3:Y:S01]  /*5750*/  LDCU.64 UR6, c[0x4][0x90] ;  /* 0x01001200ff0677ac */ /* 0x000ee20008000a00 */
[----:B------:R-:W4:Y:S01]  /*5760*/  LDC.64 R2, c[0x4][R3] ;  /* 0x0100000003027b82 */ /* 0x000f220000000a00 */
[----:B------:R-:W1:Y:S01]  /*5770*/  LDCU.64 UR4, c[0x4][0x8] ;  /* 0x01000100ff0477ac */ /* 0x000e620008000a00 */
[----:B--2---:R-:W-:Y:S01]  /*5780*/  MOV R5, UR9 ;  /* 0x0000000900057c02 */ /* 0x004fe20008000f00 */
[----:B------:R-:W-:Y:S01]  /*5790*/  IMAD.U32 R4, RZ, RZ, UR8 ;  /* 0x00000008ff047e24 */ /* 0x000fe2000f8e00ff */
[----:B---3--:R-:W-:Y:S01]  /*57a0*/  MOV R7, UR7 ;  /* 0x0000000700077c02 */ /* 0x008fe20008000f00 */
[----:B------:R-:W-:Y:S01]  /*57b0*/  IMAD.U32 R6, RZ, RZ, UR6 ;  /* 0x00000006ff067e24 */ /* 0x000fe2000f8e00ff */
[----:B-1----:R-:W-:Y:S01]  /*57c0*/  MOV R11, UR5 ;  /* 0x00000005000b7c02 */ /* 0x002fe20008000f00 */
[----:B------:R-:W-:Y:S02]  /*57d0*/  IMAD.U32 R10, RZ, RZ, UR4 ;  /* 0x00000004ff0a7e24 */ /* 0x000fe4000f8e00ff */
[----:B------:R-:W-:Y:S07]  /*57e0*/  LEPC R20, `(.L_x_89) ;  /* 0x000000001014794e */ /* 0x000fee0000000000 */
[----:B----45:R-:W-:Y:S05]  /*57f0*/  CALL.ABS.NOINC R2 ;  /* 0x0000000002007343 */ /* 0x030fea0003c00000 */
.L_x_89:
[----:B------:R-:W-:Y:S01]  /*5800*/  LOP3.LUT P0, RZ, R153, 0x1b0, RZ, 0xc0, !PT ;  /* 0x000001b099ff7812 */ /* 0x000fe2000780c0ff */
[----:B------:R-:W-:Y:S11]  /*5810*/  BSSY.RECONVERGENT B6, `(.L_x_90) ;  /* 0x0000013000067945 */ /* 0x000ff60003800200 */
[----:B------:R-:W-:Y:S01]  /*5820*/  @!UPT UIADD3 URZ, UPT, UPT, URZ, URZ, URZ ;  /* 0x000000fffffff290 */ /* 0x000fe2000fffe0ff */
[----:B------:R-:W-:Y:S05]  /*5830*/  @!P0 BRA `(.L_x_91) ;  /* 0x0000000000408947 */ /* 0x000fea0003800000 */
        /* <DEDUP_REMOVED lines=16> */
.L_x_91:
[----:B------:R-:W-:Y:S05]  /*5940*/  BSYNC.RECONVERGENT B6 ;  /* 0x0000000000067941 */ /* 0x000fea0003800200 */
.L_x_90:
[----:B------:R-:W-:Y:S01]  /*5950*/  R2UR UR4, R144 ;  /* 0x00000000900472ca */ /* 0x000fe200000e0000 */
[----:B------:R-:W-:Y:S01]  /*5960*/  UISETP.NE.U32.AND UP0, UPT, UR60, URZ, UPT ;  /* 0x000000ff3c00728c */ /* 0x000fe2000bf05070 */
[----:B------:R-:W-:Y:S02]  /*5970*/  ISETP.NE.U32.AND P4, PT, R138, RZ, PT ;  /* 0x000000ff8a00720c */ /* 0x000fe40003f85070 */
[----:B------:R-:W-:Y:S01]  /*5980*/  ISETP.NE.U32.AND P2, PT, RZ, UR56, PT ;  /* 0x00000038ff007c0c */ /* 0x000fe2000bf45070 */
[----:B------:R-:W-:Y:S01]  /*5990*/  UISETP.NE.AND.EX UP1, UPT, UR61, URZ, UPT, UP0 ;  /* 0x000000ff3d00728c */ /* 0x000fe2000bf25300 */
[----:B------:R-:W-:Y:S01]  /*59a0*/  ISETP.NE.AND.EX P4, PT, R139, RZ, PT, P4 ;  /* 0x000000ff8b00720c */ /* 0x000fe20003f85340 */
[----:B------:R-:W-:Y:S01]  /*59b0*/  UPLOP3.LUT UP0, UPT, UPT, UPT, UPT, 0x40, 0x4 ;  /* 0x000000000004789c */ /* 0x000fe20003f0e870 */
[----:B------:R-:W-:Y:S05]  /*59c0*/  ISETP.NE.AND.EX P2, PT, RZ, UR57, PT, P2 ;  /* 0x00000039ff007c0c */ /* 0x000fea000bf45320 */
[----:B------:R-:W-:Y:S06]  /*59d0*/  UISETP.NE.AND UP2, UPT, UR4, URZ, UPT ;  /* 0x000000ff0400728c */ /* 0x000fec000bf45270 */
[----:B------:R-:W-:Y:S05]  /*59e0*/  PLOP3.LUT P1, PT, PT, PT, UP2, 0x80, 0x8 ;  /* 0x000000000008781c */ /* 0x000fea0003f2f028 */
[----:B------:R-:W-:Y:S06]  /*59f0*/  @UP2 UPLOP3.LUT UP0, UPT, UPT, UPT, UP1, 0x80, 0x8 ;  /* 0x000000000008289c */ /* 0x000fec0003f0f010 */
[----:B------:R-:W-:Y:S01]  /*5a00*/  PLOP3.LUT P0, PT, PT, PT, UP0, 0x80, 0x8 ;  /* 0x000000000008781c */ /* 0x000fe20003f0f008 */
[----:B------:R-:W-:Y:S01]  /*5a10*/  @!UPT UIADD3 URZ, UPT, UPT, URZ, URZ, URZ ;  /* 0x000000fffffff290 */ /* 0x000fe2000fffe0ff */
[----:B------:R-:W-:Y:S11]  /*5a20*/  BRA.U !UP1, `(.L_x_92) ;  /* 0x00000001093c7547 */ /* 0x000ff6000b800000 */
[----:B------:R-:W-:Y:S01]  /*5a30*/  UISETP.NE.U32.AND UP0, UPT, UR56, URZ, UPT ;  /* 0x000000ff3800728c */ /* 0x000fe2000bf05070 */
[----:B-1----:R-:W-:Y:S01]  /*5a40*/  HFMA2 R0, -RZ, RZ, 0, 5.9604644775390625e-08 ;  /* 0x00000001ff007431 */ /* 0x002fe200000001ff */
[----:B------:R-:W1:Y:S01]  /*5a50*/  LDCU.64 UR8, c[0x0][0x358] ;  /* 0x00006b00ff0877ac */ /* 0x000e620008000a00 */
[----:B------:R-:W-:Y:S01]  /*5a60*/  IMAD.MOV.U32 R140, RZ, RZ, 0x1 ;  /* 0x00000001ff8c7424 */ /* 0x000fe200078e00ff */
[----:B------:R-:W-:Y:S06]  /*5a70*/  UISETP.NE.AND.EX UP0, UPT, UR57, URZ, UPT, UP0 ;  /* 0x000000ff3900728c */ /* 0x000fec000bf05300 */
[----:B------:R-:W-:Y:S05]  /*5a80*/  PLOP3.LUT P3, PT, PT, PT, UP0, 0x80, 0x8 ;  /* 0x000000000008781c */ /* 0x000fea0003f6f008 */
[----:B------:R-:W2:Y:S01]  /*5a90*/  @UP0 LDCU.64 UR4, c[0x0][0x888] ;  /* 0x00011100ff0407ac */ /* 0x000ea20008000a00 */
[----:B------:R-:W-:Y:S07]  /*5aa0*/  @UP0 UIMAD UR6, UR36, UR60, URZ ;  /* 0x0000003c240602a4 */ /* 0x000fee000f8e02ff */
[----:B------:R-:W-:Y:S01]  /*5ab0*/  @!P3 PRMT R140, R0, 0x7610, R140 ;  /* 0x00007610008cb816 */ /* 0x000fe2000000008c */
[----:B--2---:R-:W-:Y:S06]  /*5ac0*/  @UP0 UIMAD.WIDE UR4, UR6, 0x4, UR4 ;  /* 0x00000004060408a5 */ /* 0x004fec000f8e0204 */
[----:B------:R-:W-:Y:S01]  /*5ad0*/  IMAD.U32 R2, RZ, RZ, UR4 ;  /* 0x00000004ff027e24 */ /* 0x000fe2000f8e00ff */
[----:B------:R-:W-:Y:S04]  /*5ae0*/  MOV R3, UR5 ;  /* 0x0000000500037c02 */ /* 0x000fe80008000f00 */
[----:B------:R-:W2:Y:S01]  /*5af0*/  @!UP0 LDCU UR4, c[0x0][0x880] ;  /* 0x00011000ff0487ac */ /* 0x000ea20008000800 */
[----:B-1---5:R3:W5:Y:S02]  /*5b00*/  @P3 LDG.E R72, desc[UR8][R2.64] ;  /* 0x0000000802483981 */ /* 0x022764000c1e1900 */
[----:B--23--:R-:W-:Y:S02]  /*5b10*/  @!P3 IMAD.U32 R72, RZ, RZ, UR4 ;  /* 0x00000004ff48be24 */ /* 0x00cfe4000f8e00ff */
.L_x_92:
[----:B------:R-:W-:Y:S05]  /*5b20*/  @!P4 BRA `(.L_x_93) ;  /* 0x000000000024c947 */ /* 0x000fea0003800000 */
[----:B------:R-:W-:Y:S01]  /*5b30*/  ISETP.NE.U32.AND P3, PT, R136, RZ, PT ;  /* 0x000000ff8800720c */ /* 0x000fe20003f65070 */
[----:B------:R-:W2:Y:S03]  /*5b40*/  LDCU.64 UR4, c[0x0][0x358] ;  /* 0x00006b00ff0477ac */ /* 0x000ea60008000a00 */
[----:B------:R-:W-:Y:S11]  /*5b50*/  ISETP.NE.AND.EX P3, PT, R137, RZ, PT, P3 ;  /* 0x000000ff8900720c */ /* 0x000ff60003f65330 */
[----:B------:R-:W-:Y:S02]  /*5b60*/  @!UPT UIADD3 URZ, UPT, UPT, URZ, URZ, URZ ;  /* 0x000000fffffff290 */ /* 0x000fe4000fffe0ff */
[----:B------:R-:W3:Y:S01]  /*5b70*/  @P3 LDC.64 R2, c[0x0][0x8a8] ;  /* 0x00022a00ff023b82 */ /* 0x000ee20000000a00 */
[----:B-1----:R-:W-:Y:S04]  /*5b80*/  @P3 IMAD R0, R138, UR36, RZ ;  /* 0x000000248a003c24 */ /* 0x002fe8000f8e02ff */
[----:B---3--:R-:W-:Y:S05]  /*5b90*/  @P3 IMAD.WIDE R2, R0, 0x4, R2 ;  /* 0x0000000400023825 */ /* 0x008fea00078e0202 */
[----:B--2--5:R2:W5:Y:S02]  /*5ba0*/  @P3 LDG.E R70, desc[UR4][R2.64] ;  /* 0x0000000402463981 */ /* 0x024564000c1e1900 */
[----:B--2---:R-:W3:Y:S02]  /*5bb0*/  @!P3 LDC R70, c[0x0][0x8a0] ;  /* 0x00022800ff46bb82 */ /* 0x004ee40000000800 */
.L_x_93:
[----:B-----5:R-:W-:Y:S01]  /*5bc0*/  ISETP.NE.AND P4, PT, R72, RZ, PT ;  /* 0x000000ff4800720c */ /* 0x020fe20003f85270 */
[----:B------:R-:W-:Y:S01]  /*5bd0*/  BSSY B1, `(.L_x_94) ;  /* 0x0000048000017945 */ /* 0x000fe20003800000 */
[----:B------:R-:W-:Y:S01]  /*5be0*/  SEL R7, RZ, 0xffffffff, P2 ;  /* 0xffffffffff077807 */ /* 0x000fe20001000000 */
[----:B------:R-:W-:Y:S01]  /*5bf0*/  IMAD.MOV.U32 R79, RZ, RZ, 0x1 ;  /* 0x00000001ff4f7424 */ /* 0x000fe200078e00ff */
[----:B------:R-:W-:Y:S01]  /*5c00*/  LOP3.LUT P3, RZ, R140, 0xff, RZ, 0xc0, !PT ;  /* 0x000000ff8cff7812 */ /* 0x000fe2000786c0ff */
[----:B------:R-:W-:Y:S01]  /*5c10*/  IMAD R71, R68, 0x100, R69 ;  /* 0x0000010044477824 */ /* 0x000fe200078e0245 */
[----:B-1----:R-:W-:Y:S02]  /*5c20*/  @P1 SEL R0, RZ, 0xffffffff, P4 ;  /* 0xffffffffff001807 */ /* 0x002fe40002000000 */
[----:B------:R-:W-:Y:S02]  /*5c30*/  CS2R R90, SRZ ;  /* 0x00000000005a7805 */ /* 0x000fe4000001ff00 */
[----:B------:R-:W-:Y:S02]  /*5c40*/  LEA R3, R148, UR44, 0x3 ;  /* 0x0000002c94037c11 */ /* 0x000fe4000f8e18ff */
[----:B------:R-:W-:Y:S02]  /*5c50*/  CS2R R88, SRZ ;  /* 0x0000000000587805 */ /* 0x000fe4000001ff00 */
[----:B------:R-:W-:Y:S02]  /*5c60*/  @P0 SEL R0, R7, R0, !P3 ;  /* 0x0000000007000207 */ /* 0x000fe40005800000 */
[----:B------:R-:W-:Y:S02]  /*5c70*/  CS2R R86, SRZ ;  /* 0x0000000000567805 */ /* 0x000fe4000001ff00 */
[----:B------:R-:W-:Y:S02]  /*5c80*/  LEA R78, R68, UR44, 0x3 ;  /* 0x0000002c444e7c11 */ /* 0x000fe4000f8e18ff */
[----:B------:R-:W-:Y:S02]  /*5c90*/  CS2R R84, SRZ ;  /* 0x0000000000547805 */ /* 0x000fe4000001ff00 */
[----:B------:R-:W-:Y:S02]  /*5ca0*/  @P1 LOP3.LUT R0, R0, 0x1, RZ, 0xc0, !PT ;  /* 0x0000000100001812 */ /* 0x000fe400078ec0ff */
[----:B------:R-:W-:Y:S02]  /*5cb0*/  CS2R R82, SRZ ;  /* 0x0000000000527805 */ /* 0x000fe4000001ff00 */
[----:B------:R-:W-:Y:S02]  /*5cc0*/  SHF.L.U32 R5, R149, 0x1f, RZ ;  /* 0x0000001f95057819 */ /* 0x000fe400000006ff */
[----:B------:R-:W-:Y:S02]  /*5cd0*/  CS2R R80, SRZ ;  /* 0x0000000000507805 */ /* 0x000fe4000001ff00 */
[----:B------:R-:W-:Y:S02]  /*5ce0*/  ISETP.NE.U32.OR P6, PT, R0, 0x1, !P1 ;  /* 0x000000010000780c */ /* 0x000fe40004fc5470 */
[----:B------:R-:W-:Y:S02]  /*5cf0*/  CS2R R94, SRZ ;  /* 0x00000000005e7805 */ /* 0x000fe4000001ff00 */
[----:B------:R-:W-:Y:S02]  /*5d00*/  PLOP3.LUT P2, PT, PT, PT, UP1, 0x80, 0x8 ;  /* 0x000000000008781c */ /* 0x000fe40003f4f018 */
[----:B------:R-:W-:Y:S02]  /*5d10*/  CS2R R92, SRZ ;  /* 0x00000000005c7805 */ /* 0x000fe4000001ff00 */
[----:B------:R-:W-:Y:S02]  /*5d20*/  SEL R0, RZ, 0xffffffff, P4 ;  /* 0xffffffffff007807 */ /* 0x000fe40002000000 */
[----:B------:R-:W-:Y:S03]  /*5d30*/  P2R R99, PR, RZ, 0x40 ;  /* 0x00000040ff637803 */ /* 0x000fe60000000000 */
[----:B------:R-:W-:Y:S04]  /*5d40*/  @P6 SHF.L.U32 R2, R146, 0x1f, RZ ;  /* 0x0000001f92026819 */ /* 0x000fe800000006ff */
[----:B------:R-:W-:Y:S01]  /*5d50*/  @P2 SEL R0, R7, R0, !P3 ;  /* 0x0000000007002207 */ /* 0x000fe20005800000 */
[----:B------:R-:W1:Y:S03]  /*5d60*/  @P6 SYNCS.PHASECHK.TRANS64.TRYWAIT P1, [R3+URZ+0x30], R2 ;  /* 0x00003002030065a7 */ /* 0x000e6600080211ff */
[----:B------:R-:W-:Y:S04]  /*5d70*/  LOP3.LUT R0, R0, 0x1, RZ, 0xc0, !PT ;  /* 0x0000000100007812 */ /* 0x000fe800078ec0ff */
[----:B------:R-:W-:Y:S04]  /*5d80*/  ISETP.NE.U32.AND P5, PT, R0, 0x1, PT ;  /* 0x000000010000780c */ /* 0x000fe80003fa5070 */
[----:B------:R-:W-:Y:S01]  /*5d90*/  P2R R96, PR, RZ, 0x20 ;  /* 0x00000020ff607803 */ /* 0x000fe20000000000 */
[----:B------:R2:W4:Y:S01]  /*5da0*/  SYNCS.PHASECHK.TRANS64.TRYWAIT P0, [R78+URZ+0xa0], R5 ;  /* 0x0000a0054e0075a7 */ /* 0x00052200080011ff */
[----:B-1----:R-:W-:Y:S01]  /*5db0*/  @P6 SEL R79, RZ, 0x1, !P1 ;  /* 0x00000001ff4f6807 */ /* 0x002fe20004800000 */
[----:B--2---:R-:W-:Y:S06]  /*5dc0*/  @!P6 BRA `(.L_x_95) ;  /* 0x0000000000a0e947 */ /* 0x004fec0003800000 */
[----:B------:R-:W-:Y:S01]  /*5dd0*/  @P5 IMAD R7, R148, 0x2000, R135 ;  /* 0x0000200094075824 */ /* 0x000fe200078e0287 */
[----:B------:R-:W-:Y:S01]  /*5de0*/  ISETP.NE.AND P1, PT, R79, RZ, PT ;  /* 0x000000ff4f00720c */ /* 0x000fe20003f25270 */
[----:B------:R-:W-:Y:S01]  /*5df0*/  BSSY B0, `(.L_x_96) ;  /* 0x0000011000007945 */ /* 0x000fe20003800000 */
[----:B------:R-:W-:Y:S01]  /*5e00*/  CS2R R94, SRZ ;  /* 0x00000000005e7805 */ /* 0x000fe2000001ff00 */
[----:B------:R-:W-:Y:S01]  /*5e10*/  @P5 VIADD R9, R7, UR44 ;  /* 0x0000002c07095c36 */ /* 0x000fe20008000000 */
[----:B------:R-:W-:Y:S02]  /*5e20*/  CS2R R92, SRZ ;  /* 0x00000000005c7805 */ /* 0x000fe4000001ff00 */
[----:B------:R-:W-:Y:S02]  /*5e30*/  CS2R R82, SRZ ;  /* 0x0000000000527805 */ /* 0x000fe4000001ff00 */
[----:B------:R-:W-:Y:S01]  /*5e40*/  CS2R R80, SRZ ;  /* 0x0000000000507805 */ /* 0x000fe2000001ff00 */
[--C-:B------:R-:W-:Y:S01]  /*5e50*/  @P5 IMAD.IADD R6, R152, 0x1, R9.reuse ;  /* 0x0000000198065824 */ /* 0x100fe200078e0209 */
[----:B------:R-:W-:Y:S01]  /*5e60*/  CS2R R86, SRZ ;  /* 0x0000000000567805 */ /* 0x000fe2000001ff00 */
[--C-:B------:R-:W-:Y:S01]  /*5e70*/  @P5 IMAD.IADD R4, R151, 0x1, R9.reuse ;  /* 0x0000000197045824 */ /* 0x100fe200078e0209 */
[----:B------:R-:W-:Y:S01]  /*5e80*/  CS2R R84, SRZ ;  /* 0x0000000000547805 */ /* 0x000fe2000001ff00 */
[----:B------:R-:W-:Y:S01]  /*5e90*/  @P5 IMAD R2, R150, 0x10, R9 ;  /* 0x0000001096025824 */ /* 0x000fe200078e0209 */
[----:B------:R-:W-:Y:S02]  /*5ea0*/  CS2R R90, SRZ ;  /* 0x00000000005a7805 */ /* 0x000fe4000001ff00 */
[----:B------:R-:W-:Y:S01]  /*5eb0*/  CS2R R88, SRZ ;  /* 0x0000000000587805 */ /* 0x000fe2000001ff00 */
[----:B------:R-:W-:Y:S06]  /*5ec0*/  @P1 BRA `(.L_x_97) ;  /* 0x00000000000c1947 */ /* 0x000fec0003800000 */
[----:B------:R-:W-:Y:S04]  /*5ed0*/  SHF.L.U32 R0, R146, 0x1f, RZ ;  /* 0x0000001f92007819 */ /* 0x000fe800000006ff */
[----:B------:R-:W1:Y:S02]  /*5ee0*/  SYNCS.PHASECHK.TRANS64.TRYWAIT P1, [R3+URZ+0x30], R0 ;  /* 0x00003000030075a7 */ /* 0x000e6400080211ff */
[----:B-1----:R-:W-:Y:S05]  /*5ef0*/  @!P1 BRA `(.L_x_98) ;  /* 0x0000006000509947 */ /* 0x002fea0003800000 */
.L_x_97:
[----:B------:R-:W-:Y:S05]  /*5f00*/  BSYNC B0 ;  /* 0x0000000000007941 */ /* 0x000fea0003800000 */
.L_x_96:
[----:B------:R-:W-:Y:S01]  /*5f10*/  ISETP.NE.AND P1, PT, R96, RZ, PT ;  /* 0x000000ff6000720c */ /* 0x000fe20003f25270 */
[----:B-1----:R-:W-:Y:S02]  /*5f20*/  VIADD R3, R3, 0x50 ;  /* 0x0000005003037836 */ /* 0x002fe40000000000 */
[----:B------:R-:W-:Y:S02]  /*5f30*/  IMAD.U32 R0, RZ, RZ, UR45 ;  /* 0x0000002dff007e24 */ /* 0x000fe4000f8e00ff */
[----:B------:R-:W-:Y:S03]  /*5f40*/  VIADD R148, R148, 0x1 ;  /* 0x0000000194947836 */ /* 0x000fe60000000000 */
[----:B------:R-:W-:Y:S05]  /*5f50*/  PRMT R0, R0, 0x654, R3 ;  /* 0x0000065400007816 */ /* 0x000fea0000000003 */
[----:B------:R1:W2:Y:S04]  /*5f60*/  @P1 LDS.128 R92, [R7+UR44+0x200] ;  /* 0x0002002c075c1984 */ /* 0x0002a80008000c00 */
[----:B------:R1:W1:Y:S04]  /*5f70*/  @P1 LDS.128 R80, [R6+0x200] ;  /* 0x0002000006501984 */ /* 0x0002680000000c00 */
[----:B------:R1:W1:Y:S04]  /*5f80*/  @P1 LDS.128 R84, [R4+0x200] ;  /* 0x0002000004541984 */ /* 0x0002680000000c00 */
[----:B------:R1:W1:Y:S01]  /*5f90*/  @P1 LDS.128 R88, [R2+0x200] ;  /* 0x0002000002581984 */ /* 0x0002620000000c00 */
[C---:B------:R-:W-:Y:S01]  /*5fa0*/  ISETP.NE.AND P1, PT, R148.reuse, 0x4, PT ;  /* 0x000000049400780c */ /* 0x040fe20003f25270 */
[----:B------:R-:W-:Y:S01]  /*5fb0*/  @!PT LDS RZ, [RZ] ;  /* 0x00000000fffff984 */ /* 0x000fe20000000800 */
[----:B------:R-:W-:Y:S01]  /*5fc0*/  @!PT LDS RZ, [RZ] ;  /* 0x00000000fffff984 */ /* 0x000fe20000000800 */
[----:B------:R-:W-:Y:S01]  /*5fd0*/  @!PT LDS RZ, [RZ] ;  /* 0x00000000fffff984 */ /* 0x000fe20000000800 */
[----:B------:R-:W-:Y:S01]  /*5fe0*/  @!PT LDS RZ, [RZ] ;  /* 0x00000000fffff984 */ /* 0x000fe20000000800 */
[----:B------:R5:W-:Y:S06]  /*5ff0*/  MEMBAR.ALL.CTA ;  /* 0x0000000000007992 */ /* 0x000bec0000008000 */
[----:B-----5:R-:W5:Y:S01]  /*6000*/  FENCE.VIEW.ASYNC.S ;  /* 0x00000000000073c6 */ /* 0x020f620000000000 */
[----:B------:R-:W-:Y:S02]  /*6010*/  SEL R3, RZ, 0x1, P1 ;  /* 0x00000001ff037807 */ /* 0x000fe40000800000 */
[----:B------:R-:W-:Y:S02]  /*6020*/  SEL R148, R148, RZ, P1 ;  /* 0x000000ff94947207 */ /* 0x000fe40000800000 */
[----:B------:R-:W-:Y:S01]  /*6030*/  LOP3.LUT R146, R146, R3, RZ, 0x3c, !PT ;  /* 0x0000000392927212 */ /* 0x000fe200078e3cff */
[----:B-----5:R1:W-:Y:S06]  /*6040*/  SYNCS.ARRIVE.TRANS64.RED.A1T0 RZ, [R0+URZ], RZ ;  /* 0x000000ff00ff79a7 */ /* 0x0203ec00081004ff */
.L_x_95:
[----:B------:R-:W-:Y:S05]  /*6050*/  BSYNC B1 ;  /* 0x0000000000017941 */ /* 0x000fea0003800000 */
.L_x_94:
[----:B-1----:R-:W-:Y:S04]  /*6060*/  SHF.R.U32.HI R0, RZ, 0x15, R71 ;  /* 0x00000015ff007819 */ /* 0x002fe80000011647 */
[----:B------:R-:W-:Y:S01]  /*6070*/  LOP3.LUT P1, RZ, R0, 0x3, R141, 0x48, !PT ;  /* 0x0000000300ff7812 */ /* 0x000fe2000782488d */
[----:B------:R-:W-:Y:S01]  /*6080*/  @!UPT UIADD3 URZ, UPT, UPT, URZ, URZ, URZ ;  /* 0x000000fffffff290 */ /* 0x000fe2000fffe0ff */
[----:B----4-:R-:W-:Y:S11]  /*6090*/  @P0 BRA `(.L_x_99) ;  /* 0x0000000000080947 */ /* 0x010ff60003800000 */
[----:B------:R-:W1:Y:S02]  /*60a0*/  SYNCS.PHASECHK.TRANS64.TRYWAIT P0, [R78+URZ+0xa0], R5 ;  /* 0x0000a0054e0075a7 */ /* 0x000e6400080011ff */
[----:B-1----:R-:W-:Y:S05]  /*60b0*/  @!P0 BRA `(.L_x_100) ;  /* 0x0000005c00f48947 */ /* 0x002fea0003800000 */
.L_x_99:
[----:B------:R-:W-:Y:S05]  /*60c0*/  @!P1 BRA `(.L_x_101) ;  /* 0x0000000000409947 */ /* 0x000fea0003800000 */
[----:B------:R-:W1:Y:S01]  /*60d0*/  LDCU.64 UR8, c[0x4][0x78] ;  /* 0x01000f00ff0877ac */ /* 0x000e620008000a00 */
[----:B------:R-:W-:Y:S01]  /*60e0*/  MOV R3, 0x0 ;  /* 0x0000000000037802 */ /* 0x000fe20000000f00 */
[----:B------:R-:W-:Y:S02]  /*60f0*/  HFMA2 R12, -RZ, RZ, 0, 5.9604644775390625e-08 ;  /* 0x00000001ff0c7431 */ /* 0x000fe400000001ff */
[----:B------:R-:W-:Y:S02]  /*6100*/  IMAD.MOV.U32 R8, RZ, RZ, 0x192 ;  /* 0x00000192ff087424 */ /* 0x000fe400078e00ff */
[----:B------:R-:W-:Y:S01]  /*6110*/  IMAD.MOV.U32 R13, RZ, RZ, RZ ;  /* 0x000000ffff0d7224 */ /* 0x000fe200078e00ff */
[----:B------:R-:W4:Y:S01]  /*6120*/  LDCU.64 UR6, c[0x4][0x80] ;  /* 0x01001000ff0677ac */ /* 0x000f220008000a00 */
[----:B------:R-:W2:Y:S01]  /*6130*/  LDC.64 R2, c[0x4][R3] ;  /* 0x0100000003027b82 */ /* 0x000ea20000000a00 */
[----:B------:R-:W5:Y:S01]  /*6140*/  LDCU.64 UR4, c[0x4][0x18] ;  /* 0x01000300ff0477ac */ /* 0x000f620008000a00 */
[----:B-1----:R-:W-:Y:S01]  /*6150*/  MOV R5, UR9 ;  /* 0x0000000900057c02 */ /* 0x002fe20008000f00 */
[----:B------:R-:W-:Y:S01]  /*6160*/  IMAD.U32 R4, RZ, RZ, UR8 ;  /* 0x00000008ff047e24 */ /* 0x000fe2000f8e00ff */
[----:B----4-:R-:W-:Y:S01]  /*6170*/  MOV R7, UR7 ;  /* 0x0000000700077c02 */ /* 0x010fe20008000f00 */
[----:B------:R-:W-:Y:S01]  /*6180*/  IMAD.U32 R6, RZ, RZ, UR6 ;  /* 0x00000006ff067e24 */ /* 0x000fe2000f8e00ff */
[----:B-----5:R-:W-:Y:S01]  /*6190*/  MOV R11, UR5 ;  /* 0x00000005000b7c02 */ /* 0x020fe20008000f00 */
[----:B------:R-:W-:Y:S02]  /*61a0*/  IMAD.U32 R10, RZ, RZ, UR4 ;  /* 0x00000004ff0a7e24 */ /* 0x000fe4000f8e00ff */
[----:B------:R-:W-:Y:S07]  /*61b0*/  LEPC R20, `(.L_x_101) ;  /* 0x000000001014794e */ /* 0x000fee0000000000 */
[----:B--23--:R-:W-:Y:S05]  /*61c0*/  CALL.ABS.NOINC R2 ;  /* 0x0000000002007343 */ /* 0x00cfea0003c00000 */
.L_x_101:
[----:B--2---:R-:W-:Y:S01]  /*61d0*/  SHF.L.U32 R75, R92, 0x10, RZ ;  /* 0x000000105c4b7819 */ /* 0x004fe200000006ff */
[----:B------:R-:W-:Y:S05]  /*61e0*/  WARPSYNC.ALL ;  /* 0x0000000000007948 */ /* 0x000fea0003800000 */
[----:B------:R-:W-:Y:S01]  /*61f0*/  R2UR UR4, R71 ;  /* 0x00000000470472ca */ /* 0x000fe200000e0000 */
[----:B------:R-:W-:Y:S01]  /*6200*/  BSSY.RECONVERGENT B0, `(.L_x_102) ;  /* 0x0000121000007945 */ /* 0x000fe20003800200 */
[----:B------:R-:W-:Y:S02]  /*6210*/  SHF.L.U32 R98, R150, 0x4, RZ ;  /* 0x0000000496627819 */ /* 0x000fe400000006ff */
[C---:B------:R-:W-:Y:S02]  /*6220*/  PRMT R73, R92.reuse, 0x8880, RZ ;  /* 0x000088805c497816 */ /* 0x040fe400000000ff */
[----:B------:R-:W-:Y:S02]  /*6230*/  SHF.R.S32.HI R75, RZ, 0x18, R75 ;  /* 0x00000018ff4b7819 */ /* 0x000fe4000001144b */
[----:B------:R-:W-:Y:S02]  /*6240*/  SHF.R.S32.HI R76, RZ, 0x18, R93 ;  /* 0x00000018ff4c7819 */ /* 0x000fe4000001145d */
[----:B------:R-:W-:Y:S02]  /*6250*/  SHF.L.U32 R74, R92, 0x8, RZ ;  /* 0x000000085c4a7819 */ /* 0x000fe400000006ff */
[----:B------:R-:W-:Y:S01]  /*6260*/  SHF.L.U32 R77, R93, 0x8, RZ ;  /* 0x000000085d4d7819 */ /* 0x000fe200000006ff */
[----:B-1----:R-:W3:Y:S01]  /*6270*/  LDTM.x64 R4, tmem[UR4] ;  /* 0x00000004000479ee */ /* 0x002ee20008340000 */
[----:B------:R-:W-:Y:S02]  /*6280*/  SHF.R.S32.HI R74, RZ, 0x18, R74 ;  /* 0x00000018ff4a7819 */ /* 0x000fe4000001144a */
[----:B------:R-:W-:Y:S02]  /*6290*/  SHF.R.S32.HI R77, RZ, 0x18, R77 ;  /* 0x00000018ff4d7819 */ /* 0x000fe4000001144d */
[----:B------:R-:W-:Y:S02]  /*62a0*/  ISETP.NE.AND P0, PT, R154, RZ, PT ;  /* 0x000000ff9a00720c */ /* 0x000fe40003f05270 */
[----:B------:R-:W-:Y:S02]  /*62b0*/  ISETP.NE.AND P6, PT, R99, RZ, PT ;  /* 0x000000ff6300720c */ /* 0x000fe40003fc5270 */
[----:B------:R-:W-:Y:S11]  /*62c0*/  LEA R116, R148, UR44, 0x3 ;  /* 0x0000002c94747c11 */ /* 0x000ff6000f8e18ff */
[----:B------:R-:W-:Y:S01]  /*62d0*/  @P6 SHF.L.U32 R117, R146, 0x1f, RZ ;  /* 0x0000001f92756819 */ /* 0x000fe200000006ff */
[C---:B---3--:R-:W-:Y:S02]  /*62e0*/  IMAD R0, R70.reuse, R4, RZ ;  /* 0x0000000446007224 */ /* 0x048fe400078e02ff */
[C---:B------:R-:W-:Y:S02]  /*62f0*/  IMAD R2, R70.reuse, R5, RZ ;  /* 0x0000000546027224 */ /* 0x040fe400078e02ff */
[----:B------:R-:W-:Y:S02]  /*6300*/  IMAD R3, R70, R6, RZ ;  /* 0x0000000646037224 */ /* 0x000fe400078e02ff */
[-C--:B------:R-:W-:Y:S01]  /*6310*/  IMAD R0, R73, R72.reuse, R0 ;  /* 0x0000004849007224 */ /* 0x080fe200078e0200 */
[----:B------:R-:W-:Y:S01]  /*6320*/  SHF.R.S32.HI R73, RZ, 0x18, R92 ;  /* 0x00000018ff497819 */ /* 0x000fe2000001145c */
[-C--:B------:R-:W-:Y:S01]  /*6330*/  IMAD R2, R75, R72.reuse, R2 ;  /* 0x000000484b027224 */ /* 0x080fe200078e0202 */
[C---:B------:R-:W-:Y:S01]  /*6340*/  PRMT R75, R93.reuse, 0x8880, RZ ;  /* 0x000088805d4b7816 */ /* 0x040fe200000000ff */
[----:B------:R-:W-:Y:S01]  /*6350*/  IMAD R3, R74, R72, R3 ;  /* 0x000000484a037224 */ /* 0x000fe200078e0203 */
[----:B------:R-:W-:Y:S01]  /*6360*/  SHF.L.U32 R74, R93, 0x10, RZ ;  /* 0x000000105d4a7819 */ /* 0x000fe200000006ff */
[C---:B------:R-:W-:Y:S02]  /*6370*/  IMAD R7, R70.reuse, R7, RZ ;  /* 0x0000000746077224 */ /* 0x040fe400078e02ff */
[C---:B------:R-:W-:Y:S01]  /*6380*/  IMAD R4, R70.reuse, R8, RZ ;  /* 0x0000000846047224 */ /* 0x040fe200078e02ff */
[----:B------:R-:W-:Y:S01]  /*6390*/  SHF.R.S32.HI R74, RZ, 0x18, R74 ;  /* 0x00000018ff4a7819 */ /* 0x000fe2000001144a */
[----:B------:R-:W-:Y:S02]  /*63a0*/  IMAD R5, R70, R9, RZ ;  /* 0x0000000946057224 */ /* 0x000fe400078e02ff */
[-C--:B------:R-:W-:Y:S01]  /*63b0*/  IMAD R7, R73, R72.reuse, R7 ;  /* 0x0000004849077224 */ /* 0x080fe200078e0207 */
[C---:B------:R-:W-:Y:S01]  /*63c0*/  PRMT R73, R94.reuse, 0x8880, RZ ;  /* 0x000088805e497816 */ /* 0x040fe200000000ff */
[----:B------:R-:W-:Y:S01]  /*63d0*/  IMAD R4, R75, R72, R4 ;  /* 0x000000484b047224 */ /* 0x000fe200078e0204 */
[----:B------:R-:W-:Y:S01]  /*63e0*/  SHF.L.U32 R75, R94, 0x8, RZ ;  /* 0x000000085e4b7819 */ /* 0x000fe200000006ff */
[----:B------:R-:W-:Y:S01]  /*63f0*/  IMAD R6, R70, R10, RZ ;  /* 0x0000000a46067224 */ /* 0x000fe200078e02ff */
[----:B------:R-:W-:Y:S01]  /*6400*/  I2IP.S8.S32.SAT R97, R7, R3, RZ ;  /* 0x0000000307617239 */ /* 0x000fe200000014ff */
[----:B------:R-:W-:Y:S01]  /*6410*/  IMAD R5, R74, R72, R5 ;  /* 0x000000484a057224 */ /* 0x000fe200078e0205 */
[----:B------:R-:W-:Y:S01]  /*6420*/  SHF.L.U32 R74, R94, 0x10, RZ ;  /* 0x000000105e4a7819 */ /* 0x000fe200000006ff */
[----:B------:R-:W-:Y:S01]  /*6430*/  IMAD R11, R70, R11, RZ ;  /* 0x0000000b460b7224 */ /* 0x000fe200078e02ff */
[----:B------:R-:W-:Y:S01]  /*6440*/  I2IP.S8.S32.SAT R100, R2, R0, R97 ;  /* 0x0000000002647239 */ /* 0x000fe20000001461 */
[C---:B------:R-:W-:Y:S01]  /*6450*/  IMAD R8, R70.reuse, R12, RZ ;  /* 0x0000000c46087224 */ /* 0x040fe200078e02ff */
[----:B------:R-:W-:Y:S01]  /*6460*/  IADD3 R97, PT, PT, R135, UR44, RZ ;  /* 0x0000002c87617c10 */ /* 0x000fe2000fffe0ff */
[-C--:B------:R-:W-:Y:S01]  /*6470*/  IMAD R6, R77, R72.reuse, R6 ;  /* 0x000000484d067224 */ /* 0x080fe200078e0206 */
[----:B------:R-:W-:Y:S01]  /*6480*/  SHF.R.S32.HI R74, RZ, 0x18, R74 ;  /* 0x00000018ff4a7819 */ /* 0x000fe2000001144a */
[----:B------:R-:W-:Y:S01]  /*6490*/  IMAD R9, R70, R13, RZ ;  /* 0x0000000d46097224 */ /* 0x000fe200078e02ff */
[-C--:B------:R-:W-:Y:S01]  /*64a0*/  IADD3 R158, PT, PT, R152, R97.reuse, RZ ;  /* 0x00000061989e7210 */ /* 0x080fe20007ffe0ff */
[-C--:B------:R-:W-:Y:S01]  /*64b0*/  IMAD R11, R76, R72.reuse, R11 ;  /* 0x000000484c0b7224 */ /* 0x080fe200078e020b */
[----:B------:R-:W-:Y:S01]  /*64c0*/  IADD3 R157, PT, PT, R151, R97, RZ ;  /* 0x00000061979d7210 */ /* 0x000fe20007ffe0ff */
[----:B------:R-:W-:Y:S01]  /*64d0*/  IMAD R8, R73, R72, R8 ;  /* 0x0000004849087224 */ /* 0x000fe200078e0208 */
[----:B------:R-:W-:Y:S01]  /*64e0*/  IADD3 R156, PT, PT, R97, R98, RZ ;  /* 0x00000062619c7210 */ /* 0x000fe20007ffe0ff */
[----:B------:R-:W-:Y:S01]  /*64f0*/  IMAD R10, R70, R14, RZ ;  /* 0x0000000e460a7224 */ /* 0x000fe200078e02ff */
[----:B------:R-:W-:Y:S01]  /*6500*/  I2IP.S8.S32.SAT R101, R11, R6, RZ ;  /* 0x000000060b657239 */ /* 0x000fe200000014ff */
[----:B------:R-:W-:Y:S01]  /*6510*/  IMAD R9, R74, R72, R9 ;  /* 0x000000484a097224 */ /* 0x000fe200078e0209 */
[----:B------:R-:W-:Y:S01]  /*6520*/  SHF.R.S32.HI R75, RZ, 0x18, R75 ;  /* 0x00000018ff4b7819 */ /* 0x000fe2000001144b */
[----:B------:R-:W-:Y:S01]  /*6530*/  IMAD.U32 R74, R95, 0x10000, RZ ;  /* 0x000100005f4a7824 */ /* 0x000fe200078e00ff */
[----:B------:R-:W-:Y:S01]  /*6540*/  I2IP.S8.S32.SAT R101, R5, R4, R101 ;  /* 0x0000000405657239 */ /* 0x000fe20000001465 */
[C---:B------:R-:W-:Y:S01]  /*6550*/  IMAD R15, R70.reuse, R15, RZ ;  /* 0x0000000f460f7224 */ /* 0x040fe200078e02ff */
[----:B------:R-:W-:Y:S01]  /*6560*/  SHF.R.S32.HI R73, RZ, 0x18, R94 ;  /* 0x00000018ff497819 */ /* 0x000fe2000001145e */
[----:B------:R-:W-:Y:S01]  /*6570*/  IMAD R10, R75, R72, R10 ;  /* 0x000000484b0a7224 */ /* 0x000fe200078e020a */
[----:B------:R-:W-:Y:S01]  /*6580*/  PRMT R75, R95, 0x8880, RZ ;  /* 0x000088805f4b7816 */ /* 0x000fe200000000ff */
[C---:B------:R-:W-:Y:S01]  /*6590*/  IMAD R12, R70.reuse, R16, RZ ;  /* 0x00000010460c7224 */ /* 0x040fe200078e02ff */
[----:B------:R-:W-:Y:S01]  /*65a0*/  SHF.R.S32.HI R74, RZ, 0x18, R74 ;  /* 0x00000018ff4a7819 */ /* 0x000fe2000001144a */
[----:B------:R-:W-:Y:S01]  /*65b0*/  IMAD R13, R70, R17, RZ ;  /* 0x00000011460d7224 */ /* 0x000fe200078e02ff */
[----:B------:R-:W-:Y:S01]  /*65c0*/  SHF.R.S32.HI R76, RZ, 0x18, R95 ;  /* 0x00000018ff4c7819 */ /* 0x000fe2000001145f */
[-C--:B------:R-:W-:Y:S01]  /*65d0*/  IMAD R15, R73, R72.reuse, R15 ;  /* 0x00000048490f7224 */ /* 0x080fe200078e020f */
[----:B------:R-:W-:Y:S01]  /*65e0*/  PRMT R73, R80, 0x8880, RZ ;  /* 0x0000888050497816 */ /* 0x000fe200000000ff */
[----:B------:R-:W-:Y:S01]  /*65f0*/  IMAD R12, R75, R72, R12 ;  /* 0x000000484b0c7224 */ /* 0x000fe200078e020c */
[----:B------:R-:W-:Y:S01]  /*6600*/  SHF.L.U32 R77, R95, 0x8, RZ ;  /* 0x000000085f4d7819 */ /* 0x000fe200000006ff */
[----:B------:R-:W-:Y:S01]  /*6610*/  IMAD R14, R70, R18, RZ ;  /* 0x00000012460e7224 */ /* 0x000fe200078e02ff */
[----:B------:R-:W-:Y:S01]  /*6620*/  I2IP.S8.S32.SAT R102, R15, R10, RZ ;  /* 0x0000000a0f667239 */ /* 0x000fe200000014ff */
[----:B------:R-:W-:Y:S01]  /*6630*/  IMAD R13, R74, R72, R13 ;  /* 0x000000484a0d7224 */ /* 0x000fe200078e020d */
[----:B------:R-:W-:Y:S01]  /*6640*/  SHF.R.S32.HI R77, RZ, 0x18, R77 ;  /* 0x00000018ff4d7819 */ /* 0x000fe2000001144d */
[C---:B------:R-:W-:Y:S01]  /*6650*/  IMAD R19, R70.reuse, R19, RZ ;  /* 0x0000001346137224 */ /* 0x040fe200078e02ff */
[----:B------:R-:W-:Y:S01]  /*6660*/  I2IP.S8.S32.SAT R102, R9, R8, R102 ;  /* 0x0000000809667239 */ /* 0x000fe20000001466 */
[----:B------:R-:W-:Y:S01]  /*6670*/  IMAD R16, R70, R20, RZ ;  /* 0x0000001446107224 */ /* 0x000fe200078e02ff */
[C---:B------:R-:W-:Y:S01]  /*6680*/  SHF.L.U32 R74, R80.reuse, 0x10, RZ ;  /* 0x00000010504a7819 */ /* 0x040fe200000006ff */
[-C--:B------:R-:W-:Y:S01]  /*6690*/  IMAD R14, R77, R72.reuse, R14 ;  /* 0x000000484d0e7224 */ /* 0x080fe200078e020e */
[----:B------:R-:W-:Y:S01]  /*66a0*/  SHF.L.U32 R75, R80, 0x8, RZ ;  /* 0x00000008504b7819 */ /* 0x000fe200000006ff */
[----:B------:R-:W-:Y:S01]  /*66b0*/  IMAD R17, R70, R21, RZ ;  /* 0x0000001546117224 */ /* 0x000fe200078e02ff */
[----:B------:R-:W-:Y:S01]  /*66c0*/  SHF.R.S32.HI R74, RZ, 0x18, R74 ;  /* 0x00000018ff4a7819 */ /* 0x000fe2000001144a */
[----:B------:R-:W-:Y:S01]  /*66d0*/  IMAD R19, R76, R72, R19 ;  /* 0x000000484c137224 */ /* 0x000fe200078e0213 */
[----:B------:R-:W-:Y:S01]  /*66e0*/  SHF.R.S32.HI R75, RZ, 0x18, R75 ;  /* 0x00000018ff4b7819 */ /* 0x000fe2000001144b */
[----:B------:R-:W-:Y:S01]  /*66f0*/  IMAD R18, R70, R22, RZ ;  /* 0x0000001646127224 */ /* 0x000fe200078e02ff */
[----:B------:R-:W-:Y:S01]  /*6700*/  SHF.R.S32.HI R76, RZ, 0x18, R81 ;  /* 0x00000018ff4c7819 */ /* 0x000fe20000011451 */
[----:B------:R-:W-:Y:S01]  /*6710*/  IMAD R16, R73, R72, R16 ;  /* 0x0000004849107224 */ /* 0x000fe200078e0210 */
[----:B------:R-:W-:Y:S01]  /*6720*/  I2IP.S8.S32.SAT R103, R19, R14, RZ ;  /* 0x0000000e13677239 */ /* 0x000fe200000014ff */
[-C--:B------:R-:W-:Y:S01]  /*6730*/  IMAD R17, R74, R72.reuse, R17 ;  /* 0x000000484a117224 */ /* 0x080fe200078e0211 */
[----:B------:R-:W-:Y:S01]  /*6740*/  SHF.L.U32 R74, R81, 0x10, RZ ;  /* 0x00000010514a7819 */ /* 0x000fe200000006ff */
[C---:B------:R-:W-:Y:S01]  /*6750*/  IMAD R23, R70.reuse, R23, RZ ;  /* 0x0000001746177224 */ /* 0x040fe200078e02ff */
[----:B------:R-:W-:Y:S01]  /*6760*/  SHF.R.S32.HI R73, RZ, 0x18, R80 ;  /* 0x00000018ff497819 */ /* 0x000fe20000011450 */
[----:B------:R-:W-:Y:S01]  /*6770*/  IMAD R18, R75, R72, R18 ;  /* 0x000000484b127224 */ /* 0x000fe200078e0212 */
[----:B------:R-:W-:Y:S01]  /*6780*/  PRMT R75, R81, 0x8880, RZ ;  /* 0x00008880514b7816 */ /* 0x000fe200000000ff */
[C---:B------:R-:W-:Y:S01]  /*6790*/  IMAD R20, R70.reuse, R24, RZ ;  /* 0x0000001846147224 */ /* 0x040fe200078e02ff */
[----:B------:R-:W-:Y:S01]  /*67a0*/  SHF.R.S32.HI R74, RZ, 0x18, R74 ;  /* 0x00000018ff4a7819 */ /* 0x000fe2000001144a */
[----:B------:R-:W-:Y:S01]  /*67b0*/  IMAD R21, R70, R25, RZ ;  /* 0x0000001946157224 */ /* 0x000fe200078e02ff */
[----:B------:R-:W-:Y:S01]  /*67c0*/  I2IP.S8.S32.SAT R103, R13, R12, R103 ;  /* 0x0000000c0d677239 */ /* 0x000fe20000001467 */
[-C--:B------:R-:W-:Y:S01]  /*67d0*/  IMAD R23, R73, R72.reuse, R23 ;  /* 0x0000004849177224 */ /* 0x080fe200078e0217 */
[----:B------:R-:W-:Y:S01]  /*67e0*/  SHF.L.U32 R77, R81, 0x8, RZ ;  /* 0x00000008514d7819 */ /* 0x000fe200000006ff */
[-C--:B------:R-:W-:Y:S01]  /*67f0*/  IMAD R20, R75, R72.reuse, R20 ;  /* 0x000000484b147224 */ /* 0x080fe200078e0214 */
[----:B------:R-:W-:Y:S01]  /*6800*/  PRMT R73, R82, 0x8880, RZ ;  /* 0x0000888052497816 */ /* 0x000fe200000000ff */
[----:B------:R-:W-:Y:S01]  /*6810*/  IMAD R21, R74, R72, R21 ;  /* 0x000000484a157224 */ /* 0x000fe200078e0215 */
[----:B------:R-:W-:Y:S01]  /*6820*/  SHF.R.S32.HI R77, RZ, 0x18, R77 ;  /* 0x00000018ff4d7819 */ /* 0x000fe2000001144d */
[----:B------:R-:W-:Y:S01]  /*6830*/  IMAD R22, R70, R26, RZ ;  /* 0x0000001a46167224 */ /* 0x000fe200078e02ff */
[----:B------:R1:W-:Y:S01]  /*6840*/  STS.128 [R135+UR44+0x8200], R100 ;  /* 0x0082006487007988 */ /* 0x0003e20008000c2c */
[----:B------:R-:W-:Y:S01]  /*6850*/  IMAD.U32 R74, R82, 0x10000, RZ ;  /* 0x00010000524a7824 */ /* 0x000fe200078e00ff */
[----:B------:R-:W-:Y:S01]  /*6860*/  I2IP.S8.S32.SAT R104, R23, R18, RZ ;  /* 0x0000001217687239 */ /* 0x000fe200000014ff */
[----:B------:R-:W-:Y:S01]  /*6870*/  IMAD R27, R70, R27, RZ ;  /* 0x0000001b461b7224 */ /* 0x000fe200078e02ff */
[----:B------:R-:W-:Y:S01]  /*6880*/  SHF.L.U32 R75, R82, 0x8, RZ ;  /* 0x00000008524b7819 */ /* 0x000fe200000006ff */
[C---:B------:R-:W-:Y:S01]  /*6890*/  IMAD R24, R70.reuse, R28, RZ ;  /* 0x0000001c46187224 */ /* 0x040fe200078e02ff */
[----:B------:R-:W-:Y:S01]  /*68a0*/  I2IP.S8.S32.SAT R104, R17, R16, R104 ;  /* 0x0000001011687239 */ /* 0x000fe20000001468 */
[-C--:B------:R-:W-:Y:S01]  /*68b0*/  IMAD R22, R77, R72.reuse, R22 ;  /* 0x000000484d167224 */ /* 0x080fe200078e0216 */
[----:B------:R-:W-:Y:S01]  /*68c0*/  SHF.R.S32.HI R74, RZ, 0x18, R74 ;  /* 0x00000018ff4a7819 */ /* 0x000fe2000001144a */
[----:B------:R-:W-:Y:S01]  /*68d0*/  IMAD R25, R70, R29, RZ ;  /* 0x0000001d46197224 */ /* 0x000fe200078e02ff */
[----:B------:R-:W-:Y:S01]  /*68e0*/  SHF.R.S32.HI R75, RZ, 0x18, R75 ;  /* 0x00000018ff4b7819 */ /* 0x000fe2000001144b */
[----:B------:R-:W-:Y:S01]  /*68f0*/  IMAD R27, R76, R72, R27 ;  /* 0x000000484c1b7224 */ /* 0x000fe200078e021b */
[----:B------:R-:W-:Y:S01]  /*6900*/  SHF.R.S32.HI R76, RZ, 0x18, R83 ;  /* 0x00000018ff4c7819 */ /* 0x000fe20000011453 */
[----:B------:R-:W-:Y:S01]  /*6910*/  IMAD R26, R70, R30, RZ ;  /* 0x0000001e461a7224 */ /* 0x000fe200078e02ff */
[----:B------:R-:W-:Y:S01]  /*6920*/  SHF.L.U32 R77, R83, 0x8, RZ ;  /* 0x00000008534d7819 */ /* 0x000fe200000006ff */
        /* <DEDUP_REMOVED lines=13> */
[----:B------:R-:W-:Y:S01]  /*6a00*/  PRMT R73, R84, 0x8880, RZ ;  /* 0x0000888054497816 */ /* 0x000fe200000000ff */
[----:B------:R-:W-:Y:S01]  /*6a10*/  IMAD R28, R75, R72, R28 ;  /* 0x000000484b1c7224 */ /* 0x000fe200078e021c */
[----:B------:R-:W-:Y:S01]  /*6a20*/  SHF.R.S32.HI R77, RZ, 0x18, R77 ;  /* 0x00000018ff4d7819 */ /* 0x000fe2000001144d */
[----:B------:R-:W-:Y:S01]  /*6a30*/  IMAD R30, R70, R34, RZ ;  /* 0x00000022461e7224 */ /* 0x000fe200078e02ff */
[----:B------:R-:W-:Y:S01]  /*6a40*/  I2IP.S8.S32.SAT R106, R31, R26, RZ ;  /* 0x0000001a1f6a7239 */ /* 0x000fe200000014ff */
[----:B------:R-:W-:Y:S01]  /*6a50*/  IMAD R29, R74, R72, R29 ;  /* 0x000000484a1d7224 */ /* 0x000fe200078e021d */
[----:B------:R-:W-:Y:S01]  /*6a60*/  SHF.L.U32 R74, R84, 0x10, RZ ;  /* 0x00000010544a7819 */ /* 0x000fe200000006ff */
        /* <DEDUP_REMOVED lines=9> */
[----:B------:R-:W-:Y:S01]  /*6b00*/  PRMT R76, R85, 0x8880, RZ ;  /* 0x00008880554c7816 */ /* 0x000fe200000000ff */
[----:B------:R-:W-:Y:S01]  /*6b10*/  IMAD R34, R70, R38, RZ ;  /* 0x0000002646227224 */ /* 0x000fe200078e02ff */
[----:B------:R-:W-:Y:S01]  /*6b20*/  SHF.L.U32 R77, R88, 0x10, RZ ;  /* 0x00000010584d7819 */ /* 0x000fe200000006ff */
[----:B------:R-:W-:Y:S01]  /*6b30*/  IMAD R32, R73, R72, R32 ;  /* 0x0000004849207224 */ /* 0x000fe200078e0220 */
[----:B------:R-:W-:Y:S01]  /*6b40*/  SHF.R.S32.HI R73, RZ, 0x18, R84 ;  /* 0x00000018ff497819 */ /* 0x000fe20000011454 */
[----:B------:R-:W-:Y:S01]  /*6b50*/  IMAD R39, R70, R39, RZ ;  /* 0x0000002746277224 */ /* 0x000fe200078e02ff */
[----:B------:R-:W-:Y:S01]  /*6b60*/  I2IP.S8.S32.SAT R107, R35, R30, RZ ;  /* 0x0000001e236b7239 */ /* 0x000fe200000014ff */
[-C--:B------:R-:W-:Y:S02]  /*6b70*/  IMAD R33, R74, R72.reuse, R33 ;  /* 0x000000484a217224 */ /* 0x080fe400078e0221 */
[----:B------:R-:W-:Y:S01]  /*6b80*/  IMAD R34, R75, R72, R34 ;  /* 0x000000484b227224 */ /* 0x000fe200078e0222 */
[----:B------:R-:W-:Y:S01]  /*6b90*/  I2IP.S8.S32.SAT R107, R29, R28, R107 ;  /* 0x0000001c1d6b7239 */ /* 0x000fe2000000146b */
[C---:B------:R-:W-:Y:S01]  /*6ba0*/  IMAD.U32 R74, R85.reuse, 0x10000, RZ ;  /* 0x00010000554a7824 */ /* 0x040fe200078e00ff */
[----:B------:R-:W-:Y:S01]  /*6bb0*/  SHF.L.U32 R75, R85, 0x8, RZ ;  /* 0x00000008554b7819 */ /* 0x000fe200000006ff */
[----:B------:R-:W-:Y:S01]  /*6bc0*/  IMAD R39, R73, R72, R39 ;  /* 0x0000004849277224 */ /* 0x000fe200078e0227 */
[----:B------:R-:W-:Y:S01]  /*6bd0*/  MOV R73, R76 ;  /* 0x0000004c00497202 */ /* 0x000fe20000000f00 */
[C---:B------:R-:W-:Y:S01]  /*6be0*/  IMAD R36, R70.reuse, R40, RZ ;  /* 0x0000002846247224 */ /* 0x040fe200078e02ff */
[----:B------:R-:W-:Y:S01]  /*6bf0*/  SHF.R.S32.HI R74, RZ, 0x18, R74 ;  /* 0x00000018ff4a7819 */ /* 0x000fe2000001144a */
[C---:B------:R-:W-:Y:S01]  /*6c00*/  IMAD R37, R70.reuse, R41, RZ ;  /* 0x0000002946257224 */ /* 0x040fe200078e02ff */
[----:B------:R-:W-:Y:S01]  /*6c10*/  SHF.R.S32.HI R75, RZ, 0x18, R75 ;  /* 0x00000018ff4b7819 */ /* 0x000fe2000001144b */
[----:B------:R-:W-:Y:S01]  /*6c20*/  IMAD R38, R70, R42, RZ ;  /* 0x0000002a46267224 */ /* 0x000fe200078e02ff */
[----:B------:R1:W-:Y:S01]  /*6c30*/  STS.128 [R158+0x8200], R104 ;  /* 0x008200689e007388 */ /* 0x0003e20000000c00 */
[----:B------:R-:W-:Y:S01]  /*6c40*/  IMAD R36, R73, R72, R36 ;  /* 0x0000004849247224 */ /* 0x000fe200078e0224 */
[----:B------:R-:W-:Y:S01]  /*6c50*/  I2IP.S8.S32.SAT R108, R39, R34, RZ ;  /* 0x00000022276c7239 */ /* 0x000fe200000014ff */
[-C--:B------:R-:W-:Y:S01]  /*6c60*/  IMAD R37, R74, R72.reuse, R37 ;  /* 0x000000484a257224 */ /* 0x080fe200078e0225 */
[----:B------:R-:W-:Y:S01]  /*6c70*/  SHF.R.S32.HI R76, RZ, 0x18, R85 ;  /* 0x00000018ff4c7819 */ /* 0x000fe20000011455 */
[----:B------:R-:W-:Y:S01]  /*6c80*/  IMAD R43, R70, R43, RZ ;  /* 0x0000002b462b7224 */ /* 0x000fe200078e02ff */
[C---:B------:R-:W-:Y:S01]  /*6c90*/  SHF.L.U32 R74, R86.reuse, 0x10, RZ ;  /* 0x00000010564a7819 */ /* 0x040fe200000006ff */
[----:B------:R-:W-:Y:S01]  /*6ca0*/  IMAD R38, R75, R72, R38 ;  /* 0x000000484b267224 */ /* 0x000fe200078e0226 */
[----:B------:R-:W-:Y:S01]  /*6cb0*/  PRMT R73, R86, 0x8880, RZ ;  /* 0x0000888056497816 */ /* 0x000fe200000000ff */
[----:B------:R-:W-:Y:S01]  /*6cc0*/  IMAD R40, R70, R44, RZ ;  /* 0x0000002c46287224 */ /* 0x000fe200078e02ff */
[----:B------:R-:W-:Y:S01]  /*6cd0*/  SHF.L.U32 R75, R86, 0x8, RZ ;  /* 0x00000008564b7819 */ /* 0x000fe200000006ff */
[----:B------:R-:W-:Y:S01]  /*6ce0*/  IMAD R41, R70, R45, RZ ;  /* 0x0000002d46297224 */ /* 0x000fe200078e02ff */
[----:B------:R-:W-:Y:S01]  /*6cf0*/  SHF.R.S32.HI R74, RZ, 0x18, R74 ;  /* 0x00000018ff4a7819 */ /* 0x000fe2000001144a */
[----:B------:R-:W-:Y:S01]  /*6d00*/  IMAD R43, R76, R72, R43 ;  /* 0x000000484c2b7224 */ /* 0x000fe200078e022b */
[----:B------:R-:W-:Y:S01]  /*6d10*/  SHF.R.S32.HI R75, RZ, 0x18, R75 ;  /* 0x00000018ff4b7819 */ /* 0x000fe2000001144b */
[C---:B------:R-:W-:Y:S01]  /*6d20*/  IMAD R42, R70.reuse, R46, RZ ;  /* 0x0000002e462a7224 */ /* 0x040fe200078e02ff */
[----:B------:R-:W-:Y:S01]  /*6d30*/  I2IP.S8.S32.SAT R108, R33, R32, R108 ;  /* 0x00000020216c7239 */ /* 0x000fe2000000146c */
[----:B------:R-:W-:Y:S01]  /*6d40*/  IMAD R40, R73, R72, R40 ;  /* 0x0000004849287224 */ /* 0x000fe200078e0228 */
[----:B------:R-:W-:Y:S01]  /*6d50*/  SHF.R.S32.HI R76, RZ, 0x18, R86 ;  /* 0x00000018ff4c7819 */ /* 0x000fe20000011456 */
[----:B------:R-:W-:Y:S01]  /*6d60*/  IMAD R47, R70, R47, RZ ;  /* 0x0000002f462f7224 */ /* 0x000fe200078e02ff */
[----:B------:R-:W-:Y:S01]  /*6d70*/  I2IP.S8.S32.SAT R109, R43, R38, RZ ;  /* 0x000000262b6d7239 */ /* 0x000fe200000014ff */
[-C--:B------:R-:W-:Y:S01]  /*6d80*/  IMAD R41, R74, R72.reuse, R41 ;  /* 0x000000484a297224 */ /* 0x080fe200078e0229 */
[----:B------:R-:W-:Y:S01]  /*6d90*/  PRMT R73, R87, 0x8880, RZ ;  /* 0x0000888057497816 */ /* 0x000fe200000000ff */
[-C--:B------:R-:W-:Y:S01]  /*6da0*/  IMAD R42, R75, R72.reuse, R42 ;  /* 0x000000484b2a7224 */ /* 0x080fe200078e022a */
[----:B------:R-:W-:Y:S01]  /*6db0*/  SHF.L.U32 R74, R87, 0x10, RZ ;  /* 0x00000010574a7819 */ /* 0x000fe200000006ff */
[----:B------:R-:W-:Y:S01]  /*6dc0*/  IMAD R47, R76, R72, R47 ;  /* 0x000000484c2f7224 */ /* 0x000fe200078e022f */
[----:B------:R-:W-:Y:S01]  /*6dd0*/  I2IP.S8.S32.SAT R109, R37, R36, R109 ;  /* 0x00000024256d7239 */ /* 0x000fe2000000146d */
[C---:B------:R-:W-:Y:S01]  /*6de0*/  IMAD R44, R70.reuse, R48, RZ ;  /* 0x00000030462c7224 */ /* 0x040fe200078e02ff */
[----:B------:R-:W-:Y:S01]  /*6df0*/  SHF.R.S32.HI R74, RZ, 0x18, R74 ;  /* 0x00000018ff4a7819 */ /* 0x000fe2000001144a */
[----:B------:R-:W-:Y:S01]  /*6e00*/  IMAD.SHL.U32 R76, R87, 0x100, RZ ;  /* 0x00000100574c7824 */ /* 0x000fe200078e00ff */
[----:B------:R-:W-:Y:S01]  /*6e10*/  I2IP.S8.S32.SAT R110, R47, R42, RZ ;  /* 0x0000002a2f6e7239 */ /* 0x000fe200000014ff */
[----:B------:R-:W-:Y:S01]  /*6e20*/  IMAD R45, R70, R49, RZ ;  /* 0x00000031462d7224 */ /* 0x000fe200078e02ff */
[----:B------:R-:W-:Y:S01]  /*6e30*/  PRMT R75, R88, 0x8880, RZ ;  /* 0x00008880584b7816 */ /* 0x000fe200000000ff */
[----:B------:R-:W-:Y:S01]  /*6e40*/  IMAD R44, R73, R72, R44 ;  /* 0x00000048492c7224 */ /* 0x000fe200078e022c */
[----:B------:R-:W-:Y:S01]  /*6e50*/  SHF.R.S32.HI R73, RZ, 0x18, R76 ;  /* 0x00000018ff497819 */ /* 0x000fe2000001144c */
[----:B------:R-:W-:Y:S01]  /*6e60*/  IMAD R46, R70, R50, RZ ;  /* 0x00000032462e7224 */ /* 0x000fe200078e02ff */
[----:B------:R-:W-:Y:S01]  /*6e70*/  I2IP.S8.S32.SAT R110, R41, R40, R110 ;  /* 0x00000028296e7239 */ /* 0x000fe2000000146e */
[----:B------:R-:W-:Y:S01]  /*6e80*/  IMAD R45, R74, R72, R45 ;  /* 0x000000484a2d7224 */ /* 0x000fe200078e022d */
[----:B------:R-:W-:Y:S01]  /*6e90*/  SHF.R.S32.HI R74, RZ, 0x18, R87 ;  /* 0x00000018ff4a7819 */ /* 0x000fe20000011457 */
[----:B------:R-:W-:Y:S01]  /*6ea0*/  IMAD R51, R70, R51, RZ ;  /* 0x0000003346337224 */ /* 0x000fe200078e02ff */
[----:B------:R-:W-:Y:S01]  /*6eb0*/  SHF.L.U32 R76, R88, 0x8, RZ ;  /* 0x00000008584c7819 */ /* 0x000fe200000006ff */
[----:B------:R-:W-:Y:S02]  /*6ec0*/  IMAD R48, R70, R52, RZ ;  /* 0x0000003446307224 */ /* 0x000fe400078e02ff */
[-C--:B------:R-:W-:Y:S01]  /*6ed0*/  IMAD R46, R73, R72.reuse, R46 ;  /* 0x00000048492e7224 */ /* 0x080fe200078e022e */
[----:B------:R-:W-:Y:S01]  /*6ee0*/  SHF.R.S32.HI R73, RZ, 0x18, R77 ;  /* 0x00000018ff497819 */ /* 0x000fe2000001144d */
[-C--:B------:R-:W-:Y:S01]  /*6ef0*/  IMAD R51, R74, R72.reuse, R51 ;  /* 0x000000484a337224 */ /* 0x080fe200078e0233 */
[----:B------:R-:W-:Y:S01]  /*6f00*/  SHF.R.S32.HI R74, RZ, 0x18, R88 ;  /* 0x00000018ff4a7819 */ /* 0x000fe20000011458 */
[----:B------:R-:W-:Y:S01]  /*6f10*/  IMAD R49, R70, R53, RZ ;  /* 0x0000003546317224 */ /* 0x000fe200078e02ff */
[----:B------:R-:W-:Y:S01]  /*6f20*/  SHF.L.U32 R77, R90, 0x8, RZ ;  /* 0x000000085a4d7819 */ /* 0x000fe200000006ff */
[----:B------:R-:W-:Y:S01]  /*6f30*/  IMAD R48, R75, R72, R48 ;  /* 0x000000484b307224 */ /* 0x000fe200078e0230 */
[----:B------:R-:W-:Y:S01]  /*6f40*/  SHF.R.S32.HI R75, RZ, 0x18, R76 ;  /* 0x00000018ff4b7819 */ /* 0x000fe2000001144c */
[C---:B------:R-:W-:Y:S01]  /*6f50*/  IMAD R50, R70.reuse, R54, RZ ;  /* 0x0000003646327224 */ /* 0x040fe200078e02ff */
[----:B------:R-:W-:Y:S01]  /*6f60*/  I2IP.S8.S32.SAT R111, R51, R46, RZ ;  /* 0x0000002e336f7239 */ /* 0x000fe200000014ff */
[C---:B------:R-:W-:Y:S01]  /*6f70*/  IMAD R55, R70.reuse, R55, RZ ;  /* 0x0000003746377224 */ /* 0x040fe200078e02ff */
[----:B------:R-:W-:Y:S01]  /*6f80*/  SHF.L.U32 R76, R89, 0x10, RZ ;  /* 0x00000010594c7819 */ /* 0x000fe200000006ff */
[----:B------:R-:W-:Y:S01]  /*6f90*/  IMAD R49, R73, R72, R49 ;  /* 0x0000004849317224 */ /* 0x000fe200078e0231 */
[----:B------:R-:W-:Y:S01]  /*6fa0*/  PRMT R73, R89, 0x8880, RZ ;  /* 0x0000888059497816 */ /* 0x000fe200000000ff */
[----:B------:R-:W-:Y:S01]  /*6fb0*/  IMAD R52, R70, R56, RZ ;  /* 0x0000003846347224 */ /* 0x000fe200078e02ff */
[----:B------:R-:W-:Y:S01]  /*6fc0*/  I2IP.S8.S32.SAT R111, R45, R44, R111 ;  /* 0x0000002c2d6f7239 */ /* 0x000fe2000000146f */
[-C--:B------:R-:W-:Y:S01]  /*6fd0*/  IMAD R50, R75, R72.reuse, R50 ;  /* 0x000000484b327224 */ /* 0x080fe200078e0232 */
[----:B------:R-:W-:Y:S01]  /*6fe0*/  PRMT R75, R90, 0x8880, RZ ;  /* 0x000088805a4b7816 */ /* 0x000fe200000000ff */
[-C--:B------:R-:W-:Y:S01]  /*6ff0*/  IMAD R55, R74, R72.reuse, R55 ;  /* 0x000000484a377224 */ /* 0x080fe200078e0237 */
[----:B------:R-:W-:Y:S01]  /*7000*/  SHF.R.S32.HI R74, RZ, 0x18, R76 ;  /* 0x00000018ff4a7819 */ /* 0x000fe2000001144c */
[----:B------:R-:W-:Y:S01]  /*7010*/  IMAD R52, R73, R72, R52 ;  /* 0x0000004849347224 */ /* 0x000fe200078e0234 */
[----:B------:R-:W-:Y:S01]  /*7020*/  SHF.L.U32 R73, R89, 0x8, RZ ;  /* 0x0000000859497819 */ /* 0x000fe200000006ff */
[C---:B------:R-:W-:Y:S01]  /*7030*/  IMAD R53, R70.reuse, R57, RZ ;  /* 0x0000003946357224 */ /* 0x040fe200078e02ff */
[----:B------:R1:W-:Y:S01]  /*7040*/  STS.128 [R157+0x8200], R108 ;  /* 0x0082006c9d007388 */ /* 0x0003e20000000c00 */
[----:B------:R-:W-:Y:S01]  /*7050*/  IMAD R54, R70, R58, RZ ;  /* 0x0000003a46367224 */ /* 0x000fe200078e02ff */
[----:B------:R-:W-:Y:S01]  /*7060*/  SHF.R.S32.HI R73, RZ, 0x18, R73 ;  /* 0x00000018ff497819 */ /* 0x000fe20000011449 */
[----:B------:R-:W-:Y:S01]  /*7070*/  IMAD R53, R74, R72, R53 ;  /* 0x000000484a357224 */ /* 0x000fe200078e0235 */
[----:B------:R-:W-:Y:S01]  /*7080*/  SHF.L.U32 R76, R90, 0x10, RZ ;  /* 0x000000105a4c7819 */ /* 0x000fe200000006ff */
[C---:B------:R-:W-:Y:S01]  /*7090*/  IMAD R59, R70.reuse, R59, RZ ;  /* 0x0000003b463b7224 */ /* 0x040fe200078e02ff */
[----:B------:R-:W-:Y:S01]  /*70a0*/  SHF.R.S32.HI R74, RZ, 0x18, R89 ;  /* 0x00000018ff4a7819 */ /* 0x000fe20000011459 */
[C---:B------:R-:W-:Y:S01]  /*70b0*/  IMAD R56, R70.reuse, R60, RZ ;  /* 0x0000003c46387224 */ /* 0x040fe200078e02ff */
[----:B------:R-:W-:Y:S01]  /*70c0*/  I2IP.S8.S32.SAT R112, R55, R50, RZ ;  /* 0x0000003237707239 */ /* 0x000fe200000014ff */
[----:B------:R-:W-:Y:S01]  /*70d0*/  IMAD R54, R73, R72, R54 ;  /* 0x0000004849367224 */ /* 0x000fe200078e0236 */
[----:B------:R-:W-:Y:S01]  /*70e0*/  SHF.R.S32.HI R76, RZ, 0x18, R76 ;  /* 0x00000018ff4c7819 */ /* 0x000fe2000001144c */
[----:B------:R-:W-:Y:S01]  /*70f0*/  IMAD R57, R70, R61, RZ ;  /* 0x0000003d46397224 */ /* 0x000fe200078e02ff */
[----:B------:R-:W-:Y:S01]  /*7100*/  I2IP.S8.S32.SAT R112, R49, R48, R112 ;  /* 0x0000003031707239 */ /* 0x000fe20000001470 */
[----:B------:R-:W-:Y:S01]  /*7110*/  IMAD R59, R74, R72, R59 ;  /* 0x000000484a3b7224 */ /* 0x000fe200078e023b */
[----:B------:R-:W-:Y:S01]  /*7120*/  SHF.R.S32.HI R77, RZ, 0x18, R77 ;  /* 0x00000018ff4d7819 */ /* 0x000fe2000001144d */
[----:B------:R-:W-:Y:S01]  /*7130*/  IMAD R58, R70, R62, RZ ;  /* 0x0000003e463a7224 */ /* 0x000fe200078e02ff */
[----:B------:R-:W-:Y:S01]  /*7140*/  SHF.R.S32.HI R73, RZ, 0x18, R90 ;  /* 0x00000018ff497819 */ /* 0x000fe2000001145a */
[----:B------:R-:W-:Y:S01]  /*7150*/  IMAD R56, R75, R72, R56 ;  /* 0x000000484b387224 */ /* 0x000fe200078e0238 */
[----:B------:R-:W-:Y:S01]  /*7160*/  I2IP.S8.S32.SAT R113, R59, R54, RZ ;  /* 0x000000363b717239 */ /* 0x000fe200000014ff */
[----:B------:R-:W-:Y:S01]  /*7170*/  IMAD R57, R76, R72, R57 ;  /* 0x000000484c397224 */ /* 0x000fe200078e0239 */
[C---:B------:R-:W-:Y:S01]  /*7180*/  PRMT R75, R91.reuse, 0x8880, RZ ;  /* 0x000088805b4b7816 */ /* 0x040fe200000000ff */
[----:B------:R-:W-:Y:S01]  /*7190*/  IMAD.U32 R74, R91, 0x10000, RZ ;  /* 0x000100005b4a7824 */ /* 0x000fe200078e00ff */
[----:B------:R-:W-:Y:S01]  /*71a0*/  I2IP.S8.S32.SAT R113, R53, R52, R113 ;  /* 0x0000003435717239 */ /* 0x000fe20000001471 */
[C---:B------:R-:W-:Y:S01]  /*71b0*/  IMAD R63, R70.reuse, R63, RZ ;  /* 0x0000003f463f7224 */ /* 0x040fe200078e02ff */
[----:B------:R-:W-:Y:S01]  /*71c0*/  SHF.R.S32.HI R76, RZ, 0x18, R91 ;  /* 0x00000018ff4c7819 */ /* 0x000fe2000001145b */
[----:B------:R-:W-:Y:S01]  /*71d0*/  IMAD R58, R77, R72, R58 ;  /* 0x000000484d3a7224 */ /* 0x000fe200078e023a */
[----:B------:R-:W-:Y:S01]  /*71e0*/  SHF.L.U32 R77, R91, 0x8, RZ ;  /* 0x000000085b4d7819 */ /* 0x000fe200000006ff */
[C---:B------:R-:W-:Y:S01]  /*71f0*/  IMAD R60, R70.reuse, R64, RZ ;  /* 0x00000040463c7224 */ /* 0x040fe200078e02ff */
[----:B------:R-:W-:Y:S01]  /*7200*/  SHF.R.S32.HI R74, RZ, 0x18, R74 ;  /* 0x00000018ff4a7819 */ /* 0x000fe2000001144a */
[C---:B------:R-:W-:Y:S01]  /*7210*/  IMAD R61, R70.reuse, R65, RZ ;  /* 0x00000041463d7224 */ /* 0x040fe200078e02ff */
[----:B------:R-:W-:Y:S01]  /*7220*/  SHF.R.S32.HI R77, RZ, 0x18, R77 ;  /* 0x00000018ff4d7819 */ /* 0x000fe2000001144d */
[-C--:B------:R-:W-:Y:S02]  /*7230*/  IMAD R63, R73, R72.reuse, R63 ;  /* 0x00000048493f7224 */ /* 0x080fe400078e023f */
[----:B------:R-:W-:Y:S02]  /*7240*/  IMAD R60, R75, R72, R60 ;  /* 0x000000484b3c7224 */ /* 0x000fe400078e023c */
[----:B------:R-:W-:Y:S01]  /*7250*/  IMAD R62, R70, R66, RZ ;  /* 0x00000042463e7224 */ /* 0x000fe200078e02ff */
[----:B------:R-:W-:Y:S01]  /*7260*/  I2IP.S8.S32.SAT R114, R63, R58, RZ ;  /* 0x0000003a3f727239 */ /* 0x000fe200000014ff */
[----:B------:R-:W-:Y:S02]  /*7270*/  IMAD R61, R74, R72, R61 ;  /* 0x000000484a3d7224 */ /* 0x000fe400078e023d */
[----:B------:R-:W-:Y:S01]  /*7280*/  IMAD R67, R70, R67, RZ ;  /* 0x0000004346437224 */ /* 0x000fe200078e02ff */
[----:B------:R-:W-:Y:S01]  /*7290*/  I2IP.S8.S32.SAT R114, R57, R56, R114 ;  /* 0x0000003839727239 */ /* 0x000fe20000001472 */
[-C--:B------:R-:W-:Y:S02]  /*72a0*/  IMAD R62, R77, R72.reuse, R62 ;  /* 0x000000484d3e7224 */ /* 0x080fe400078e023e */
[----:B------:R-:W-:Y:S05]  /*72b0*/  IMAD R67, R76, R72, R67 ;  /* 0x000000484c437224 */ /* 0x000fea00078e0243 */
[----:B------:R-:W-:Y:S04]  /*72c0*/  I2IP.S8.S32.SAT R115, R67, R62, RZ ;  /* 0x0000003e43737239 */ /* 0x000fe800000014ff */
[----:B------:R-:W-:Y:S05]  /*72d0*/  I2IP.S8.S32.SAT R115, R61, R60, R115 ;  /* 0x0000003c3d737239 */ /* 0x000fea0000001473 */
[----:B------:R1:W-:Y:S01]  /*72e0*/  STS.128 [R156+0x8200], R112 ;  /* 0x008200709c007388 */ /* 0x0003e20000000c00 */
[----:B------:R-:W-:Y:S01]  /*72f0*/  @!PT LDS RZ, [RZ] ;  /* 0x00000000fffff984 */ /* 0x000fe20000000800 */
[----:B------:R-:W-:Y:S01]  /*7300*/  @!PT LDS RZ, [RZ] ;  /* 0x00000000fffff984 */ /* 0x000fe20000000800 */
[----:B------:R-:W-:Y:S01]  /*7310*/  @!PT LDS RZ, [RZ] ;  /* 0x00000000fffff984 */ /* 0x000fe20000000800 */
[----:B------:R-:W-:Y:S01]  /*7320*/  @!PT LDS RZ, [RZ] ;  /* 0x00000000fffff984 */ /* 0x000fe20000000800 */
[----:B------:R2:W-:Y:S07]  /*7330*/  MEMBAR.ALL.CTA ;  /* 0x0000000000007992 */ /* 0x0005ee0000008000 */
[----:B--2---:R-:W2:Y:S02]  /*7340*/  FENCE.VIEW.ASYNC.S ;  /* 0x00000000000073c6 */ /* 0x004ea40000000000 */
[----:B--2---:R-:W-:Y:S06]  /*7350*/  BAR.SYNC.DEFER_BLOCKING 0x1, 0x80 ;  /* 0x0042000000007b1d */ /* 0x004fec0000010000 */
[----:B------:R-:W-:Y:S05]  /*7360*/  @P0 BRA `(.L_x_103) ;  /* 0x0000000000280947 */ /* 0x000fea0003800000 */
[----:B------:R-:W-:Y:S01]  /*7370*/  UIADD3 UR4, UPT, UPT, UR44, 0x8200, URZ ;  /* 0x000082002c047890 */ /* 0x000fe2000fffe0ff */
[----:B------:R-:W-:Y:S05]  /*7380*/  UMOV UR51, UR36 ;  /* 0x0000002400337c82 */ /* 0x000fea0008000000 */
[----:B------:R-:W-:Y:S01]  /*7390*/  MOV R153, UR4 ;  /* 0x0000000400997c02 */ /* 0x000fe20008000f00 */
[----:B------:R-:W-:Y:S03]  /*73a0*/  UIADD3 UR4, UP0, UPT, UR62, 0x680, URZ ;  /* 0x000006803e047890 */ /* 0x000fe6000ff1e0ff */
[----:B------:R-:W-:Y:S01]  /*73b0*/  R2UR UR48, R153 ;  /* 0x00000000993072ca */ /* 0x000fe200000e0000 */
[----:B------:R-:W-:Y:S11]  /*73c0*/  UIADD3.X UR5, UPT, UPT, URZ, UR63, URZ, UP0, !UPT ;  /* 0x0000003fff057290 */ /* 0x000ff600087fe4ff */
[----:B------:R-:W-:Y:S01]  /*73d0*/  @!UPT UIADD3 URZ, UPT, UPT, URZ, URZ, URZ ;  /* 0x000000fffffff290 */ /* 0x000fe2000fffe0ff */
[----:B------:R2:W-:Y:S01]  /*73e0*/  UTMASTG.3D [UR48], [UR4] ;  /* 0x00000030040073b5 */ /* 0x0005e20008010000 */
[----:B------:R0:W-:Y:S01]  /*73f0*/  UTMACMDFLUSH ;  /* 0x00000000000079b7 */ /* 0x0001e20000000000 */
[----:B--2---:R-:W-:Y:S04]  /*7400*/  DEPBAR.LE SB0, 0x1 ;  /* 0x000080400000791a */ /* 0x004fe80000000000 */
.L_x_103:
[----:B------:R-:W-:Y:S05]  /*7410*/  BSYNC.RECONVERGENT B0 ;  /* 0x0000000000007941 */ /* 0x000fea0003800200 */
.L_x_102:
[----:B------:R-:W-:Y:S06]  /*7420*/  BAR.SYNC.DEFER_BLOCKING 0x1, 0x80 ;  /* 0x0042000000007b1d */ /* 0x000fec0000010000 */
[----:B------:R-:W2:Y:S01]  /*7430*/  @P6 SYNCS.PHASECHK.TRANS64.TRYWAIT P0, [R116+URZ+0x30], R117 ;  /* 0x00003075740065a7 */ /* 0x000ea200080011ff */
[----:B------:R-:W-:Y:S01]  /*7440*/  BSSY B1, `(.L_x_104) ;  /* 0x0000023000017945 */ /* 0x000fe20003800000 */
[----:B--2---:R-:W-:Y:S03]  /*7450*/  @P6 SEL R79, RZ, 0x1, !P0 ;  /* 0x00000001ff4f6807 */ /* 0x004fe60004000000 */
[----:B------:R-:W-:Y:S05]  /*7460*/  @!P6 BRA `(.L_x_105) ;  /* 0x000000000080e947 */ /* 0x000fea0003800000 */
[----:B------:R-:W-:Y:S01]  /*7470*/  ISETP.NE.AND P1, PT, R96, RZ, PT ;  /* 0x000000ff6000720c */ /* 0x000fe20003f25270 */
[----:B------:R-:W-:Y:S01]  /*7480*/  BSSY B0, `(.L_x_106) ;  /* 0x000000a000007945 */ /* 0x000fe20003800000 */
[----:B------:R-:W-:Y:S11]  /*7490*/  ISETP.NE.AND P0, PT, R79, RZ, PT ;  /* 0x000000ff4f00720c */ /* 0x000ff60003f05270 */
[----:B------:R-:W-:Y:S04]  /*74a0*/  @P1 IMAD R5, R148, 0x2000, R97 ;  /* 0x0000200094051824 */ /* 0x000fe800078e0261 */
[--C-:B------:R-:W-:Y:S01]  /*74b0*/  @P1 IMAD.IADD R4, R152, 0x1, R5.reuse ;  /* 0x0000000198041824 */ /* 0x100fe200078e0205 */
[----:B------:R-:W-:Y:S01]  /*74c0*/  @P1 IADD3 R2, PT, PT, R151, R5, RZ ;  /* 0x0000000597021210 */ /* 0x000fe20007ffe0ff */
[----:B------:R-:W-:Y:S01]  /*74d0*/  @P1 IMAD.IADD R0, R98, 0x1, R5 ;  /* 0x0000000162001824 */ /* 0x000fe200078e0205 */
[----:B------:R-:W-:Y:S06]  /*74e0*/  @P0 BRA `(.L_x_107) ;  /* 0x00000000000c0947 */ /* 0x000fec0003800000 */
[----:B------:R-:W-:Y:S04]  /*74f0*/  SHF.L.U32 R3, R146, 0x1f, RZ ;  /* 0x0000001f92037819 */ /* 0x000fe800000006ff */
[----:B------:R-:W2:Y:S02]  /*7500*/  SYNCS.PHASECHK.TRANS64.TRYWAIT P0, [R116+URZ+0x30], R3 ;  /* 0x00003003740075a7 */ /* 0x000ea400080011ff */
[----:B--2---:R-:W-:Y:S05]  /*7510*/  @!P0 BRA `(.L_x_108) ;  /* 0x0000004800f08947 */ /* 0x004fea0003800000 */
.L_x_107:
[----:B------:R-:W-:Y:S05]  /*7520*/  BSYNC B0 ;  /* 0x0000000000007941 */ /* 0x000fea0003800000 */
.L_x_106:
[----:B------:R-:W-:Y:S01]  /*7530*/  ISETP.NE.AND P0, PT, R96, RZ, PT ;  /* 0x000000ff6000720c */ /* 0x000fe20003f05270 */
[----:B--2---:R-:W-:Y:S02]  /*7540*/  VIADD R116, R116, 0x50 ;  /* 0x0000005074747836 */ /* 0x004fe40000000000 */
[----:B------:R-:W-:Y:S02]  /*7550*/  IMAD.U32 R3, RZ, RZ, UR45 ;  /* 0x0000002dff037e24 */ /* 0x000fe4000f8e00ff */
[----:B------:R-:W-:Y:S03]  /*7560*/  VIADD R148, R148, 0x1 ;  /* 0x0000000194947836 */ /* 0x000fe60000000000 */
[----:B------:R-:W-:Y:S05]  /*7570*/  PRMT R3, R3, 0x654, R116 ;  /* 0x0000065403037816 */ /* 0x000fea0000000074 */
[----:B------:R2:W3:Y:S04]  /*7580*/  @P0 LDS.128 R92, [R5+0x200] ;  /* 0x00020000055c0984 */ /* 0x0004e80000000c00 */
[----:B------:R2:W4:Y:S04]  /*7590*/  @P0 LDS.128 R80, [R4+0x200] ;  /* 0x0002000004500984 */ /* 0x0005280000000c00 */
        /* <DEDUP_REMOVED lines=9> */
[----:B------:R-:W-:Y:S01]  /*7630*/  SEL R148, R148, RZ, P0 ;  /* 0x000000ff94947207 */ /* 0x000fe20000000000 */
[----:B-----5:R5:W-:Y:S02]  /*7640*/  SYNCS.ARRIVE.TRANS64.RED.A1T0 RZ, [R3+URZ], RZ ;  /* 0x000000ff03ff79a7 */ /* 0x020be400081004ff */
[----:B-----5:R-:W-:Y:S04]  /*7650*/  SEL R3, RZ, 0x1, P0 ;  /* 0x00000001ff037807 */ /* 0x020fe80000000000 */
[----:B--234-:R-:W-:Y:S02]  /*7660*/  LOP3.LUT R146, R146, R3, RZ, 0x3c, !PT ;  /* 0x0000000392927212 */ /* 0x01cfe400078e3cff */
.L_x_105:
[----:B------:R-:W-:Y:S05]  /*7670*/  BSYNC B1 ;  /* 0x0000000000017941 */ /* 0x000fea0003800000 */
.L_x_104:
[----:B------:R-:W-:Y:S05]  /*7680*/  VIADD R0, R71, 0x40 ;  /* 0x0000004047007836 */ /* 0x000fea0000000000 */
[----:B------:R-:W-:Y:S04]  /*7690*/  SHF.R.U32.HI R0, RZ, 0x15, R0 ;  /* 0x00000015ff007819 */ /* 0x000fe80000011600 */
[----:B------:R-:W-:Y:S11]  /*76a0*/  LOP3.LUT P0, RZ, R0, 0x3, R141, 0x48, !PT ;  /* 0x0000000300ff7812 */ /* 0x000ff6000780488d */
[----:B------:R-:W-:Y:S02]  /*76b0*/  @!UPT UIADD3 URZ, UPT, UPT, URZ, URZ, URZ ;  /* 0x000000fffffff290 */ /* 0x000fe4000fffe0ff */
        /* <DEDUP_REMOVED lines=8> */
[----:B------:R-:W5:Y:S01]  /*7740*/  LDCU.64 UR4, c[0x4][0x18] ;  /* 0x01000300ff0477ac */ /* 0x000f620008000a00 */
[----:B--2---:R-:W-:Y:S01]  /*7750*/  MOV R5, UR9 ;  /* 0x0000000900057c02 */ /* 0x004fe20008000f00 */
[----:B------:R-:W-:Y:S01]  /*7760*/  IMAD.U32 R4, RZ, RZ, UR8 ;  /* 0x00000008ff047e24 */ /* 0x000fe2000f8e00ff */
[----:B---3--:R-:W-:Y:S01]  /*7770*/  MOV R7, UR7 ;  /* 0x0000000700077c02 */ /* 0x008fe20008000f00 */
[----:B------:R-:W-:Y:S01]  /*7780*/  IMAD.U32 R6, RZ, RZ, UR6 ;  /* 0x00000006ff067e24 */ /* 0x000fe2000f8e00ff */
[----:B-----5:R-:W-:Y:S01]  /*7790*/  MOV R11, UR5 ;  /* 0x00000005000b7c02 */ /* 0x020fe20008000f00 */
[----:B------:R-:W-:Y:S02]  /*77a0*/  IMAD.U32 R10, RZ, RZ, UR4 ;  /* 0x00000004ff0a7e24 */ /* 0x000fe4000f8e00ff */
[----:B------:R-:W-:Y:S07]  /*77b0*/  LEPC R20, `(.L_x_109) ;  /* 0x000000001014794e */ /* 0x000fee0000000000 */
[----:B-1--4-:R-:W-:Y:S05]  /*77c0*/  CALL.ABS.NOINC R2 ;  /* 0x0000000002007343 */ /* 0x012fea0003c00000 */
.L_x_109:
[----:B------:R-:W-:Y:S05]  /*77d0*/  WARPSYNC.ALL ;  /* 0x0000000000007948 */ /* 0x000fea0003800000 */
[----:B------:R-:W-:Y:S01]  /*77e0*/  R2UR UR4, R71 ;  /* 0x00000000470472ca */ /* 0x000fe200000e0000 */
[----:B------:R-:W-:Y:S01]  /*77f0*/  BSSY.RECONVERGENT B0, `(.L_x_110) ;  /* 0x000011c000007945 */ /* 0x000fe20003800200 */
[C---:B------:R-:W-:Y:S02]  /*7800*/  PRMT R73, R92.reuse, 0x8880, RZ ;  /* 0x000088805c497816 */ /* 0x040fe400000000ff */
[C---:B------:R-:W-:Y:S02]  /*7810*/  SHF.L.U32 R75, R92.reuse, 0x10, RZ ;  /* 0x000000105c4b7819 */ /* 0x040fe400000006ff */
[----:B------:R-:W-:Y:S02]  /*7820*/  SHF.L.U32 R77, R93, 0x8, RZ ;  /* 0x000000085d4d7819 */ /* 0x000fe400000006ff */
[----:B------:R-:W-:Y:S02]  /*7830*/  SHF.R.S32.HI R75, RZ, 0x18, R75 ;  /* 0x00000018ff4b7819 */ /* 0x000fe4000001144b */
[----:B------:R-:W-:Y:S02]  /*7840*/  SHF.R.S32.HI R77, RZ, 0x18, R77 ;  /* 0x00000018ff4d7819 */ /* 0x000fe4000001144d */
[----:B------:R-:W-:Y:S01]  /*7850*/  SHF.R.S32.HI R76, RZ, 0x18, R93 ;  /* 0x00000018ff4c7819 */ /* 0x000fe2000001145d */
[----:B------:R-:W2:Y:S01]  /*7860*/  LDTM.x64 R4, tmem[UR4+0x40] ;  /* 0x00004004000479ee */ /* 0x000ea20008340000 */
[----:B------:R-:W-:Y:S02]  /*7870*/  SHF.L.U32 R74, R92, 0x8, RZ ;  /* 0x000000085c4a7819 */ /* 0x000fe400000006ff */
[----:B------:R-:W-:Y:S02]  /*7880*/  ISETP.NE.AND P0, PT, R154, RZ, PT ;  /* 0x000000ff9a00720c */ /* 0x000fe40003f05270 */
[----:B------:R-:W-:Y:S02]  /*7890*/  SHF.R.S32.HI R74, RZ, 0x18, R74 ;  /* 0x00000018ff4a7819 */ /* 0x000fe4000001144a */
[----:B------:R-:W-:Y:S01]  /*78a0*/  ISETP.NE.AND P6, PT, R99, RZ, PT ;  /* 0x000000ff6300720c */ /* 0x000fe20003fc5270 */
[C---:B--2---:R-:W-:Y:S02]  /*78b0*/  IMAD R0, R70.reuse, R4, RZ ;  /* 0x0000000446007224 */ /* 0x044fe400078e02ff */
        /* <DEDUP_REMOVED lines=12> */
[----:B------:R-:W-:Y:S01]  /*7980*/  IMAD R7, R73, R72, R7 ;  /* 0x0000004849077224 */ /* 0x000fe200078e0207 */
[----:B------:R-:W-:Y:S01]  /*7990*/  PRMT R73, R94, 0x8880, RZ ;  /* 0x000088805e497816 */ /* 0x000fe200000000ff */
[----:B------:R-:W-:Y:S02]  /*79a0*/  IMAD R6, R70, R10, RZ ;  /* 0x0000000a46067224 */ /* 0x000fe400078e02ff */
[-C--:B------:R-:W-:Y:S01]  /*79b0*/  IMAD R4, R75, R72.reuse, R4 ;  /* 0x000000484b047224 */ /* 0x080fe200078e0204 */
[----:B------:R-:W-:Y:S01]  /*79c0*/  SHF.L.U32 R75, R94, 0x8, RZ ;  /* 0x000000085e4b7819 */ /* 0x000fe200000006ff */
[-C--:B------:R-:W-:Y:S01]  /*79d0*/  IMAD R5, R74, R72.reuse, R5 ;  /* 0x000000484a057224 */ /* 0x080fe200078e0205 */
[----:B------:R-:W-:Y:S01]  /*79e0*/  SHF.L.U32 R74, R94, 0x10, RZ ;  /* 0x000000105e4a7819 */ /* 0x000fe200000006ff */
[----:B------:R-:W-:Y:S01]  /*79f0*/  IMAD R6, R77, R72, R6 ;  /* 0x000000484d067224 */ /* 0x000fe200078e0206 */
[----:B------:R-:W-:Y:S01]  /*7a00*/  I2IP.S8.S32.SAT R77, R7, R3, RZ ;  /* 0x00000003074d7239 */ /* 0x000fe200000014ff */
[C---:B------:R-:W-:Y:S01]  /*7a10*/  IMAD R11, R70.reuse, R11, RZ ;  /* 0x0000000b460b7224 */ /* 0x040fe200078e02ff */
[----:B------:R-:W-:Y:S01]  /*7a20*/  MOV R3, R73 ;  /* 0x0000004900037202 */ /* 0x000fe20000000f00 */
[----:B------:R-:W-:Y:S01]  /*7a30*/  IMAD R8, R70, R12, RZ ;  /* 0x0000000c46087224 */ /* 0x000fe200078e02ff */
[----:B-1----:R-:W-:Y:S01]  /*7a40*/  I2IP.S8.S32.SAT R100, R2, R0, R77 ;  /* 0x0000000002647239 */ /* 0x002fe2000000144d */
[----:B------:R-:W-:Y:S01]  /*7a50*/  IMAD R9, R70, R13, RZ ;  /* 0x0000000d46097224 */ /* 0x000fe200078e02ff */
[----:B------:R-:W-:Y:S01]  /*7a60*/  SHF.R.S32.HI R73, RZ, 0x18, R74 ;  /* 0x00000018ff497819 */ /* 0x000fe2000001144a */
[----:B------:R-:W-:Y:S01]  /*7a70*/  IMAD R11, R76, R72, R11 ;  /* 0x000000484c0b7224 */ /* 0x000fe200078e020b */
[----:B------:R-:W-:Y:S01]  /*7a80*/  SHF.R.S32.HI R75, RZ, 0x18, R75 ;  /* 0x00000018ff4b7819 */ /* 0x000fe2000001144b */
[C---:B------:R-:W-:Y:S01]  /*7a90*/  IMAD R10, R70.reuse, R14, RZ ;  /* 0x0000000e460a7224 */ /* 0x040fe200078e02ff */
[----:B------:R-:W-:Y:S01]  /*7aa0*/  SHF.L.U32 R2, R95, 0x10, RZ ;  /* 0x000000105f027819 */ /* 0x000fe200000006ff */
[----:B------:R-:W-:Y:S01]  /*7ab0*/  IMAD R8, R3, R72, R8 ;  /* 0x0000004803087224 */ /* 0x000fe200078e0208 */
[----:B------:R-:W-:Y:S01]  /*7ac0*/  I2IP.S8.S32.SAT R101, R11, R6, RZ ;  /* 0x000000060b657239 */ /* 0x000fe200000014ff */
[C---:B------:R-:W-:Y:S01]  /*7ad0*/  IMAD R15, R70.reuse, R15, RZ ;  /* 0x0000000f460f7224 */ /* 0x040fe200078e02ff */
[----:B------:R-:W-:Y:S01]  /*7ae0*/  PRMT R3, R95, 0x8880, RZ ;  /* 0x000088805f037816 */ /* 0x000fe200000000ff */
[----:B------:R-:W-:Y:S01]  /*7af0*/  IMAD R9, R73, R72, R9 ;  /* 0x0000004849097224 */ /* 0x000fe200078e0209 */
[----:B------:R-:W-:Y:S01]  /*7b00*/  I2IP.S8.S32.SAT R101, R5, R4, R101 ;  /* 0x0000000405657239 */ /* 0x000fe20000001465 */
[C---:B------:R-:W-:Y:S01]  /*7b10*/  IMAD R12, R70.reuse, R16, RZ ;  /* 0x00000010460c7224 */ /* 0x040fe200078e02ff */
[----:B------:R-:W-:Y:S01]  /*7b20*/  SHF.R.S32.HI R2, RZ, 0x18, R2 ;  /* 0x00000018ff027819 */ /* 0x000fe20000011402 */
[----:B------:R-:W-:Y:S01]  /*7b30*/  IMAD R10, R75, R72, R10 ;  /* 0x000000484b0a7224 */ /* 0x000fe200078e020a */
[----:B------:R-:W-:Y:S01]  /*7b40*/  SHF.R.S32.HI R0, RZ, 0x18, R94 ;  /* 0x00000018ff007819 */ /* 0x000fe2000001145e */
[C---:B------:R-:W-:Y:S01]  /*7b50*/  IMAD R13, R70.reuse, R17, RZ ;  /* 0x00000011460d7224 */ /* 0x040fe200078e02ff */
[----:B------:R-:W-:Y:S01]  /*7b60*/  SHF.R.S32.HI R74, RZ, 0x18, R95 ;  /* 0x00000018ff4a7819 */ /* 0x000fe2000001145f */
[----:B------:R-:W-:Y:S01]  /*7b70*/  IMAD R14, R70, R18, RZ ;  /* 0x00000012460e7224 */ /* 0x000fe200078e02ff */
[----:B------:R-:W-:Y:S01]  /*7b80*/  SHF.L.U32 R73, R95, 0x8, RZ ;  /* 0x000000085f497819 */ /* 0x000fe200000006ff */
[-C--:B------:R-:W-:Y:S01]  /*7b90*/  IMAD R15, R0, R72.reuse, R15 ;  /* 0x00000048000f7224 */ /* 0x080fe200078e020f */
[C---:B------:R-:W-:Y:S01]  /*7ba0*/  SHF.L.U32 R0, R80.reuse, 0x10, RZ ;  /* 0x0000001050007819 */ /* 0x040fe200000006ff */
[-C--:B------:R-:W-:Y:S01]  /*7bb0*/  IMAD R12, R3, R72.reuse, R12 ;  /* 0x00000048030c7224 */ /* 0x080fe200078e020c */
[----:B------:R-:W-:Y:S01]  /*7bc0*/  PRMT R3, R80, 0x8880, RZ ;  /* 0x0000888050037816 */ /* 0x000fe200000000ff */
[----:B------:R-:W-:Y:S01]  /*7bd0*/  IMAD R13, R2, R72, R13 ;  /* 0x00000048020d7224 */ /* 0x000fe200078e020d */
[----:B------:R-:W-:Y:S01]  /*7be0*/  SHF.R.S32.HI R73, RZ, 0x18, R73 ;  /* 0x00000018ff497819 */ /* 0x000fe20000011449 */
[----:B------:R-:W-:Y:S01]  /*7bf0*/  IMAD R19, R70, R19, RZ ;  /* 0x0000001346137224 */ /* 0x000fe200078e02ff */
[----:B------:R-:W-:Y:S01]  /*7c00*/  I2IP.S8.S32.SAT R102, R15, R10, RZ ;  /* 0x0000000a0f667239 */ /* 0x000fe200000014ff */
[----:B------:R-:W-:Y:S01]  /*7c10*/  IMAD.SHL.U32 R2, R80, 0x100, RZ ;  /* 0x0000010050027824 */ /* 0x000fe200078e00ff */
[----:B------:R-:W-:Y:S01]  /*7c20*/  SHF.R.S32.HI R0, RZ, 0x18, R0 ;  /* 0x00000018ff007819 */ /* 0x000fe20000011400 */
[C---:B------:R-:W-:Y:S01]  /*7c30*/  IMAD R16, R70.reuse, R20, RZ ;  /* 0x0000001446107224 */ /* 0x040fe200078e02ff */
[----:B------:R-:W-:Y:S01]  /*7c40*/  I2IP.S8.S32.SAT R102, R9, R8, R102 ;  /* 0x0000000809667239 */ /* 0x000fe20000001466 */
[-C--:B------:R-:W-:Y:S01]  /*7c50*/  IMAD R14, R73, R72.reuse, R14 ;  /* 0x00000048490e7224 */ /* 0x080fe200078e020e */
[----:B------:R-:W-:Y:S01]  /*7c60*/  SHF.R.S32.HI R73, RZ, 0x18, R2 ;  /* 0x00000018ff497819 */ /* 0x000fe20000011402 */
[----:B------:R-:W-:Y:S01]  /*7c70*/  IMAD R17, R70, R21, RZ ;  /* 0x0000001546117224 */ /* 0x000fe200078e02ff */
[----:B------:R-:W-:Y:S01]  /*7c80*/  SHF.L.U32 R2, R81, 0x8, RZ ;  /* 0x0000000851027819 */ /* 0x000fe200000006ff */
[----:B------:R-:W-:Y:S01]  /*7c90*/  IMAD R19, R74, R72, R19 ;  /* 0x000000484a137224 */ /* 0x000fe200078e0213 */
[----:B------:R-:W-:Y:S01]  /*7ca0*/  SHF.R.S32.HI R74, RZ, 0x18, R86 ;  /* 0x00000018ff4a7819 */ /* 0x000fe20000011456 */
[----:B------:R-:W-:Y:S01]  /*7cb0*/  IMAD R18, R70, R22, RZ ;  /* 0x0000001646127224 */ /* 0x000fe200078e02ff */
[----:B------:R-:W-:Y:S01]  /*7cc0*/  SHF.L.U32 R75, R90, 0x8, RZ ;  /* 0x000000085a4b7819 */ /* 0x000fe200000006ff */
[----:B------:R-:W-:Y:S01]  /*7cd0*/  IMAD R16, R3, R72, R16 ;  /* 0x0000004803107224 */ /* 0x000fe200078e0210 */
[----:B------:R-:W-:Y:S01]  /*7ce0*/  I2IP.S8.S32.SAT R103, R19, R14, RZ ;  /* 0x0000000e13677239 */ /* 0x000fe200000014ff */
[----:B------:R-:W-:Y:S01]  /*7cf0*/  IMAD R17, R0, R72, R17 ;  /* 0x0000004800117224 */ /* 0x000fe200078e0211 */
[----:B------:R-:W-:Y:S01]  /*7d00*/  SHF.R.S32.HI R0, RZ, 0x18, R80 ;  /* 0x00000018ff007819 */ /* 0x000fe20000011450 */
[C---:B------:R-:W-:Y:S01]  /*7d10*/  IMAD R23, R70.reuse, R23, RZ ;  /* 0x0000001746177224 */ /* 0x040fe200078e02ff */
[----:B------:R-:W-:Y:S01]  /*7d20*/  I2IP.S8.S32.SAT R103, R13, R12, R103 ;  /* 0x0000000c0d677239 */ /* 0x000fe20000001467 */
[----:B------:R-:W-:Y:S01]  /*7d30*/  IMAD R18, R73, R72, R18 ;  /* 0x0000004849127224 */ /* 0x000fe200078e0212 */
[C---:B------:R-:W-:Y:S01]  /*7d40*/  SHF.L.U32 R73, R81.reuse, 0x10, RZ ;  /* 0x0000001051497819 */ /* 0x040fe200000006ff */
[----:B------:R-:W-:Y:S01]  /*7d50*/  IMAD R20, R70, R24, RZ ;  /* 0x0000001846147224 */ /* 0x000fe200078e02ff */
[----:B------:R-:W-:Y:S01]  /*7d60*/  PRMT R3, R81, 0x8880, RZ ;  /* 0x0000888051037816 */ /* 0x000fe200000000ff */
[----:B------:R-:W-:Y:S01]  /*7d70*/  IMAD R23, R0, R72, R23 ;  /* 0x0000004800177224 */ /* 0x000fe200078e0217 */
[----:B------:R-:W-:Y:S01]  /*7d80*/  SHF.R.S32.HI R0, RZ, 0x18, R73 ;  /* 0x00000018ff007819 */ /* 0x000fe20000011449 */
[C---:B------:R-:W-:Y:S01]  /*7d90*/  IMAD R21, R70.reuse, R25, RZ ;  /* 0x0000001946157224 */ /* 0x040fe200078e02ff */
[----:B------:R-:W-:Y:S01]  /*7da0*/  SHF.R.S32.HI R73, RZ, 0x18, R2 ;  /* 0x00000018ff497819 */ /* 0x000fe20000011402 */
[C---:B------:R-:W-:Y:S01]  /*7db0*/  IMAD R22, R70.reuse, R26, RZ ;  /* 0x0000001a46167224 */ /* 0x040fe200078e02ff */
[----:B------:R1:W-:Y:S01]  /*7dc0*/  STS.128 [R135+UR44+0xa200], R100 ;  /* 0x00a2006487007988 */ /* 0x0003e20008000c2c */
[----:B------:R-:W-:Y:S01]  /*7dd0*/  IMAD R20, R3, R72, R20 ;  /* 0x0000004803147224 */ /* 0x000fe200078e0214 */
[----:B------:R-:W-:Y:S01]  /*7de0*/  SHF.R.S32.HI R2, RZ, 0x18, R81 ;  /* 0x00000018ff027819 */ /* 0x000fe20000011451 */
[----:B------:R-:W-:Y:S01]  /*7df0*/  IMAD R27, R70, R27, RZ ;  /* 0x0000001b461b7224 */ /* 0x000fe200078e02ff */
[----:B------:R-:W-:Y:S01]  /*7e00*/  I2IP.S8.S32.SAT R104, R23, R18, RZ ;  /* 0x0000001217687239 */ /* 0x000fe200000014ff */
[-C--:B------:R-:W-:Y:S01]  /*7e10*/  IMAD R21, R0, R72.reuse, R21 ;  /* 0x0000004800157224 */ /* 0x080fe200078e0215 */
[C---:B------:R-:W-:Y:S01]  /*7e20*/  PRMT R3, R82.reuse, 0x8880, RZ ;  /* 0x0000888052037816 */ /* 0x040fe200000000ff */
[-C--:B------:R-:W-:Y:S01]  /*7e30*/  IMAD R22, R73, R72.reuse, R22 ;  /* 0x0000004849167224 */ /* 0x080fe200078e0216 */
[----:B------:R-:W-:Y:S01]  /*7e40*/  SHF.L.U32 R0, R82, 0x10, RZ ;  /* 0x0000001052007819 */ /* 0x000fe200000006ff */
[----:B------:R-:W-:Y:S01]  /*7e50*/  IMAD R27, R2, R72, R27 ;  /* 0x00000048021b7224 */ /* 0x000fe200078e021b */
[----:B------:R-:W-:Y:S01]  /*7e60*/  SHF.L.U32 R2, R82, 0x8, RZ ;  /* 0x0000000852027819 */ /* 0x000fe200000006ff */
[C---:B------:R-:W-:Y:S01]  /*7e70*/  IMAD R24, R70.reuse, R28, RZ ;  /* 0x0000001c46187224 */ /* 0x040fe200078e02ff */
[----:B------:R-:W-:Y:S01]  /*7e80*/  SHF.R.S32.HI R0, RZ, 0x18, R0 ;  /* 0x00000018ff007819 */ /* 0x000fe20000011400 */
[C---:B------:R-:W-:Y:S01]  /*7e90*/  IMAD R25, R70.reuse, R29, RZ ;  /* 0x0000001d46197224 */ /* 0x040fe200078e02ff */
        /* <DEDUP_REMOVED lines=10> */
[C---:B------:R-:W-:Y:S01]  /*7f40*/  SHF.L.U32 R0, R83.reuse, 0x10, RZ ;  /* 0x0000001053007819 */ /* 0x040fe200000006ff */
        /* <DEDUP_REMOVED lines=13> */
[C---:B------:R-:W-:Y:S01]  /*8020*/  PRMT R3, R84.reuse, 0x8880, RZ ;  /* 0x0000888054037816 */ /* 0x040fe200000000ff */
[----:B------:R-:W-:Y:S01]  /*8030*/  IMAD R30, R73, R72, R30 ;  /* 0x00000048491e7224 */ /* 0x000fe200078e021e */
[----:B------:R-:W-:Y:S01]  /*8040*/  I2IP.S8.S32.SAT R106, R25, R24, R106 ;  /* 0x00000018196a7239 */ /* 0x000fe2000000146a */
[----:B------:R-:W-:Y:S01]  /*8050*/  IMAD.U32 R0, R84, 0x10000, RZ ;  /* 0x0001000054007824 */ /* 0x000fe200078e00ff */
[----:B------:R-:W-:Y:S01]  /*8060*/  SHF.R.S32.HI R75, RZ, 0x18, R75 ;  /* 0x00000018ff4b7819 */ /* 0x000fe2000001144b */
[----:B------:R-:W-:Y:S01]  /*8070*/  IMAD R35, R2, R72, R35 ;  /* 0x0000004802237224 */ /* 0x000fe200078e0223 */
[----:B------:R-:W-:Y:S01]  /*8080*/  SHF.L.U32 R2, R84, 0x8, RZ ;  /* 0x0000000854027819 */ /* 0x000fe200000006ff */
[C---:B------:R-:W-:Y:S01]  /*8090*/  IMAD R32, R70.reuse, R36, RZ ;  /* 0x0000002446207224 */ /* 0x040fe200078e02ff */
[----:B------:R-:W-:Y:S01]  /*80a0*/  SHF.R.S32.HI R0, RZ, 0x18, R0 ;  /* 0x00000018ff007819 */ /* 0x000fe20000011400 */
[C---:B------:R-:W-:Y:S01]  /*80b0*/  IMAD R33, R70.reuse, R37, RZ ;  /* 0x0000002546217224 */ /* 0x040fe200078e02ff */
[----:B------:R-:W-:Y:S01]  /*80c0*/  SHF.R.S32.HI R73, RZ, 0x18, R2 ;  /* 0x00000018ff497819 */ /* 0x000fe20000011402 */
[----:B------:R-:W-:Y:S01]  /*80d0*/  IMAD R34, R70, R38, RZ ;  /* 0x0000002646227224 */ /* 0x000fe200078e02ff */
[----:B------:R-:W-:Y:S01]  /*80e0*/  I2IP.S8.S32.SAT R107, R35, R30, RZ ;  /* 0x0000001e236b7239 */ /* 0x000fe200000014ff */
[-C--:B------:R-:W-:Y:S01]  /*80f0*/  IMAD R32, R3, R72.reuse, R32 ;  /* 0x0000004803207224 */ /* 0x080fe200078e0220 */
[----:B------:R-:W-:Y:S01]  /*8100*/  PRMT R3, R85, 0x8880, RZ ;  /* 0x0000888055037816 */ /* 0x000fe200000000ff */
[----:B------:R-:W-:Y:S01]  /*8110*/  IMAD R33, R0, R72, R33 ;  /* 0x0000004800217224 */ /* 0x000fe200078e0221 */
[----:B------:R-:W-:Y:S01]  /*8120*/  SHF.R.S32.HI R0, RZ, 0x18, R84 ;  /* 0x00000018ff007819 */ /* 0x000fe20000011454 */
[C---:B------:R-:W-:Y:S01]  /*8130*/  IMAD R39, R70.reuse, R39, RZ ;  /* 0x0000002746277224 */ /* 0x040fe200078e02ff */
[----:B------:R-:W-:Y:S01]  /*8140*/  I2IP.S8.S32.SAT R107, R29, R28, R107 ;  /* 0x0000001c1d6b7239 */ /* 0x000fe2000000146b */
[----:B------:R-:W-:Y:S01]  /*8150*/  IMAD R34, R73, R72, R34 ;  /* 0x0000004849227224 */ /* 0x000fe200078e0222 */
[C---:B------:R-:W-:Y:S01]  /*8160*/  SHF.L.U32 R73, R85.reuse, 0x10, RZ ;  /* 0x0000001055497819 */ /* 0x040fe200000006ff */
[----:B------:R-:W-:Y:S01]  /*8170*/  IMAD R36, R70, R40, RZ ;  /* 0x0000002846247224 */ /* 0x000fe200078e02ff */
[----:B------:R-:W-:Y:S01]  /*8180*/  SHF.L.U32 R2, R85, 0x8, RZ ;  /* 0x0000000855027819 */ /* 0x000fe200000006ff */
[----:B------:R-:W-:Y:S01]  /*8190*/  IMAD R39, R0, R72, R39 ;  /* 0x0000004800277224 */ /* 0x000fe200078e0227 */
        /* <DEDUP_REMOVED lines=8> */
[----:B------:R-:W-:Y:S01]  /*8220*/  SHF.L.U32 R2, R86, 0x10, RZ ;  /* 0x0000001056027819 */ /* 0x000fe200000006ff */
[----:B------:R-:W-:Y:S01]  /*8230*/  IMAD R43, R70, R43, RZ ;  /* 0x0000002b462b7224 */ /* 0x000fe200078e02ff */
[----:B------:R-:W-:Y:S01]  /*8240*/  SHF.R.S32.HI R0, RZ, 0x18, R85 ;  /* 0x00000018ff007819 */ /* 0x000fe20000011455 */
        /* <DEDUP_REMOVED lines=11> */
[----:B------:R-:W-:Y:S01]  /*8300*/  SHF.L.U32 R0, R87, 0x10, RZ ;  /* 0x0000001057007819 */ /* 0x000fe200000006ff */
[----:B------:R-:W-:Y:S01]  /*8310*/  IMAD R47, R70, R47, RZ ;  /* 0x0000002f462f7224 */ /* 0x000fe200078e02ff */
[----:B------:R-:W-:Y:S01]  /*8320*/  I2IP.S8.S32.SAT R109, R43, R38, RZ ;  /* 0x000000262b6d7239 */ /* 0x000fe200000014ff */
[----:B------:R-:W-:Y:S01]  /*8330*/  IMAD R41, R2, R72, R41 ;  /* 0x0000004802297224 */ /* 0x000fe200078e0229 */
[C---:B------:R-:W-:Y:S01]  /*8340*/  PRMT R3, R87.reuse, 0x8880, RZ ;  /* 0x0000888057037816 */ /* 0x040fe200000000ff */
[C---:B------:R-:W-:Y:S01]  /*8350*/  IMAD R44, R70.reuse, R48, RZ ;  /* 0x00000030462c7224 */ /* 0x040fe200078e02ff */
[----:B------:R-:W-:Y:S01]  /*8360*/  SHF.L.U32 R2, R87, 0x8, RZ ;  /* 0x0000000857027819 */ /* 0x000fe200000006ff */
[----:B------:R-:W-:Y:S01]  /*8370*/  IMAD R42, R73, R72, R42 ;  /* 0x00000048492a7224 */ /* 0x000fe200078e022a */
[----:B------:R-:W-:Y:S01]  /*8380*/  SHF.R.S32.HI R0, RZ, 0x18, R0 ;  /* 0x00000018ff007819 */ /* 0x000fe20000011400 */
[----:B------:R-:W-:Y:S01]  /*8390*/  IMAD R45, R70, R49, RZ ;  /* 0x00000031462d7224 */ /* 0x000fe200078e02ff */
[----:B------:R-:W-:Y:S01]  /*83a0*/  I2IP.S8.S32.SAT R109, R37, R36, R109 ;  /* 0x00000024256d7239 */ /* 0x000fe2000000146d */
[----:B------:R-:W-:Y:S01]  /*83b0*/  IMAD R47, R74, R72, R47 ;  /* 0x000000484a2f7224 */ /* 0x000fe200078e022f */
[----:B------:R-:W-:Y:S01]  /*83c0*/  SHF.R.S32.HI R73, RZ, 0x18, R2 ;  /* 0x00000018ff497819 */ /* 0x000fe20000011402 */
[C---:B------:R-:W-:Y:S01]  /*83d0*/  IMAD R46, R70.reuse, R50, RZ ;  /* 0x00000032462e7224 */ /* 0x040fe200078e02ff */
[----:B------:R-:W-:Y:S01]  /*83e0*/  SHF.R.S32.HI R2, RZ, 0x18, R87 ;  /* 0x00000018ff027819 */ /* 0x000fe20000011457 */
[----:B------:R-:W-:Y:S01]  /*83f0*/  IMAD R44, R3, R72, R44 ;  /* 0x00000048032c7224 */ /* 0x000fe200078e022c */
[----:B------:R-:W-:Y:S01]  /*8400*/  I2IP.S8.S32.SAT R110, R47, R42, RZ ;  /* 0x0000002a2f6e7239 */ /* 0x000fe200000014ff */
[----:B------:R-:W-:Y:S01]  /*8410*/  IMAD R51, R70, R51, RZ ;  /* 0x0000003346337224 */ /* 0x000fe200078e02ff */
[----:B------:R-:W-:Y:S01]  /*8420*/  PRMT R3, R88, 0x8880, RZ ;  /* 0x0000888058037816 */ /* 0x000fe200000000ff */
[----:B------:R-:W-:Y:S01]  /*8430*/  IMAD R45, R0, R72, R45 ;  /* 0x00000048002d7224 */ /* 0x000fe200078e022d */
[----:B------:R-:W-:Y:S01]  /*8440*/  I2IP.S8.S32.SAT R110, R41, R40, R110 ;  /* 0x00000028296e7239 */ /* 0x000fe2000000146e */
[----:B------:R-:W-:Y:S01]  /*8450*/  IMAD R48, R70, R52, RZ ;  /* 0x0000003446307224 */ /* 0x000fe200078e02ff */
[----:B------:R-:W-:Y:S01]  /*8460*/  SHF.L.U32 R74, R89, 0x10, RZ ;  /* 0x00000010594a7819 */ /* 0x000fe200000006ff */
[-C--:B------:R-:W-:Y:S01]  /*8470*/  IMAD R46, R73, R72.reuse, R46 ;  /* 0x00000048492e7224 */ /* 0x080fe200078e022e */
[----:B------:R-:W-:Y:S01]  /*8480*/  PRMT R73, R89, 0x8880, RZ ;  /* 0x0000888059497816 */ /* 0x000fe200000000ff */
[-C--:B------:R-:W-:Y:S01]  /*8490*/  IMAD R51, R2, R72.reuse, R51 ;  /* 0x0000004802337224 */ /* 0x080fe200078e0233 */
[----:B------:R-:W-:Y:S01]  /*84a0*/  SHF.R.S32.HI R74, RZ, 0x18, R74 ;  /* 0x00000018ff4a7819 */ /* 0x000fe2000001144a */
[C---:B------:R-:W-:Y:S01]  /*84b0*/  IMAD.U32 R0, R88.reuse, 0x10000, RZ ;  /* 0x0001000058007824 */ /* 0x040fe200078e00ff */
        /* <DEDUP_REMOVED lines=10> */
[----:B------:R-:W-:Y:S01]  /*8560*/  SHF.R.S32.HI R0, RZ, 0x18, R89 ;  /* 0x00000018ff007819 */ /* 0x000fe20000011459 */
[----:B------:R-:W-:Y:S01]  /*8570*/  IMAD R50, R3, R72, R50 ;  /* 0x0000004803327224 */ /* 0x000fe200078e0232 */
[----:B------:R-:W-:Y:S01]  /*8580*/  SHF.L.U32 R3, R89, 0x8, RZ ;  /* 0x0000000859037819 */ /* 0x000fe200000006ff */
[C---:B------:R-:W-:Y:S01]  /*8590*/  IMAD R52, R70.reuse, R56, RZ ;  /* 0x0000003846347224 */ /* 0x040fe200078e02ff */
[----:B------:R-:W-:Y:S01]  /*85a0*/  I2IP.S8.S32.SAT R111, R45, R44, R111 ;  /* 0x0000002c2d6f7239 */ /* 0x000fe2000000146f */
[----:B------:R-:W-:Y:S01]  /*85b0*/  IMAD R53, R70, R57, RZ ;  /* 0x0000003946357224 */ /* 0x000fe200078e02ff */
[----:B------:R-:W-:Y:S01]  /*85c0*/  SHF.R.S32.HI R3, RZ, 0x18, R3 ;  /* 0x00000018ff037819 */ /* 0x000fe20000011403 */
[----:B------:R-:W-:Y:S01]  /*85d0*/  IMAD R55, R2, R72, R55 ;  /* 0x0000004802377224 */ /* 0x000fe200078e0237 */
[----:B------:R-:W-:Y:S01]  /*85e0*/  SHF.L.U32 R2, R90, 0x10, RZ ;  /* 0x000000105a027819 */ /* 0x000fe200000006ff */
[C---:B------:R-:W-:Y:S01]  /*85f0*/  IMAD R54, R70.reuse, R58, RZ ;  /* 0x0000003a46367224 */ /* 0x040fe200078e02ff */
[----:B------:R1:W-:Y:S01]  /*8600*/  STS.128 [R157+0xa200], R108 ;  /* 0x00a2006c9d007388 */ /* 0x0003e20000000c00 */
[----:B------:R-:W-:Y:S01]  /*8610*/  IMAD R52, R73, R72, R52 ;  /* 0x0000004849347224 */ /* 0x000fe200078e0234 */
[----:B------:R-:W-:Y:S01]  /*8620*/  I2IP.S8.S32.SAT R112, R55, R50, RZ ;  /* 0x0000003237707239 */ /* 0x000fe200000014ff */
[----:B------:R-:W-:Y:S01]  /*8630*/  IMAD R59, R70, R59, RZ ;  /* 0x0000003b463b7224 */ /* 0x000fe200078e02ff */
[----:B------:R-:W-:Y:S01]  /*8640*/  PRMT R73, R90, 0x8880, RZ ;  /* 0x000088805a497816 */ /* 0x000fe200000000ff */
[----:B------:R-:W-:Y:S01]  /*8650*/  IMAD R53, R74, R72, R53 ;  /* 0x000000484a357224 */ /* 0x000fe200078e0235 */
[----:B------:R-:W-:Y:S01]  /*8660*/  I2IP.S8.S32.SAT R112, R49, R48, R112 ;  /* 0x0000003031707239 */ /* 0x000fe20000001470 */
[C---:B------:R-:W-:Y:S01]  /*8670*/  IMAD R56, R70.reuse, R60, RZ ;  /* 0x0000003c46387224 */ /* 0x040fe200078e02ff */
[----:B------:R-:W-:Y:S01]  /*8680*/  SHF.R.S32.HI R2, RZ, 0x18, R2 ;  /* 0x00000018ff027819 */ /* 0x000fe20000011402 */
[-C--:B------:R-:W-:Y:S01]  /*8690*/  IMAD R54, R3, R72.reuse, R54 ;  /* 0x0000004803367224 */ /* 0x080fe200078e0236 */
[----:B------:R-:W-:Y:S01]  /*86a0*/  PRMT R3, R91, 0x8880, RZ ;  /* 0x000088805b037816 */ /* 0x000fe200000000ff */
[----:B------:R-:W-:Y:S01]  /*86b0*/  IMAD R57, R70, R61, RZ ;  /* 0x0000003d46397224 */ /* 0x000fe200078e02ff */
[----:B------:R-:W-:Y:S01]  /*86c0*/  SHF.R.S32.HI R74, RZ, 0x18, R91 ;  /* 0x00000018ff4a7819 */ /* 0x000fe2000001145b */
[-C--:B------:R-:W-:Y:S01]  /*86d0*/  IMAD R59, R0, R72.reuse, R59 ;  /* 0x00000048003b7224 */ /* 0x080fe200078e023b */
[----:B------:R-:W-:Y:S01]  /*86e0*/  SHF.R.S32.HI R0, RZ, 0x18, R90 ;  /* 0x00000018ff007819 */ /* 0x000fe2000001145a */
[----:B------:R-:W-:Y:S01]  /*86f0*/  IMAD R56, R73, R72, R56 ;  /* 0x0000004849387224 */ /* 0x000fe200078e0238 */
[----:B------:R-:W-:Y:S01]  /*8700*/  SHF.L.U32 R73, R91, 0x8, RZ ;  /* 0x000000085b497819 */ /* 0x000fe200000006ff */
[----:B------:R-:W-:Y:S01]  /*8710*/  IMAD R58, R70, R62, RZ ;  /* 0x0000003e463a7224 */ /* 0x000fe200078e02ff */
[----:B------:R-:W-:Y:S01]  /*8720*/  I2IP.S8.S32.SAT R113, R59, R54, RZ ;  /* 0x000000363b717239 */ /* 0x000fe200000014ff */
[----:B------:R-:W-:Y:S01]  /*8730*/  IMAD R57, R2, R72, R57 ;  /* 0x0000004802397224 */ /* 0x000fe200078e0239 */
[----:B------:R-:W-:Y:S01]  /*8740*/  SHF.L.U32 R2, R91, 0x10, RZ ;  /* 0x000000105b027819 */ /* 0x000fe200000006ff */
[C---:B------:R-:W-:Y:S01]  /*8750*/  IMAD R63, R70.reuse, R63, RZ ;  /* 0x0000003f463f7224 */ /* 0x040fe200078e02ff */
[----:B------:R-:W-:Y:S01]  /*8760*/  SHF.R.S32.HI R73, RZ, 0x18, R73 ;  /* 0x00000018ff497819 */ /* 0x000fe20000011449 */
[C---:B------:R-:W-:Y:S01]  /*8770*/  IMAD R60, R70.reuse, R64, RZ ;  /* 0x00000040463c7224 */ /* 0x040fe200078e02ff */
[----:B------:R-:W-:Y:S01]  /*8780*/  SHF.R.S32.HI R2, RZ, 0x18, R2 ;  /* 0x00000018ff027819 */ /* 0x000fe20000011402 */
[----:B------:R-:W-:Y:S01]  /*8790*/  IMAD R58, R75, R72, R58 ;  /* 0x000000484b3a7224 */ /* 0x000fe200078e023a */
[----:B------:R-:W-:Y:S01]  /*87a0*/  I2IP.S8.S32.SAT R113, R53, R52, R113 ;  /* 0x0000003435717239 */ /* 0x000fe20000001471 */
[----:B------:R-:W-:Y:S02]  /*87b0*/  IMAD R61, R70, R65, RZ ;  /* 0x00000041463d7224 */ /* 0x000fe400078e02ff */
[-C--:B------:R-:W-:Y:S02]  /*87c0*/  IMAD R63, R0, R72.reuse, R63 ;  /* 0x00000048003f7224 */ /* 0x080fe400078e023f */
[----:B------:R-:W-:Y:S01]  /*87d0*/  IMAD R60, R3, R72, R60 ;  /* 0x00000048033c7224 */ /* 0x000fe200078e023c */
[----:B------:R-:W-:Y:S01]  /*87e0*/  @P6 SHF.L.U32 R3, R146, 0x1f, RZ ;  /* 0x0000001f92036819 */ /* 0x000fe200000006ff */
        /* <DEDUP_REMOVED lines=8> */
[----:B------:R-:W-:Y:S02]  /*8870*/  I2IP.S8.S32.SAT R115, R61, R60, R0 ;  /* 0x0000003c3d737239 */ /* 0x000fe40000001400 */
[----:B------:R-:W-:Y:S03]  /*8880*/  LEA R0, R148, UR44, 0x3 ;  /* 0x0000002c94007c11 */ /* 0x000fe6000f8e18ff */
        /* <DEDUP_REMOVED lines=9> */
[----:B------:R-:W-:Y:S02]  /*8920*/  UIADD3 UR4, UP0, UPT, UR62, 0x680, URZ ;  /* 0x000006803e047890 */ /* 0x000fe4000ff1e0ff */
[----:B------:R-:W-:Y:S02]  /*8930*/  UIADD3 UR9, UPT, UPT, UR49, 0x40, URZ ;  /* 0x0000004031097890 */ /* 0x000fe4000fffe0ff */
[----:B------:R-:W-:Y:S02]  /*8940*/  UIADD3 UR8, UPT, UPT, UR44, 0xa200, URZ ;  /* 0x0000a2002c087890 */ /* 0x000fe4000fffe0ff */
[----:B------:R-:W-:Y:S01]  /*8950*/  UIADD3.X UR5, UPT, UPT, URZ, UR63, URZ, UP0, !UPT ;  /* 0x0000003fff057290 */ /* 0x000fe200087fe4ff */
[----:B------:R-:W-:Y:S01]  /*8960*/  UMOV UR10, UR50 ;  /* 0x00000032000a7c82 */ /* 0x000fe20008000000 */
[----:B------:R-:W-:Y:S07]  /*8970*/  UMOV UR11, UR36 ;  /* 0x00000024000b7c82 */ /* 0x000fee0008000000 */
[----:B------:R2:W-:Y:S01]  /*8980*/  UTMASTG.3D [UR8], [UR4] ;  /* 0x00000008040073b5 */ /* 0x0005e20008010000 */
[----:B------:R0:W-:Y:S01]  /*8990*/  UTMACMDFLUSH ;  /* 0x00000000000079b7 */ /* 0x0001e20000000000 */
[----:B--2---:R-:W-:Y:S04]  /*89a0*/  DEPBAR.LE SB0, 0x1 ;  /* 0x000080400000791a */ /* 0x004fe80000000000 */
.L_x_111:
[----:B------:R-:W-:Y:S05]  /*89b0*/  BSYNC.RECONVERGENT B0 ;  /* 0x0000000000007941 */ /* 0x000fea0003800200 */
.L_x_110:
        /* <DEDUP_REMOVED lines=16> */
.L_x_115:
[----:B------:R-:W-:Y:S05]  /*8ac0*/  BSYNC B0 ;  /* 0x0000000000007941 */ /* 0x000fea0003800000 */
.L_x_114:
[----:B------:R-:W-:Y:S01]  /*8ad0*/  ISETP.NE.AND P0, PT, R96, RZ, PT ;  /* 0x000000ff6000720c */ /* 0x000fe20003f05270 */
[----:B--2---:R-:W-:Y:S02]  /*8ae0*/  VIADD R7, R0, 0x50 ;  /* 0x0000005000077836 */ /* 0x004fe40000000000 */
[----:B------:R-:W-:Y:S02]  /*8af0*/  IMAD.U32 R0, RZ, RZ, UR45 ;  /* 0x0000002dff007e24 */ /* 0x000fe4000f8e00ff */
[----:B------:R-:W-:Y:S03]  /*8b00*/  VIADD R148, R148, 0x1 ;  /* 0x0000000194947836 */ /* 0x000fe60000000000 */
[----:B------:R-:W-:Y:S05]  /*8b10*/  PRMT R0, R0, 0x654, R7 ;  /* 0x0000065400007816 */ /* 0x000fea0000000007 */
[----:B------:R2:W3:Y:S04]  /*8b20*/  @P0 LDS.128 R92, [R5+0x200] ;  /* 0x00020000055c0984 */ /* 0x0004e80000000c00 */
        /* <DEDUP_REMOVED lines=10> */
[----:B------:R-:W-:Y:S02]  /*8bd0*/  SEL R148, R148, RZ, P0 ;  /* 0x000000ff94947207 */ /* 0x000fe40000000000 */
[----:B--2---:R-:W-:Y:S04]  /*8be0*/  SEL R5, RZ, 0x1, P0 ;  /* 0x00000001ff057807 */ /* 0x004fe80000000000 */
[----:B------:R-:W-:Y:S01]  /*8bf0*/  LOP3.LUT R146, R146, R5, RZ, 0x3c, !PT ;  /* 0x0000000592927212 */ /* 0x000fe200078e3cff */
[----:B-----5:R4:W-:Y:S06]  /*8c00*/  SYNCS.ARRIVE.TRANS64.RED.A1T0 RZ, [R0+URZ], RZ ;  /* 0x000000ff00ff79a7 */ /* 0x0209ec00081004ff */
.L_x_113:
[----:B------:R-:W-:Y:S05]  /*8c10*/  BSYNC B1 ;  /* 0x0000000000017941 */ /* 0x000fea0003800000 */
.L_x_112:
[----:B----4-:R-:W-:Y:S05]  /*8c20*/  VIADD R0, R71, 0x80 ;  /* 0x0000008047007836 */ /* 0x010fea0000000000 */
        /* <DEDUP_REMOVED lines=9> */
[----:B------:R-:W4:Y:S01]  /*8cc0*/  LDCU.64 UR6, c[0x4][0x80] ;  /* 0x01001000ff0677ac */ /* 0x000f220008000a00 */
[----:B------:R-:W1:Y:S01]  /*8cd0*/  LDC.64 R2, c[0x4][R3] ;  /* 0x0100000003027b82 */ /* 0x000e620000000a00 */
[----:B------:R-:W5:Y:S01]  /*8ce0*/  LDCU.64 UR4, c[0x4][0x18] ;  /* 0x01000300ff0477ac */ /* 0x000f620008000a00 */
[----:B--2---:R-:W-:Y:S01]  /*8cf0*/  MOV R5, UR9 ;  /* 0x0000000900057c02 */ /* 0x004fe20008000f00 */
[----:B------:R-:W-:Y:S01]  /*8d00*/  IMAD.U32 R4, RZ, RZ, UR8 ;  /* 0x00000008ff047e24 */ /* 0x000fe2000f8e00ff */
[----:B----4-:R-:W-:Y:S01]  /*8d10*/  MOV R7, UR7 ;  /* 0x0000000700077c02 */ /* 0x010fe20008000f00 */
[----:B------:R-:W-:Y:S01]  /*8d20*/  IMAD.U32 R6, RZ, RZ, UR6 ;  /* 0x00000006ff067e24 */ /* 0x000fe2000f8e00ff */
[----:B-----5:R-:W-:Y:S01]  /*8d30*/  MOV R11, UR5 ;  /* 0x00000005000b7c02 */ /* 0x020fe20008000f00 */
[----:B------:R-:W-:Y:S02]  /*8d40*/  IMAD.U32 R10, RZ, RZ, UR4 ;  /* 0x00000004ff0a7e24 */ /* 0x000fe4000f8e00ff */
[----:B------:R-:W-:Y:S07]  /*8d50*/  LEPC R20, `(.L_x_117) ;  /* 0x000000001014794e */ /* 0x000fee0000000000 */
[----:B-1-3--:R-:W-:Y:S05]  /*8d60*/  CALL.ABS.NOINC R2 ;  /* 0x0000000002007343 */ /* 0x00afea0003c00000 */
.L_x_117:
[----:B------:R-:W-:Y:S05]  /*8d70*/  WARPSYNC.ALL ;  /* 0x0000000000007948 */ /* 0x000fea0003800000 */
[----:B------:R-:W-:Y:S01]  /*8d80*/  R2UR UR4, R71 ;  /* 0x00000000470472ca */ /* 0x000fe200000e0000 */
[----:B------:R-:W-:Y:S01]  /*8d90*/  BSSY.RECONVERGENT B0, `(.L_x_118) ;  /* 0x000011f000007945 */ /* 0x000fe20003800200 */
[C---:B---3--:R-:W-:Y:S02]  /*8da0*/  PRMT R73, R92.reuse, 0x8880, RZ ;  /* 0x000088805c497816 */ /* 0x048fe400000000ff */
[C---:B------:R-:W-:Y:S02]  /*8db0*/  SHF.L.U32 R75, R92.reuse, 0x10, RZ ;  /* 0x000000105c4b7819 */ /* 0x040fe400000006ff */
[----:B------:R-:W-:Y:S02]  /*8dc0*/  SHF.L.U32 R74, R92, 0x8, RZ ;  /* 0x000000085c4a7819 */ /* 0x000fe400000006ff */
[----:B------:R-:W-:Y:S02]  /*8dd0*/  SHF.R.S32.HI R75, RZ, 0x18, R75 ;  /* 0x00000018ff4b7819 */ /* 0x000fe4000001144b */
[----:B------:R-:W-:Y:S02]  /*8de0*/  SHF.R.S32.HI R74, RZ, 0x18, R74 ;  /* 0x00000018ff4a7819 */ /* 0x000fe4000001144a */
[----:B------:R-:W-:Y:S01]  /*8df0*/  ISETP.NE.AND P0, PT, R154, RZ, PT ;  /* 0x000000ff9a00720c */ /* 0x000fe20003f05270 */
[----:B------:R-:W2:Y:S01]  /*8e00*/  LDTM.x64 R4, tmem[UR4+0x80] ;  /* 0x00008004000479ee */ /* 0x000ea20008340000 */
[----:B------:R-:W-:Y:S01]  /*8e10*/  ISETP.NE.AND P6, PT, R99, RZ, PT ;  /* 0x000000ff6300720c */ /* 0x000fe20003fc5270 */
[C---:B--2---:R-:W-:Y:S02]  /*8e20*/  IMAD R0, R70.reuse, R4, RZ ;  /* 0x0000000446007224 */ /* 0x044fe400078e02ff */
[C---:B------:R-:W-:Y:S02]  /*8e30*/  IMAD R3, R70.reuse, R6, RZ ;  /* 0x0000000646037224 */ /* 0x040fe400078e02ff */
[C---:B------:R-:W-:Y:S02]  /*8e40*/  IMAD R4, R70.reuse, R8, RZ ;  /* 0x0000000846047224 */ /* 0x040fe400078e02ff */
[C---:B------:R-:W-:Y:S02]  /*8e50*/  IMAD R6, R70.reuse, R10, RZ ;  /* 0x0000000a46067224 */ /* 0x040fe400078e02ff */
[C---:B------:R-:W-:Y:S02]  /*8e60*/  IMAD R2, R70.reuse, R5, RZ ;  /* 0x0000000546027224 */ /* 0x040fe400078e02ff */
[C---:B------:R-:W-:Y:S02]  /*8e70*/  IMAD R8, R70.reuse, R12, RZ ;  /* 0x0000000c46087224 */ /* 0x040fe400078e02ff */
[C---:B------:R-:W-:Y:S02]  /*8e80*/  IMAD R10, R70.reuse, R14, RZ ;  /* 0x0000000e460a7224 */ /* 0x040fe400078e02ff */
[C---:B------:R-:W-:Y:S02]  /*8e90*/  IMAD R5, R70.reuse, R9, RZ ;  /* 0x0000000946057224 */ /* 0x040fe400078e02ff */
[----:B------:R-:W-:Y:S01]  /*8ea0*/  IMAD R0, R73, R72, R0 ;  /* 0x0000004849007224 */ /* 0x000fe200078e0200 */
[----:B------:R-:W-:Y:S01]  /*8eb0*/  SHF.L.U32 R73, R93, 0x8, RZ ;  /* 0x000000085d497819 */ /* 0x000fe200000006ff */
[C---:B------:R-:W-:Y:S02]  /*8ec0*/  IMAD R12, R70.reuse, R16, RZ ;  /* 0x00000010460c7224 */ /* 0x040fe400078e02ff */
[C---:B------:R-:W-:Y:S01]  /*8ed0*/  IMAD R14, R70.reuse, R18, RZ ;  /* 0x00000012460e7224 */ /* 0x040fe200078e02ff */
[----:B------:R-:W-:Y:S01]  /*8ee0*/  SHF.R.S32.HI R73, RZ, 0x18, R73 ;  /* 0x00000018ff497819 */ /* 0x000fe20000011449 */
[C---:B------:R-:W-:Y:S02]  /*8ef0*/  IMAD R9, R70.reuse, R13, RZ ;  /* 0x0000000d46097224 */ /* 0x040fe400078e02ff */
[C---:B------:R-:W-:Y:S02]  /*8f00*/  IMAD R16, R70.reuse, R20, RZ ;  /* 0x0000001446107224 */ /* 0x040fe400078e02ff */
[C---:B------:R-:W-:Y:S02]  /*8f10*/  IMAD R18, R70.reuse, R22, RZ ;  /* 0x0000001646127224 */ /* 0x040fe400078e02ff */
[C---:B------:R-:W-:Y:S02]  /*8f20*/  IMAD R13, R70.reuse, R17, RZ ;  /* 0x00000011460d7224 */ /* 0x040fe400078e02ff */
[C---:B------:R-:W-:Y:S02]  /*8f30*/  IMAD R20, R70.reuse, R24, RZ ;  /* 0x0000001846147224 */ /* 0x040fe400078e02ff */
[C---:B------:R-:W-:Y:S02]  /*8f40*/  IMAD R22, R70.reuse, R26, RZ ;  /* 0x0000001a46167224 */ /* 0x040fe400078e02ff */
[----:B------:R-:W-:Y:S02]  /*8f50*/  IMAD R2, R75, R72, R2 ;  /* 0x000000484b027224 */ /* 0x000fe400078e0202 */
[C---:B------:R-:W-:Y:S02]  /*8f60*/  IMAD R17, R70.reuse, R21, RZ ;  /* 0x0000001546117224 */ /* 0x040fe400078e02ff */
        /* <DEDUP_REMOVED lines=18> */
[C---:B------:R-:W-:Y:S01]  /*9090*/  IMAD R60, R70.reuse, R64, RZ ;  /* 0x00000040463c7224 */ /* 0x040fe200078e02ff */
[----:B------:R-:W-:Y:S01]  /*90a0*/  SHF.R.S32.HI R64, RZ, 0x18, R92 ;  /* 0x00000018ff407819 */ /* 0x000fe2000001145c */
[C---:B------:R-:W-:Y:S02]  /*90b0*/  IMAD R26, R70.reuse, R30, RZ ;  /* 0x0000001e461a7224 */ /* 0x040fe400078e02ff */
[C---:B------:R-:W-:Y:S02]  /*90c0*/  IMAD R30, R70.reuse, R34, RZ ;  /* 0x00000022461e7224 */ /* 0x040fe400078e02ff */
[C---:B------:R-:W-:Y:S02]  /*90d0*/  IMAD R57, R70.reuse, R61, RZ ;  /* 0x0000003d46397224 */ /* 0x040fe400078e02ff */
[C---:B------:R-:W-:Y:S01]  /*90e0*/  IMAD R61, R70.reuse, R65, RZ ;  /* 0x00000041463d7224 */ /* 0x040fe200078e02ff */
[C---:B------:R-:W-:Y:S01]  /*90f0*/  PRMT R65, R93.reuse, 0x8880, RZ ;  /* 0x000088805d417816 */ /* 0x040fe200000000ff */
[C---:B------:R-:W-:Y:S02]  /*9100*/  IMAD R34, R70.reuse, R38, RZ ;  /* 0x0000002646227224 */ /* 0x040fe400078e02ff */
[----:B------:R-:W-:Y:S02]  /*9110*/  IMAD R38, R70, R42, RZ ;  /* 0x0000002a46267224 */ /* 0x000fe400078e02ff */
[----:B------:R-:W-:Y:S01]  /*9120*/  IMAD R3, R74, R72, R3 ;  /* 0x000000484a037224 */ /* 0x000fe200078e0203 */
[----:B------:R-:W-:Y:S01]  /*9130*/  SHF.R.S32.HI R74, RZ, 0x18, R93 ;  /* 0x00000018ff4a7819 */ /* 0x000fe2000001145d */
[C---:B------:R-:W-:Y:S02]  /*9140*/  IMAD R42, R70.reuse, R46, RZ ;  /* 0x0000002e462a7224 */ /* 0x040fe400078e02ff */
[C---:B------:R-:W-:Y:S02]  /*9150*/  IMAD R46, R70.reuse, R50, RZ ;  /* 0x00000032462e7224 */ /* 0x040fe400078e02ff */
[C---:B------:R-:W-:Y:S02]  /*9160*/  IMAD R51, R70.reuse, R51, RZ ;  /* 0x0000003346337224 */ /* 0x040fe400078e02ff */
[C---:B------:R-:W-:Y:S02]  /*9170*/  IMAD R50, R70.reuse, R54, RZ ;  /* 0x0000003646327224 */ /* 0x040fe400078e02ff */
[C---:B------:R-:W-:Y:S02]  /*9180*/  IMAD R54, R70.reuse, R58, RZ ;  /* 0x0000003a46367224 */ /* 0x040fe400078e02ff */
[C---:B------:R-:W-:Y:S02]  /*9190*/  IMAD R58, R70.reuse, R62, RZ ;  /* 0x0000003e463a7224 */ /* 0x040fe400078e02ff */
[C---:B------:R-:W-:Y:S01]  /*91a0*/  IMAD R62, R70.reuse, R66, RZ ;  /* 0x00000042463e7224 */ /* 0x040fe200078e02ff */
[----:B------:R-:W-:Y:S01]  /*91b0*/  SHF.L.U32 R66, R93, 0x10, RZ ;  /* 0x000000105d427819 */ /* 0x000fe200000006ff */
[C---:B------:R-:W-:Y:S02]  /*91c0*/  IMAD R7, R70.reuse, R7, RZ ;  /* 0x0000000746077224 */ /* 0x040fe400078e02ff */
[----:B------:R-:W-:Y:S01]  /*91d0*/  IMAD R11, R70, R11, RZ ;  /* 0x0000000b460b7224 */ /* 0x000fe200078e02ff */
[----:B------:R-:W-:Y:S01]  /*91e0*/  SHF.R.S32.HI R66, RZ, 0x18, R66 ;  /* 0x00000018ff427819 */ /* 0x000fe20000011442 */
[-C--:B------:R-:W-:Y:S01]  /*91f0*/  IMAD R7, R64, R72.reuse, R7 ;  /* 0x0000004840077224 */ /* 0x080fe200078e0207 */
[C---:B------:R-:W-:Y:S01]  /*9200*/  PRMT R64, R94.reuse, 0x8880, RZ ;  /* 0x000088805e407816 */ /* 0x040fe200000000ff */
[-C--:B------:R-:W-:Y:S01]  /*9210*/  IMAD R4, R65, R72.reuse, R4 ;  /* 0x0000004841047224 */ /* 0x080fe200078e0204 */
[----:B------:R-:W-:Y:S01]  /*9220*/  SHF.L.U32 R65, R94, 0x10, RZ ;  /* 0x000000105e417819 */ /* 0x000fe200000006ff */
[-C--:B------:R-:W-:Y:S02]  /*9230*/  IMAD R5, R66, R72.reuse, R5 ;  /* 0x0000004842057224 */ /* 0x080fe400078e0205 */
[-C--:B------:R-:W-:Y:S01]  /*9240*/  IMAD R6, R73, R72.reuse, R6 ;  /* 0x0000004849067224 */ /* 0x080fe200078e0206 */
[----:B------:R-:W-:Y:S01]  /*9250*/  I2IP.S8.S32.SAT R73, R7, R3, RZ ;  /* 0x0000000307497239 */ /* 0x000fe200000014ff */
[----:B------:R-:W-:Y:S01]  /*9260*/  IMAD R11, R74, R72, R11 ;  /* 0x000000484a0b7224 */ /* 0x000fe200078e020b */
[----:B------:R-:W-:Y:S01]  /*9270*/  SHF.L.U32 R7, R94, 0x8, RZ ;  /* 0x000000085e077819 */ /* 0x000fe200000006ff */
[C---:B------:R-:W-:Y:S01]  /*9280*/  IMAD R15, R70.reuse, R15, RZ ;  /* 0x0000000f460f7224 */ /* 0x040fe200078e02ff */
[----:B------:R-:W-:Y:S01]  /*9290*/  MOV R3, R64 ;  /* 0x0000004000037202 */ /* 0x000fe20000000f00 */
[C---:B------:R-:W-:Y:S01]  /*92a0*/  IMAD R19, R70.reuse, R19, RZ ;  /* 0x0000001346137224 */ /* 0x040fe200078e02ff */
[----:B------:R-:W-:Y:S01]  /*92b0*/  I2IP.S8.S32.SAT R11, R11, R6, RZ ;  /* 0x000000060b0b7239 */ /* 0x000fe200000014ff */
[C---:B------:R-:W-:Y:S01]  /*92c0*/  IMAD R23, R70.reuse, R23, RZ ;  /* 0x0000001746177224 */ /* 0x040fe200078e02ff */
[----:B------:R-:W-:Y:S01]  /*92d0*/  SHF.R.S32.HI R6, RZ, 0x18, R65 ;  /* 0x00000018ff067819 */ /* 0x000fe20000011441 */
[----:B------:R-:W-:Y:S01]  /*92e0*/  IMAD R8, R3, R72, R8 ;  /* 0x0000004803087224 */ /* 0x000fe200078e0208 */
[----:B------:R-:W-:Y:S01]  /*92f0*/  SHF.R.S32.HI R7, RZ, 0x18, R7 ;  /* 0x00000018ff077819 */ /* 0x000fe20000011407 */
[----:B------:R-:W-:Y:S01]  /*9300*/  IMAD R27, R70, R27, RZ ;  /* 0x0000001b461b7224 */ /* 0x000fe200078e02ff */
[----:B-1----:R-:W-:Y:S01]  /*9310*/  I2IP.S8.S32.SAT R100, R2, R0, R73 ;  /* 0x0000000002647239 */ /* 0x002fe20000001449 */
[-C--:B------:R-:W-:Y:S01]  /*9320*/  IMAD R9, R6, R72.reuse, R9 ;  /* 0x0000004806097224 */ /* 0x080fe200078e0209 */
[----:B------:R-:W-:Y:S01]  /*9330*/  SHF.L.U32 R2, R95, 0x10, RZ ;  /* 0x000000105f027819 */ /* 0x000fe200000006ff */
[----:B------:R-:W-:Y:S01]  /*9340*/  IMAD R10, R7, R72, R10 ;  /* 0x00000048070a7224 */ /* 0x000fe200078e020a */
[----:B------:R-:W-:Y:S01]  /*9350*/  SHF.R.S32.HI R0, RZ, 0x18, R94 ;  /* 0x00000018ff007819 */ /* 0x000fe2000001145e */
[C---:B------:R-:W-:Y:S01]  /*9360*/  IMAD R31, R70.reuse, R31, RZ ;  /* 0x0000001f461f7224 */ /* 0x040fe200078e02ff */
[----:B------:R-:W-:Y:S01]  /*9370*/  I2IP.S8.S32.SAT R101, R5, R4, R11 ;  /* 0x0000000405657239 */ /* 0x000fe2000000140b */
[----:B------:R-:W-:Y:S01]  /*9380*/  IMAD R35, R70, R35, RZ ;  /* 0x0000002346237224 */ /* 0x000fe200078e02ff */
[C---:B------:R-:W-:Y:S01]  /*9390*/  PRMT R3, R95.reuse, 0x8880, RZ ;  /* 0x000088805f037816 */ /* 0x040fe200000000ff */
[-C--:B------:R-:W-:Y:S01]  /*93a0*/  IMAD R15, R0, R72.reuse, R15 ;  /* 0x00000048000f7224 */ /* 0x080fe200078e020f */
[----:B------:R-:W-:Y:S01]  /*93b0*/  SHF.L.U32 R5, R95, 0x8, RZ ;  /* 0x000000085f057819 */ /* 0x000fe200000006ff */
[C---:B------:R-:W-:Y:S01]  /*93c0*/  IMAD R39, R70.reuse, R39, RZ ;  /* 0x0000002746277224 */ /* 0x040fe200078e02ff */
[----:B------:R-:W-:Y:S01]  /*93d0*/  SHF.R.S32.HI R2, RZ, 0x18, R2 ;  /* 0x00000018ff027819 */ /* 0x000fe20000011402 */
[-C--:B------:R-:W-:Y:S01]  /*93e0*/  IMAD R12, R3, R72.reuse, R12 ;  /* 0x00000048030c7224 */ /* 0x080fe200078e020c */
[----:B------:R-:W-:Y:S01]  /*93f0*/  SHF.R.S32.HI R5, RZ, 0x18, R5 ;  /* 0x00000018ff057819 */ /* 0x000fe20000011405 */
[----:B------:R-:W-:Y:S01]  /*9400*/  IMAD R43, R70, R43, RZ ;  /* 0x0000002b462b7224 */ /* 0x000fe200078e02ff */
[----:B------:R-:W-:Y:S01]  /*9410*/  SHF.R.S32.HI R4, RZ, 0x18, R95 ;  /* 0x00000018ff047819 */ /* 0x000fe2000001145f */
[-C--:B------:R-:W-:Y:S01]  /*9420*/  IMAD R13, R2, R72.reuse, R13 ;  /* 0x00000048020d7224 */ /* 0x080fe200078e020d */
[C---:B------:R-:W-:Y:S01]  /*9430*/  SHF.L.U32 R0, R80.reuse, 0x10, RZ ;  /* 0x0000001050007819 */ /* 0x040fe200000006ff */
[-C--:B------:R-:W-:Y:S01]  /*9440*/  IMAD R14, R5, R72.reuse, R14 ;  /* 0x00000048050e7224 */ /* 0x080fe200078e020e */
[C---:B------:R-:W-:Y:S01]  /*9450*/  PRMT R3, R80.reuse, 0x8880, RZ ;  /* 0x0000888050037816 */ /* 0x040fe200000000ff */
[----:B------:R-:W-:Y:S01]  /*9460*/  IMAD.SHL.U32 R2, R80, 0x100, RZ ;  /* 0x0000010050027824 */ /* 0x000fe200078e00ff */
[----:B------:R-:W-:Y:S01]  /*9470*/  SHF.R.S32.HI R0, RZ, 0x18, R0 ;  /* 0x00000018ff007819 */ /* 0x000fe20000011400 */
[-C--:B------:R-:W-:Y:S01]  /*9480*/  IMAD R19, R4, R72.reuse, R19 ;  /* 0x0000004804137224 */ /* 0x080fe200078e0213 */
[----:B------:R-:W-:Y:S01]  /*9490*/  SHF.L.U32 R4, R81, 0x10, RZ ;  /* 0x0000001051047819 */ /* 0x000fe200000006ff */
[-C--:B------:R-:W-:Y:S01]  /*94a0*/  IMAD R16, R3, R72.reuse, R16 ;  /* 0x0000004803107224 */ /* 0x080fe200078e0210 */
[----:B------:R-:W-:Y:S01]  /*94b0*/  SHF.R.S32.HI R5, RZ, 0x18, R2 ;  /* 0x00000018ff057819 */ /* 0x000fe20000011402 */
[-C--:B------:R-:W-:Y:S01]  /*94c0*/  IMAD R17, R0, R72.reuse, R17 ;  /* 0x0000004800117224 */ /* 0x080fe200078e0211 */
[----:B------:R-:W-:Y:S01]  /*94d0*/  SHF.R.S32.HI R0, RZ, 0x18, R80 ;  /* 0x00000018ff007819 */ /* 0x000fe20000011450 */
[----:B------:R-:W-:Y:S01]  /*94e0*/  IMAD R47, R70, R47, RZ ;  /* 0x0000002f462f7224 */ /* 0x000fe200078e02ff */
[----:B------:R-:W-:Y:S01]  /*94f0*/  PRMT R3, R81, 0x8880, RZ ;  /* 0x0000888051037816 */ /* 0x000fe200000000ff */
[-C--:B------:R-:W-:Y:S01]  /*9500*/  IMAD R18, R5, R72.reuse, R18 ;  /* 0x0000004805127224 */ /* 0x080fe200078e0212 */
[----:B------:R-:W-:Y:S01]  /*9510*/  SHF.L.U32 R2, R81, 0x8, RZ ;  /* 0x0000000851027819 */ /* 0x000fe200000006ff */
[-C--:B------:R-:W-:Y:S01]  /*9520*/  IMAD R23, R0, R72.reuse, R23 ;  /* 0x0000004800177224 */ /* 0x080fe200078e0217 */
        /* <DEDUP_REMOVED lines=8> */
[----:B------:R-:W-:Y:S01]  /*95b0*/  PRMT R3, R82, 0x8880, RZ ;  /* 0x0000888052037816 */ /* 0x000fe200000000ff */
        /* <DEDUP_REMOVED lines=9> */
[----:B------:R-:W-:Y:S01]  /*9650*/  SHF.L.U32 R0, R83, 0x10, RZ ;  /* 0x0000001053007819 */ /* 0x000fe200000006ff */
[-C--:B------:R-:W-:Y:S01]  /*9660*/  IMAD R26, R5, R72.reuse, R26 ;  /* 0x00000048051a7224 */ /* 0x080fe200078e021a */
[C---:B------:R-:W-:Y:S01]  /*9670*/  PRMT R3, R83.reuse, 0x8880, RZ ;  /* 0x0000888053037816 */ /* 0x040fe200000000ff */
[-C--:B------:R-:W-:Y:S01]  /*9680*/  IMAD R31, R2, R72.reuse, R31 ;  /* 0x00000048021f7224 */ /* 0x080fe200078e021f */
[----:B------:R-:W-:Y:S01]  /*9690*/  SHF.L.U32 R2, R83, 0x8, RZ ;  /* 0x0000000853027819 */ /* 0x000fe200000006ff */
[----:B------:R-:W-:Y:S01]  /*96a0*/  IMAD R67, R70, R67, RZ ;  /* 0x0000004346437224 */ /* 0x000fe200078e02ff */
[----:B------:R-:W-:Y:S01]  /*96b0*/  SHF.R.S32.HI R0, RZ, 0x18, R0 ;  /* 0x00000018ff007819 */ /* 0x000fe20000011400 */
[-C--:B------:R-:W-:Y:S01]  /*96c0*/  IMAD R28, R3, R72.reuse, R28 ;  /* 0x00000048031c7224 */ /* 0x080fe200078e021c */
[----:B------:R-:W-:Y:S02]  /*96d0*/  SHF.R.S32.HI R5, RZ, 0x18, R2 ;  /* 0x00000018ff057819 */ /* 0x000fe40000011402 */
[----:B------:R-:W-:Y:S01]  /*96e0*/  SHF.R.S32.HI R2, RZ, 0x18, R83 ;  /* 0x00000018ff027819 */ /* 0x000fe20000011453 */
[-C--:B------:R-:W-:Y:S01]  /*96f0*/  IMAD R29, R0, R72.reuse, R29 ;  /* 0x00000048001d7224 */ /* 0x080fe200078e021d */
[C---:B------:R-:W-:Y:S01]  /*9700*/  PRMT R3, R84.reuse, 0x8880, RZ ;  /* 0x0000888054037816 */ /* 0x040fe200000000ff */
[----:B------:R-:W-:Y:S01]  /*9710*/  IMAD.U32 R0, R84, 0x10000, RZ ;  /* 0x0001000054007824 */ /* 0x000fe200078e00ff */
[----:B------:R-:W-:Y:S01]  /*9720*/  SHF.L.U32 R4, R85, 0x10, RZ ;  /* 0x0000001055047819 */ /* 0x000fe200000006ff */
[----:B------:R-:W-:Y:S01]  /*9730*/  IMAD R30, R5, R72, R30 ;  /* 0x00000048051e7224 */ /* 0x000fe200078e021e */
[----:B------:R-:W-:Y:S01]  /*9740*/  I2IP.S8.S32.SAT R10, R15, R10, RZ ;  /* 0x0000000a0f0a7239 */ /* 0x000fe200000014ff */
[-C--:B------:R-:W-:Y:S01]  /*9750*/  IMAD R35, R2, R72.reuse, R35 ;  /* 0x0000004802237224 */ /* 0x080fe200078e0223 */
[----:B------:R-:W-:Y:S01]  /*9760*/  SHF.L.U32 R2, R84, 0x8, RZ ;  /* 0x0000000854027819 */ /* 0x000fe200000006ff */
[-C--:B------:R-:W-:Y:S01]  /*9770*/  IMAD R32, R3, R72.reuse, R32 ;  /* 0x0000004803207224 */ /* 0x080fe200078e0220 */
[----:B------:R-:W-:Y:S02]  /*9780*/  SHF.R.S32.HI R0, RZ, 0x18, R0 ;  /* 0x00000018ff007819 */ /* 0x000fe40000011400 */
[----:B------:R-:W-:Y:S02]  /*9790*/  SHF.R.S32.HI R5, RZ, 0x18, R2 ;  /* 0x00000018ff057819 */ /* 0x000fe40000011402 */
[----:B------:R-:W-:Y:S01]  /*97a0*/  PRMT R3, R85, 0x8880, RZ ;  /* 0x0000888055037816 */ /* 0x000fe200000000ff */
[-C--:B------:R-:W-:Y:S01]  /*97b0*/  IMAD R33, R0, R72.reuse, R33 ;  /* 0x0000004800217224 */ /* 0x080fe200078e0221 */
[----:B------:R-:W-:Y:S01]  /*97c0*/  SHF.R.S32.HI R0, RZ, 0x18, R84 ;  /* 0x00000018ff007819 */ /* 0x000fe20000011454 */
[----:B------:R-:W-:Y:S01]  /*97d0*/  IMAD R34, R5, R72, R34 ;  /* 0x0000004805227224 */ /* 0x000fe200078e0222 */
[----:B------:R-:W-:Y:S02]  /*97e0*/  SHF.L.U32 R2, R85, 0x8, RZ ;  /* 0x0000000855027819 */ /* 0x000fe400000006ff */
[----:B------:R-:W-:Y:S01]  /*97f0*/  I2IP.S8.S32.SAT R14, R19, R14, RZ ;  /* 0x0000000e130e7239 */ /* 0x000fe200000014ff */
[-C--:B------:R-:W-:Y:S01]  /*9800*/  IMAD R39, R0, R72.reuse, R39 ;  /* 0x0000004800277224 */ /* 0x080fe200078e0227 */
[----:B------:R-:W-:Y:S01]  /*9810*/  SHF.R.S32.HI R0, RZ, 0x18, R4 ;  /* 0x00000018ff007819 */ /* 0x000fe20000011404 */
[-C--:B------:R-:W-:Y:S01]  /*9820*/  IMAD R36, R3, R72.reuse, R36 ;  /* 0x0000004803247224 */ /* 0x080fe200078e0224 */
[----:B------:R-:W-:Y:S02]  /*9830*/  SHF.R.S32.HI R5, RZ, 0x18, R2 ;  /* 0x00000018ff057819 */ /* 0x000fe40000011402 */
[----:B------:R-:W-:Y:S01]  /*9840*/  SHF.L.U32 R2, R86, 0x10, RZ ;  /* 0x0000001056027819 */ /* 0x000fe200000006ff */
[-C--:B------:R-:W-:Y:S01]  /*9850*/  IMAD R37, R0, R72.reuse, R37 ;  /* 0x0000004800257224 */ /* 0x080fe200078e0225 */
[----:B------:R-:W-:Y:S01]  /*9860*/  SHF.R.S32.HI R0, RZ, 0x18, R85 ;  /* 0x00000018ff007819 */ /* 0x000fe20000011455 */
[-C--:B------:R-:W-:Y:S01]  /*9870*/  IMAD R38, R5, R72.reuse, R38 ;  /* 0x0000004805267224 */ /* 0x080fe200078e0226 */
[C---:B------:R-:W-:Y:S02]  /*9880*/  PRMT R3, R86.reuse, 0x8880, RZ ;  /* 0x0000888056037816 */ /* 0x040fe400000000ff */
[----:B------:R-:W-:Y:S01]  /*9890*/  SHF.L.U32 R5, R86, 0x8, RZ ;  /* 0x0000000856057819 */ /* 0x000fe200000006ff */
[-C--:B------:R-:W-:Y:S01]  /*98a0*/  IMAD R43, R0, R72.reuse, R43 ;  /* 0x00000048002b7224 */ /* 0x080fe200078e022b */
[----:B------:R-:W-:Y:S01]  /*98b0*/  SHF.R.S32.HI R2, RZ, 0x18, R2 ;  /* 0x00000018ff027819 */ /* 0x000fe20000011402 */
[-C--:B------:R-:W-:Y:S01]  /*98c0*/  IMAD R40, R3, R72.reuse, R40 ;  /* 0x0000004803287224 */ /* 0x080fe200078e0228 */
[----:B------:R-:W-:Y:S02]  /*98d0*/  SHF.R.S32.HI R5, RZ, 0x18, R5 ;  /* 0x00000018ff057819 */ /* 0x000fe40000011405 */
[----:B------:R-:W-:Y:S01]  /*98e0*/  SHF.R.S32.HI R4, RZ, 0x18, R86 ;  /* 0x00000018ff047819 */ /* 0x000fe20000011456 */
[-C--:B------:R-:W-:Y:S01]  /*98f0*/  IMAD R41, R2, R72.reuse, R41 ;  /* 0x0000004802297224 */ /* 0x080fe200078e0229 */
[----:B------:R-:W-:Y:S01]  /*9900*/  SHF.L.U32 R0, R87, 0x10, RZ ;  /* 0x0000001057007819 */ /* 0x000fe200000006ff */
[-C--:B------:R-:W-:Y:S01]  /*9910*/  IMAD R42, R5, R72.reuse, R42 ;  /* 0x00000048052a7224 */ /* 0x080fe200078e022a */
[C---:B------:R-:W-:Y:S01]  /*9920*/  PRMT R3, R87.reuse, 0x8880, RZ ;  /* 0x0000888057037816 */ /* 0x040fe200000000ff */
[-C--:B------:R-:W-:Y:S01]  /*9930*/  IMAD R47, R4, R72.reuse, R47 ;  /* 0x00000048042f7224 */ /* 0x080fe200078e022f */
[----:B------:R-:W-:Y:S02]  /*9940*/  SHF.L.U32 R2, R87, 0x8, RZ ;  /* 0x0000000857027819 */ /* 0x000fe400000006ff */
[----:B------:R-:W-:Y:S01]  /*9950*/  SHF.R.S32.HI R0, RZ, 0x18, R0 ;  /* 0x00000018ff007819 */ /* 0x000fe20000011400 */
[-C--:B------:R-:W-:Y:S01]  /*9960*/  IMAD R44, R3, R72.reuse, R44 ;  /* 0x00000048032c7224 */ /* 0x080fe200078e022c */
[----:B------:R-:W-:Y:S02]  /*9970*/  SHF.R.S32.HI R5, RZ, 0x18, R2 ;  /* 0x00000018ff057819 */ /* 0x000fe40000011402 */
[----:B------:R-:W-:Y:S01]  /*9980*/  SHF.R.S32.HI R2, RZ, 0x18, R87 ;  /* 0x00000018ff027819 */ /* 0x000fe20000011457 */
[-C--:B------:R-:W-:Y:S01]  /*9990*/  IMAD R45, R0, R72.reuse, R45 ;  /* 0x00000048002d7224 */ /* 0x080fe200078e022d */
[----:B------:R-:W-:Y:S01]  /*99a0*/  PRMT R3, R88, 0x8880, RZ ;  /* 0x0000888058037816 */ /* 0x000fe200000000ff */
[-C--:B------:R-:W-:Y:S01]  /*99b0*/  IMAD R46, R5, R72.reuse, R46 ;  /* 0x00000048052e7224 */ /* 0x080fe200078e022e */
[C---:B------:R-:W-:Y:S01]  /*99c0*/  SHF.L.U32 R4, R89.reuse, 0x10, RZ ;  /* 0x0000001059047819 */ /* 0x040fe200000006ff */
[-C--:B------:R-:W-:Y:S01]  /*99d0*/  IMAD R51, R2, R72.reuse, R51 ;  /* 0x0000004802337224 */ /* 0x080fe200078e0233 */
[----:B------:R-:W-:Y:S01]  /*99e0*/  SHF.R.S32.HI R2, RZ, 0x18, R88 ;  /* 0x00000018ff027819 */ /* 0x000fe20000011458 */
[C---:B------:R-:W-:Y:S01]  /*99f0*/  IMAD.U32 R0, R88.reuse, 0x10000, RZ ;  /* 0x0001000058007824 */ /* 0x040fe200078e00ff */
[----:B------:R-:W-:Y:S01]  /*9a00*/  PRMT R5, R89, 0x8880, RZ ;  /* 0x0000888059057816 */ /* 0x000fe200000000ff */
[-C--:B------:R-:W-:Y:S01]  /*9a10*/  IMAD R48, R3, R72.reuse, R48 ;  /* 0x0000004803307224 */ /* 0x080fe200078e0230 */
[----:B------:R-:W-:Y:S02]  /*9a20*/  SHF.L.U32 R3, R88, 0x8, RZ ;  /* 0x0000000858037819 */ /* 0x000fe400000006ff */
[----:B------:R-:W-:Y:S02]  /*9a30*/  SHF.R.S32.HI R0, RZ, 0x18, R0 ;  /* 0x00000018ff007819 */ /* 0x000fe40000011400 */
[----:B------:R-:W-:Y:S02]  /*9a40*/  SHF.R.S32.HI R3, RZ, 0x18, R3 ;  /* 0x00000018ff037819 */ /* 0x000fe40000011403 */
[----:B------:R-:W-:Y:S01]  /*9a50*/  SHF.R.S32.HI R4, RZ, 0x18, R4 ;  /* 0x00000018ff047819 */ /* 0x000fe20000011404 */
[-C--:B------:R-:W-:Y:S01]  /*9a60*/  IMAD R49, R0, R72.reuse, R49 ;  /* 0x0000004800317224 */ /* 0x080fe200078e0231 */
[----:B------:R-:W-:Y:S01]  /*9a70*/  SHF.R.S32.HI R0, RZ, 0x18, R89 ;  /* 0x00000018ff007819 */ /* 0x000fe20000011459 */
[-C--:B------:R-:W-:Y:S01]  /*9a80*/  IMAD R50, R3, R72.reuse, R50 ;  /* 0x0000004803327224 */ /* 0x080fe200078e0232 */
[----:B------:R-:W-:Y:S01]  /*9a90*/  SHF.L.U32 R3, R89, 0x8, RZ ;  /* 0x0000000859037819 */ /* 0x000fe200000006ff */
[-C--:B------:R-:W-:Y:S01]  /*9aa0*/  IMAD R55, R2, R72.reuse, R55 ;  /* 0x0000004802377224 */ /* 0x080fe200078e0237 */
        /* <DEDUP_REMOVED lines=8> */
[----:B------:R-:W-:Y:S01]  /*9b30*/  IMAD R59, R0, R72, R59 ;  /* 0x00000048003b7224 */ /* 0x000fe200078e023b */
[----:B------:R-:W-:Y:S01]  /*9b40*/  I2IP.S8.S32.SAT R18, R23, R18, RZ ;  /* 0x0000001217127239 */ /* 0x000fe200000014ff */
[----:B------:R-:W-:Y:S01]  /*9b50*/  IMAD R56, R5, R72, R56 ;  /* 0x0000004805387224 */ /* 0x000fe200078e0238 */
[----:B------:R-:W-:Y:S01]  /*9b60*/  I2IP.S8.S32.SAT R102, R9, R8, R10 ;  /* 0x0000000809667239 */ /* 0x000fe2000000140a */
[----:B------:R-:W-:Y:S01]  /*9b70*/  IMAD R57, R2, R72, R57 ;  /* 0x0000004802397224 */ /* 0x000fe200078e0239 */
[----:B------:R-:W-:Y:S02]  /*9b80*/  I2IP.S8.S32.SAT R103, R13, R12, R14 ;  /* 0x0000000c0d677239 */ /* 0x000fe4000000140e */
[----:B------:R-:W-:Y:S02]  /*9b90*/  SHF.R.S32.HI R7, RZ, 0x18, R7 ;  /* 0x00000018ff077819 */ /* 0x000fe40000011407 */
[----:B------:R-:W-:Y:S01]  /*9ba0*/  SHF.L.U32 R2, R91, 0x10, RZ ;  /* 0x000000105b027819 */ /* 0x000fe200000006ff */
[----:B------:R1:W-:Y:S01]  /*9bb0*/  STS.128 [R135+UR44+0x8200], R100 ;  /* 0x0082006487007988 */ /* 0x0003e20008000c2c */
[----:B------:R-:W-:Y:S01]  /*9bc0*/  SHF.R.S32.HI R0, RZ, 0x18, R90 ;  /* 0x00000018ff007819 */ /* 0x000fe2000001145a */
[----:B------:R-:W-:Y:S01]  /*9bd0*/  IMAD R58, R7, R72, R58 ;  /* 0x00000048073a7224 */ /* 0x000fe200078e023a */
[----:B------:R-:W-:Y:S02]  /*9be0*/  I2IP.S8.S32.SAT R16, R17, R16, R18 ;  /* 0x0000001011107239 */ /* 0x000fe40000001412 */
[----:B------:R-:W-:Y:S01]  /*9bf0*/  I2IP.S8.S32.SAT R17, R27, R22, RZ ;  /* 0x000000161b117239 */ /* 0x000fe200000014ff */
[----:B------:R-:W-:Y:S01]  /*9c00*/  IMAD R63, R0, R72, R63 ;  /* 0x00000048003f7224 */ /* 0x000fe200078e023f */
[----:B------:R-:W-:Y:S02]  /*9c10*/  I2IP.S8.S32.SAT R18, R31, R26, RZ ;  /* 0x0000001a1f127239 */ /* 0x000fe400000014ff */
[----:B------:R-:W-:Y:S02]  /*9c20*/  I2IP.S8.S32.SAT R19, R35, R30, RZ ;  /* 0x0000001e23137239 */ /* 0x000fe400000014ff */
[C---:B------:R-:W-:Y:S02]  /*9c30*/  PRMT R3, R91.reuse, 0x8880, RZ ;  /* 0x000088805b037816 */ /* 0x040fe400000000ff */
[----:B------:R-:W-:Y:S02]  /*9c40*/  SHF.L.U32 R5, R91, 0x8, RZ ;  /* 0x000000085b057819 */ /* 0x000fe400000006ff */
[----:B------:R-:W-:Y:S01]  /*9c50*/  SHF.R.S32.HI R2, RZ, 0x18, R2 ;  /* 0x00000018ff027819 */ /* 0x000fe20000011402 */
[----:B------:R-:W-:Y:S01]  /*9c60*/  IMAD R60, R3, R72, R60 ;  /* 0x00000048033c7224 */ /* 0x000fe200078e023c */
[----:B------:R-:W-:Y:S02]  /*9c70*/  I2IP.S8.S32.SAT R17, R21, R20, R17 ;  /* 0x0000001415117239 */ /* 0x000fe40000001411 */
[----:B------:R-:W-:Y:S01]  /*9c80*/  I2IP.S8.S32.SAT R18, R25, R24, R18 ;  /* 0x0000001819127239 */ /* 0x000fe20000001412 */
[----:B------:R-:W-:Y:S01]  /*9c90*/  IMAD R61, R2, R72, R61 ;  /* 0x00000048023d7224 */ /* 0x000fe200078e023d */
[----:B------:R-:W-:Y:S02]  /*9ca0*/  I2IP.S8.S32.SAT R19, R29, R28, R19 ;  /* 0x0000001c1d137239 */ /* 0x000fe40000001413 */
[----:B------:R-:W-:Y:S02]  /*9cb0*/  SHF.R.S32.HI R5, RZ, 0x18, R5 ;  /* 0x00000018ff057819 */ /* 0x000fe40000011405 */
[----:B------:R-:W-:Y:S01]  /*9cc0*/  SHF.R.S32.HI R4, RZ, 0x18, R91 ;  /* 0x00000018ff047819 */ /* 0x000fe2000001145b */
[----:B------:R1:W-:Y:S01]  /*9cd0*/  STS.128 [R158+0x8200], R16 ;  /* 0x008200109e007388 */ /* 0x0003e20000000c00 */
[----:B------:R-:W-:Y:S01]  /*9ce0*/  I2IP.S8.S32.SAT R34, R39, R34, RZ ;  /* 0x0000002227227239 */ /* 0x000fe200000014ff */
[----:B------:R-:W-:Y:S01]  /*9cf0*/  IMAD R62, R5, R72, R62 ;  /* 0x00000048053e7224 */ /* 0x000fe200078e023e */
[----:B------:R-:W-:Y:S01]  /*9d00*/  I2IP.S8.S32.SAT R38, R43, R38, RZ ;  /* 0x000000262b267239 */ /* 0x000fe200000014ff */
[----:B------:R-:W-:Y:S01]  /*9d10*/  IMAD R67, R4, R72, R67 ;  /* 0x0000004804437224 */ /* 0x000fe200078e0243 */
[----:B------:R-:W-:Y:S02]  /*9d20*/  I2IP.S8.S32.SAT R42, R47, R42, RZ ;  /* 0x0000002a2f2a7239 */ /* 0x000fe400000014ff */
[----:B------:R-:W-:Y:S02]  /*9d30*/  I2IP.S8.S32.SAT R35, R51, R46, RZ ;  /* 0x0000002e33237239 */ /* 0x000fe400000014ff */
[----:B------:R-:W-:Y:S02]  /*9d40*/  I2IP.S8.S32.SAT R32, R33, R32, R34 ;  /* 0x0000002021207239 */ /* 0x000fe40000001422 */
[----:B------:R-:W-:Y:S02]  /*9d50*/  I2IP.S8.S32.SAT R33, R37, R36, R38 ;  /* 0x0000002425217239 */ /* 0x000fe40000001426 */
[----:B------:R-:W-:Y:S02]  /*9d60*/  I2IP.S8.S32.SAT R34, R41, R40, R42 ;  /* 0x0000002829227239 */ /* 0x000fe4000000142a */
[----:B------:R-:W-:Y:S02]  /*9d70*/  I2IP.S8.S32.SAT R35, R45, R44, R35 ;  /* 0x0000002c2d237239 */ /* 0x000fe40000001423 */
[----:B------:R-:W-:Y:S02]  /*9d80*/  I2IP.S8.S32.SAT R50, R55, R50, RZ ;  /* 0x0000003237327239 */ /* 0x000fe400000014ff */
[----:B------:R-:W-:Y:S01]  /*9d90*/  I2IP.S8.S32.SAT R54, R59, R54, RZ ;  /* 0x000000363b367239 */ /* 0x000fe200000014ff */
[----:B------:R1:W-:Y:S01]  /*9da0*/  STS.128 [R157+0x8200], R32 ;  /* 0x008200209d007388 */ /* 0x0003e20000000c00 */
[----:B------:R-:W-:Y:S02]  /*9db0*/  I2IP.S8.S32.SAT R58, R63, R58, RZ ;  /* 0x0000003a3f3a7239 */ /* 0x000fe400000014ff */
[----:B------:R-:W-:Y:S02]  /*9dc0*/  I2IP.S8.S32.SAT R62, R67, R62, RZ ;  /* 0x0000003e433e7239 */ /* 0x000fe400000014ff */
[----:B------:R-:W-:Y:S02]  /*9dd0*/  I2IP.S8.S32.SAT R48, R49, R48, R50 ;  /* 0x0000003031307239 */ /* 0x000fe40000001432 */
[----:B------:R-:W-:Y:S02]  /*9de0*/  I2IP.S8.S32.SAT R49, R53, R52, R54 ;  /* 0x0000003435317239 */ /* 0x000fe40000001436 */
[----:B------:R-:W-:Y:S02]  /*9df0*/  I2IP.S8.S32.SAT R50, R57, R56, R58 ;  /* 0x0000003839327239 */ /* 0x000fe4000000143a */
[----:B------:R-:W-:Y:S02]  /*9e00*/  I2IP.S8.S32.SAT R51, R61, R60, R62 ;  /* 0x0000003c3d337239 */ /* 0x000fe4000000143e */
[----:B------:R-:W-:Y:S02]  /*9e10*/  LEA R0, R148, UR44, 0x3 ;  /* 0x0000002c94007c11 */ /* 0x000fe4000f8e18ff */
[----:B------:R-:W-:Y:S01]  /*9e20*/  @P6 SHF.L.U32 R3, R146, 0x1f, RZ ;  /* 0x0000001f92036819 */ /* 0x000fe200000006ff */
        /* <DEDUP_REMOVED lines=9> */
[----:B------:R-:W-:Y:S02]  /*9ec0*/  UIADD3 UR4, UPT, UPT, UR44, 0x8200, URZ ;  /* 0x000082002c047890 */ /* 0x000fe4000fffe0ff */
[----:B------:R-:W-:Y:S01]  /*9ed0*/  UIADD3 UR9, UPT, UPT, UR49, 0x80, URZ ;  /* 0x0000008031097890 */ /* 0x000fe2000fffe0ff */
[----:B------:R-:W-:Y:S01]  /*9ee0*/  UMOV UR10, UR50 ;  /* 0x00000032000a7c82 */ /* 0x000fe20008000000 */
[----:B------:R-:W-:Y:S02]  /*9ef0*/  UMOV UR11, UR36 ;  /* 0x00000024000b7c82 */ /* 0x000fe40008000000 */
        /* <DEDUP_REMOVED lines=8> */
.L_x_119:
[----:B------:R-:W-:Y:S05]  /*9f80*/  BSYNC.RECONVERGENT B0 ;  /* 0x0000000000007941 */ /* 0x000fea0003800200 */
.L_x_118:
        /* <DEDUP_REMOVED lines=16> */
.L_x_123:
[----:B------:R-:W-:Y:S05]  /*a090*/  BSYNC B0 ;  /* 0x0000000000007941 */ /* 0x000fea0003800000 */
.L_x_122:
        /* <DEDUP_REMOVED lines=20> */
.L_x_121:
[----:B------:R-:W-:Y:S05]  /*a1e0*/  BSYNC B1 ;  /* 0x0000000000017941 */ /* 0x000fea0003800000 */
.L_x_120:
[----:B--2---:R-:W-:Y:S05]  /*a1f0*/  VIADD R0, R71, 0xc0 ;  /* 0x000000c047007836 */ /* 0x004fea0000000000 */
        /* <DEDUP_REMOVED lines=9> */
[----:B------:R-:W5:Y:S01]  /*a290*/  LDCU.64 UR6, c[0x4][0x80] ;  /* 0x01001000ff0677ac */ /* 0x000f620008000a00 */
[----:B------:R-:W1:Y:S01]  /*a2a0*/  LDC.64 R2, c[0x4][R3] ;  /* 0x0100000003027b82 */ /* 0x000e620000000a00 */
[----:B------:R-:W3:Y:S01]  /*a2b0*/  LDCU.64 UR4, c[0x4][0x18] ;  /* 0x01000300ff0477ac */ /* 0x000ee20008000a00 */
[----:B--2---:R-:W-:Y:S01]  /*a2c0*/  MOV R5, UR9 ;  /* 0x0000000900057c02 */ /* 0x004fe20008000f00 */
[----:B------:R-:W-:Y:S01]  /*a2d0*/  IMAD.U32 R4, RZ, RZ, UR8 ;  /* 0x00000008ff047e24 */ /* 0x000fe2000f8e00ff */
[----:B-----5:R-:W-:Y:S01]  /*a2e0*/  MOV R7, UR7 ;  /* 0x0000000700077c02 */ /* 0x020fe20008000f00 */
[----:B------:R-:W-:Y:S01]  /*a2f0*/  IMAD.U32 R6, RZ, RZ, UR6 ;  /* 0x00000006ff067e24 */ /* 0x000fe2000f8e00ff */
[----:B---3--:R-:W-:Y:S01]  /*a300*/  MOV R11, UR5 ;  /* 0x00000005000b7c02 */ /* 0x008fe20008000f00 */
[----:B------:R-:W-:Y:S02]  /*a310*/  IMAD.U32 R10, RZ, RZ, UR4 ;  /* 0x00000004ff0a7e24 */ /* 0x000fe4000f8e00ff */
[----:B------:R-:W-:Y:S07]  /*a320*/  LEPC R20, `(.L_x_125) ;  /* 0x000000001014794e */ /* 0x000fee0000000000 */
[----:B-1--4-:R-:W-:Y:S05]  /*a330*/  CALL.ABS.NOINC R2 ;  /* 0x0000000002007343 */ /* 0x012fea0003c00000 */
.L_x_125:
[----:B------:R-:W-:Y:S01]  /*a340*/  ISETP.NE.AND P0, PT, R154, RZ, PT ;  /* 0x000000ff9a00720c */ /* 0x000fe20003f05270 */
[----:B------:R-:W-:Y:S05]  /*a350*/  WARPSYNC.ALL ;  /* 0x0000000000007948 */ /* 0x000fea0003800000 */
[----:B---3--:R-:W-:Y:S01]  /*a360*/  IMAD.U32 R131, R94, 0x10000, RZ ;  /* 0x000100005e837824 */ /* 0x008fe200078e00ff */
[----:B------:R-:W-:Y:S01]  /*a370*/  R2UR UR4, R71 ;  /* 0x00000000470472ca */ /* 0x000fe200000e0000 */
[----:B----4-:R-:W-:Y:S01]  /*a380*/  IMAD.U32 R125, R80, 0x10000, RZ ;  /* 0x00010000507d7824 */ /* 0x010fe200078e00ff */
[C---:B------:R-:W-:Y:S01]  /*a390*/  SHF.L.U32 R0, R92.reuse, 0x10, RZ ;  /* 0x000000105c007819 */ /* 0x040fe200000006ff */
[----:B-1----:R-:W-:Y:S01]  /*a3a0*/  IMAD.U32 R110, R85, 0x10000, RZ ;  /* 0x00010000556e7824 */ /* 0x002fe200078e00ff */
[----:B------:R-:W-:Y:S01]  /*a3b0*/  PRMT R3, R92, 0x8880, RZ ;  /* 0x000088805c037816 */ /* 0x000fe200000000ff */
[----:B------:R-:W-:Y:S01]  /*a3c0*/  IMAD.SHL.U32 R118, R82, 0x100, RZ ;  /* 0x0000010052767824 */ /* 0x000fe200078e00ff */
[----:B------:R-:W-:Y:S01]  /*a3d0*/  SHF.L.U32 R73, R92, 0x8, RZ ;  /* 0x000000085c497819 */ /* 0x000fe200000006ff */
[----:B------:R-:W-:Y:S01]  /*a3e0*/  IMAD.SHL.U32 R103, R87, 0x100, RZ ;  /* 0x0000010057677824 */ /* 0x000fe200078e00ff */
[----:B------:R-:W-:Y:S01]  /*a3f0*/  SHF.R.S32.HI R0, RZ, 0x18, R0 ;  /* 0x00000018ff007819 */ /* 0x000fe20000011400 */
[----:B------:R-:W-:Y:S01]  /*a400*/  BSSY.RECONVERGENT B0, `(.L_x_126) ;  /* 0x0000123000007945 */ /* 0x000fe20003800200 */
[----:B------:R-:W-:Y:S02]  /*a410*/  SHF.R.S32.HI R73, RZ, 0x18, R73 ;  /* 0x00000018ff497819 */ /* 0x000fe40000011449 */
[----:B------:R-:W-:Y:S01]  /*a420*/  R2UR UR5, R78 ;  /* 0x000000004e0572ca */ /* 0x000fe200000e0000 */
[----:B------:R-:W1:Y:S01]  /*a430*/  LDTM.x64 R4, tmem[UR4+0xc0] ;  /* 0x0000c004000479ee */ /* 0x000e620008340000 */
[----:B------:R-:W-:Y:S01]  /*a440*/  NOP ;  /* 0x0000000000007918 */ /* 0x000fe20000000000 */
[----:B------:R-:W-:Y:S02]  /*a450*/  SHF.R.S32.HI R2, RZ, 0x18, R92 ;  /* 0x00000018ff027819 */ /* 0x000fe4000001145c */
[C---:B------:R-:W-:Y:S02]  /*a460*/  PRMT R134, R93.reuse, 0x8880, RZ ;  /* 0x000088805d867816 */ /* 0x040fe400000000ff */
[----:B------:R-:W-:Y:S02]  /*a470*/  SHF.L.U32 R74, R93, 0x10, RZ ;  /* 0x000000105d4a7819 */ /* 0x000fe400000006ff */
[----:B------:R-:W-:Y:S02]  /*a480*/  PRMT R132, R94, 0x8880, RZ ;  /* 0x000088805e847816 */ /* 0x000fe400000000ff */
[----:B------:R-:W-:Y:S02]  /*a490*/  SHF.R.S32.HI R74, RZ, 0x18, R74 ;  /* 0x00000018ff4a7819 */ /* 0x000fe4000001144a */
[----:B------:R-:W-:Y:S01]  /*a4a0*/  UIADD3 UR4, UPT, UPT, UR5, 0xb0, URZ ;  /* 0x000000b005047890 */ /* 0x000fe2000fffe0ff */
[----:B------:R-:W-:Y:S02]  /*a4b0*/  SHF.R.S32.HI R75, RZ, 0x18, R93 ;  /* 0x00000018ff4b7819 */ /* 0x000fe4000001145d */
[C---:B------:R-:W-:Y:S01]  /*a4c0*/  PRMT R129, R95.reuse, 0x8880, RZ ;  /* 0x000088805f817816 */ /* 0x040fe200000000ff */
[----:B------:R-:W-:Y:S01]  /*a4d0*/  UPRMT UR4, UR45, 0x654, UR4 ;  /* 0x000006542d047896 */ /* 0x000fe20008000004 */
[----:B------:R-:W-:Y:S02]  /*a4e0*/  SHF.R.S32.HI R76, RZ, 0x18, R94 ;  /* 0x00000018ff4c7819 */ /* 0x000fe4000001145e */
[----:B------:R-:W-:Y:S02]  /*a4f0*/  SHF.L.U32 R128, R95, 0x10, RZ ;  /* 0x000000105f807819 */ /* 0x000fe400000006ff */
[----:B------:R-:W-:Y:S02]  /*a500*/  PRMT R126, R80, 0x8880, RZ ;  /* 0x00008880507e7816 */ /* 0x000fe400000000ff */
[----:B------:R-:W-:Y:S01]  /*a510*/  SHF.R.S32.HI R77, RZ, 0x18, R95 ;  /* 0x00000018ff4d7819 */ /* 0x000fe2000001145f */
[C---:B-1----:R-:W-:Y:S01]  /*a520*/  IMAD R4, R70.reuse, R4, RZ ;  /* 0x0000000446047224 */ /* 0x042fe200078e02ff */
[----:B------:R-:W-:Y:S01]  /*a530*/  SYNCS.ARRIVE.TRANS64.RED.A1T0 RZ, [UR4], RZ ;  /* 0x000000ffffff79a7 */ /* 0x000fe20008100404 */
[C---:B------:R-:W-:Y:S01]  /*a540*/  IMAD R5, R70.reuse, R5, RZ ;  /* 0x0000000546057224 */ /* 0x040fe200078e02ff */
[----:B------:R-:W-:Y:S01]  /*a550*/  PRMT R123, R81, 0x8880, RZ ;  /* 0x00008880517b7816 */ /* 0x000fe200000000ff */
[C---:B------:R-:W-:Y:S01]  /*a560*/  IMAD R6, R70.reuse, R6, RZ ;  /* 0x0000000646067224 */ /* 0x040fe200078e02ff */
[----:B------:R-:W-:Y:S01]  /*a570*/  SHF.R.S32.HI R78, RZ, 0x18, R80 ;  /* 0x00000018ff4e7819 */ /* 0x000fe20000011450 */
[-C--:B------:R-:W-:Y:S01]  /*a580*/  IMAD R4, R3, R72.reuse, R4 ;  /* 0x0000004803047224 */ /* 0x080fe200078e0204 */
[----:B------:R-:W-:Y:S01]  /*a590*/  SHF.L.U32 R122, R81, 0x10, RZ ;  /* 0x00000010517a7819 */ /* 0x000fe200000006ff */
[----:B------:R-:W-:Y:S01]  /*a5a0*/  IMAD R7, R70, R7, RZ ;  /* 0x0000000746077224 */ /* 0x000fe200078e02ff */
[----:B------:R-:W-:Y:S01]  /*a5b0*/  PRMT R120, R82, 0x8880, RZ ;  /* 0x0000888052787816 */ /* 0x000fe200000000ff */
[-C--:B------:R-:W-:Y:S01]  /*a5c0*/  IMAD R5, R0, R72.reuse, R5 ;  /* 0x0000004800057224 */ /* 0x080fe200078e0205 */
[----:B------:R-:W-:Y:S01]  /*a5d0*/  SHF.R.S32.HI R79, RZ, 0x18, R81 ;  /* 0x00000018ff4f7819 */ /* 0x000fe20000011451 */
[----:B------:R-:W-:Y:S01]  /*a5e0*/  IMAD R6, R73, R72, R6 ;  /* 0x0000004849067224 */ /* 0x000fe200078e0206 */
[----:B------:R-:W-:Y:S01]  /*a5f0*/  MOV R73, R134 ;  /* 0x0000008600497202 */ /* 0x000fe20000000f00 */
[----:B------:R-:W-:Y:S01]  /*a600*/  IMAD R7, R2, R72, R7 ;  /* 0x0000004802077224 */ /* 0x000fe200078e0207 */
[----:B------:R-:W-:Y:S01]  /*a610*/  SHF.L.U32 R119, R82, 0x10, RZ ;  /* 0x0000001052777819 */ /* 0x000fe200000006ff */
[C---:B------:R-:W-:Y:S01]  /*a620*/  IMAD R2, R70.reuse, R17, RZ ;  /* 0x0000001146027224 */ /* 0x040fe200078e02ff */
[----:B------:R-:W-:Y:S01]  /*a630*/  PRMT R117, R83, 0x8880, RZ ;  /* 0x0000888053757816 */ /* 0x000fe200000000ff */
[C---:B------:R-:W-:Y:S01]  /*a640*/  IMAD R17, R70.reuse, R21, RZ ;  /* 0x0000001546117224 */ /* 0x040fe200078e02ff */
[----:B------:R-:W-:Y:S01]  /*a650*/  I2IP.S8.S32.SAT R160, R7, R6, RZ ;  /* 0x0000000607a07239 */ /* 0x000fe200000014ff */
[C---:B------:R-:W-:Y:S01]  /*a660*/  IMAD R21, R70.reuse, R25, RZ ;  /* 0x0000001946157224 */ /* 0x040fe200078e02ff */
[----:B------:R-:W-:Y:S01]  /*a670*/  SHF.R.S32.HI R6, RZ, 0x18, R131 ;  /* 0x00000018ff067819 */ /* 0x000fe20000011483 */
[C---:B------:R-:W-:Y:S01]  /*a680*/  IMAD R25, R70.reuse, R29, RZ ;  /* 0x0000001d46197224 */ /* 0x040fe200078e02ff */
[----:B------:R-:W-:Y:S01]  /*a690*/  I2IP.S8.S32.SAT R160, R5, R4, R160 ;  /* 0x0000000405a07239 */ /* 0x000fe200000014a0 */
[C---:B------:R-:W-:Y:S01]  /*a6a0*/  IMAD R29, R70.reuse, R33, RZ ;  /* 0x00000021461d7224 */ /* 0x040fe200078e02ff */
[----:B------:R-:W-:Y:S01]  /*a6b0*/  SHF.R.S32.HI R5, RZ, 0x18, R128 ;  /* 0x00000018ff057819 */ /* 0x000fe20000011480 */
[C---:B------:R-:W-:Y:S01]  /*a6c0*/  IMAD R8, R70.reuse, R8, RZ ;  /* 0x0000000846087224 */ /* 0x040fe200078e02ff */
[----:B------:R-:W-:Y:S01]  /*a6d0*/  SHF.L.U32 R116, R83, 0x10, RZ ;  /* 0x0000001053747819 */ /* 0x000fe200000006ff */
[----:B------:R-:W-:Y:S01]  /*a6e0*/  IMAD R33, R70, R37, RZ ;  /* 0x0000002546217224 */ /* 0x000fe200078e02ff */
[----:B------:R-:W-:Y:S01]  /*a6f0*/  PRMT R114, R84, 0x8880, RZ ;  /* 0x0000888054727816 */ /* 0x000fe200000000ff */
[----:B------:R-:W-:Y:S01]  /*a700*/  IMAD R37, R70, R41, RZ ;  /* 0x0000002946257224 */ /* 0x000fe200078e02ff */
[----:B------:R-:W-:Y:S01]  /*a710*/  SHF.L.U32 R113, R84, 0x10, RZ ;  /* 0x0000001054717819 */ /* 0x000fe200000006ff */
[C---:B------:R-:W-:Y:S01]  /*a720*/  IMAD R9, R70.reuse, R9, RZ ;  /* 0x0000000946097224 */ /* 0x040fe200078e02ff */
[C---:B------:R-:W-:Y:S01]  /*a730*/  PRMT R111, R85.reuse, 0x8880, RZ ;  /* 0x00008880556f7816 */ /* 0x040fe200000000ff */
[C---:B------:R-:W-:Y:S01]  /*a740*/  IMAD R41, R70.reuse, R45, RZ ;  /* 0x0000002d46297224 */ /* 0x040fe200078e02ff */
[----:B------:R-:W-:Y:S01]  /*a750*/  SHF.L.U32 R109, R85, 0x8, RZ ;  /* 0x00000008556d7819 */ /* 0x000fe200000006ff */
[----:B------:R-:W-:Y:S01]  /*a760*/  IMAD R45, R70, R49, RZ ;  /* 0x00000031462d7224 */ /* 0x000fe200078e02ff */
[----:B------:R-:W-:Y:S01]  /*a770*/  PRMT R108, R86, 0x8880, RZ ;  /* 0x00008880566c7816 */ /* 0x000fe200000000ff */
[----:B------:R-:W-:Y:S01]  /*a780*/  IMAD R10, R70, R10, RZ ;  /* 0x0000000a460a7224 */ /* 0x000fe200078e02ff */
[----:B------:R-:W-:Y:S01]  /*a790*/  SHF.L.U32 R107, R86, 0x10, RZ ;  /* 0x00000010566b7819 */ /* 0x000fe200000006ff */
[C---:B------:R-:W-:Y:S01]  /*a7a0*/  IMAD R49, R70.reuse, R53, RZ ;  /* 0x0000003546317224 */ /* 0x040fe200078e02ff */
[----:B------:R-:W-:Y:S01]  /*a7b0*/  PRMT R105, R87, 0x8880, RZ ;  /* 0x0000888057697816 */ /* 0x000fe200000000ff */
[-C--:B------:R-:W-:Y:S01]  /*a7c0*/  IMAD R8, R73, R72.reuse, R8 ;  /* 0x0000004849087224 */ /* 0x080fe200078e0208 */
[----:B------:R-:W-:Y:S01]  /*a7d0*/  SHF.L.U32 R104, R87, 0x10, RZ ;  /* 0x0000001057687819 */ /* 0x000fe200000006ff */
[----:B------:R-:W-:Y:S01]  /*a7e0*/  IMAD R53, R70, R57, RZ ;  /* 0x0000003946357224 */ /* 0x000fe200078e02ff */
[----:B------:R-:W-:Y:S01]  /*a7f0*/  PRMT R102, R88, 0x8880, RZ ;  /* 0x0000888058667816 */ /* 0x000fe200000000ff */
[----:B------:R-:W-:Y:S01]  /*a800*/  IMAD R11, R70, R11, RZ ;  /* 0x0000000b460b7224 */ /* 0x000fe200078e02ff */
[----:B------:R-:W-:Y:S01]  /*a810*/  SHF.L.U32 R101, R88, 0x10, RZ ;  /* 0x0000001058657819 */ /* 0x000fe200000006ff */
[----:B------:R-:W-:Y:S01]  /*a820*/  IMAD R57, R70, R61, RZ ;  /* 0x0000003d46397224 */ /* 0x000fe200078e02ff */
[C---:B------:R-:W-:Y:S01]  /*a830*/  PRMT R99, R89.reuse, 0x8880, RZ ;  /* 0x0000888059637816 */ /* 0x040fe200000000ff */
[----:B------:R-:W-:Y:S01]  /*a840*/  IMAD R9, R74, R72, R9 ;  /* 0x000000484a097224 */ /* 0x000fe200078e0209 */
[----:B------:R-:W-:Y:S01]  /*a850*/  SHF.L.U32 R98, R89, 0x10, RZ ;  /* 0x0000001059627819 */ /* 0x000fe200000006ff */
[----:B------:R-:W-:Y:S01]  /*a860*/  IMAD R61, R70, R65, RZ ;  /* 0x00000041463d7224 */ /* 0x000fe200078e02ff */
[----:B------:R-:W-:Y:S01]  /*a870*/  PRMT R96, R90, 0x8880, RZ ;  /* 0x000088805a607816 */ /* 0x000fe200000000ff */
[C---:B------:R-:W-:Y:S01]  /*a880*/  IMAD R12, R70.reuse, R12, RZ ;  /* 0x0000000c460c7224 */ /* 0x040fe200078e02ff */
[----:B------:R-:W-:Y:S01]  /*a890*/  SHF.L.U32 R92, R91, 0x10, RZ ;  /* 0x000000105b5c7819 */ /* 0x000fe200000006ff */
[----:B------:R-:W-:Y:S01]  /*a8a0*/  IMAD.MOV.U32 R65, RZ, RZ, R132 ;  /* 0x000000ffff417224 */ /* 0x000fe200078e0084 */
[----:B------:R-:W-:Y:S01]  /*a8b0*/  SHF.L.U32 R133, R93, 0x8, RZ ;  /* 0x000000085d857819 */ /* 0x000fe200000006ff */
[C---:B------:R-:W-:Y:S01]  /*a8c0*/  IMAD R13, R70.reuse, R13, RZ ;  /* 0x0000000d460d7224 */ /* 0x040fe200078e02ff */
[----:B------:R-:W-:Y:S01]  /*a8d0*/  PRMT R93, R91, 0x8880, RZ ;  /* 0x000088805b5d7816 */ /* 0x000fe200000000ff */
[C---:B------:R-:W-:Y:S01]  /*a8e0*/  IMAD R14, R70.reuse, R14, RZ ;  /* 0x0000000e460e7224 */ /* 0x040fe200078e02ff */
[----:B------:R-:W-:Y:S01]  /*a8f0*/  SHF.R.S32.HI R7, RZ, 0x18, R133 ;  /* 0x00000018ff077819 */ /* 0x000fe20000011485 */
[----:B------:R-:W-:Y:S01]  /*a900*/  IMAD R15, R70, R15, RZ ;  /* 0x0000000f460f7224 */ /* 0x000fe200078e02ff */
[----:B------:R-:W-:Y:S01]  /*a910*/  SHF.L.U32 R130, R94, 0x8, RZ ;  /* 0x000000085e827819 */ /* 0x000fe200000006ff */
[----:B------:R-:W-:Y:S01]  /*a920*/  IMAD R0, R70, R16, RZ ;  /* 0x0000001046007224 */ /* 0x000fe200078e02ff */
[----:B------:R-:W-:Y:S01]  /*a930*/  SHF.L.U32 R127, R95, 0x8, RZ ;  /* 0x000000085f7f7819 */ /* 0x000fe200000006ff */
[-C--:B------:R-:W-:Y:S01]  /*a940*/  IMAD R10, R7, R72.reuse, R10 ;  /* 0x00000048070a7224 */ /* 0x080fe200078e020a */
[----:B------:R-:W-:Y:S01]  /*a950*/  MOV R7, R129 ;  /* 0x0000008100077202 */ /* 0x000fe20000000f00 */
[-C--:B------:R-:W-:Y:S01]  /*a960*/  IMAD R11, R75, R72.reuse, R11 ;  /* 0x000000484b0b7224 */ /* 0x080fe200078e020b */
[----:B------:R-:W-:Y:S01]  /*a970*/  SHF.R.S32.HI R73, RZ, 0x18, R130 ;  /* 0x00000018ff497819 */ /* 0x000fe20000011482 */
[-C--:B------:R-:W-:Y:S01]  /*a980*/  IMAD R12, R65, R72.reuse, R12 ;  /* 0x00000048410c7224 */ /* 0x080fe200078e020c */
[----:B------:R-:W-:Y:S01]  /*a990*/  SHF.R.S32.HI R4, RZ, 0x18, R127 ;  /* 0x00000018ff047819 */ /* 0x000fe2000001147f */
[----:B------:R-:W-:Y:S01]  /*a9a0*/  IMAD R13, R6, R72, R13 ;  /* 0x00000048060d7224 */ /* 0x000fe200078e020d */
[----:B------:R-:W-:Y:S01]  /*a9b0*/  I2IP.S8.S32.SAT R10, R11, R10, RZ ;  /* 0x0000000a0b0a7239 */ /* 0x000fe200000014ff */
[-C--:B------:R-:W-:Y:S01]  /*a9c0*/  IMAD R14, R73, R72.reuse, R14 ;  /* 0x00000048490e7224 */ /* 0x080fe200078e020e */
[----:B------:R-:W-:Y:S01]  /*a9d0*/  SHF.R.S32.HI R6, RZ, 0x18, R125 ;  /* 0x00000018ff067819 */ /* 0x000fe2000001147d */
[----:B------:R-:W-:Y:S01]  /*a9e0*/  IMAD R15, R76, R72, R15 ;  /* 0x000000484c0f7224 */ /* 0x000fe200078e020f */
[----:B------:R-:W-:Y:S01]  /*a9f0*/  I2IP.S8.S32.SAT R161, R9, R8, R10 ;  /* 0x0000000809a17239 */ /* 0x000fe2000000140a */
[----:B------:R-:W-:Y:S01]  /*aa00*/  IMAD R3, R70, R18, RZ ;  /* 0x0000001246037224 */ /* 0x000fe200078e02ff */
[----:B------:R-:W-:Y:S01]  /*aa10*/  SHF.L.U32 R124, R80, 0x8, RZ ;  /* 0x00000008507c7819 */ /* 0x000fe200000006ff */
[----:B------:R-:W-:Y:S01]  /*aa20*/  IMAD R0, R7, R72, R0 ;  /* 0x0000004807007224 */ /* 0x000fe200078e0200 */
[----:B------:R-:W-:Y:S01]  /*aa30*/  I2IP.S8.S32.SAT R14, R15, R14, RZ ;  /* 0x0000000e0f0e7239 */ /* 0x000fe200000014ff */
[----:B------:R-:W-:Y:S01]  /*aa40*/  IMAD R19, R70, R19, RZ ;  /* 0x0000001346137224 */ /* 0x000fe200078e02ff */
[----:B------:R-:W-:Y:S01]  /*aa50*/  SHF.R.S32.HI R7, RZ, 0x18, R124 ;  /* 0x00000018ff077819 */ /* 0x000fe2000001147c */
[----:B------:R-:W-:Y:S01]  /*aa60*/  IMAD R2, R5, R72, R2 ;  /* 0x0000004805027224 */ /* 0x000fe200078e0202 */
[----:B------:R-:W-:Y:S01]  /*aa70*/  I2IP.S8.S32.SAT R162, R13, R12, R14 ;  /* 0x0000000c0da27239 */ /* 0x000fe2000000140e */
[----:B------:R-:W-:Y:S01]  /*aa80*/  IMAD R3, R4, R72, R3 ;  /* 0x0000004804037224 */ /* 0x000fe200078e0203 */
[----:B------:R-:W-:Y:S01]  /*aa90*/  MOV R5, R126 ;  /* 0x0000007e00057202 */ /* 0x000fe20000000f00 */
[C---:B------:R-:W-:Y:S01]  /*aaa0*/  IMAD R16, R70.reuse, R20, RZ ;  /* 0x0000001446107224 */ /* 0x040fe200078e02ff */
[----:B------:R-:W-:Y:S01]  /*aab0*/  SHF.R.S32.HI R4, RZ, 0x18, R122 ;  /* 0x00000018ff047819 */ /* 0x000fe2000001147a */
[----:B------:R-:W-:Y:S01]  /*aac0*/  IMAD R19, R77, R72, R19 ;  /* 0x000000484d137224 */ /* 0x000fe200078e0213 */
[----:B------:R-:W-:Y:S01]  /*aad0*/  SHF.R.S32.HI R80, RZ, 0x18, R82 ;  /* 0x00000018ff507819 */ /* 0x000fe20000011452 */
[C---:B------:R-:W-:Y:S01]  /*aae0*/  IMAD R18, R70.reuse, R22, RZ ;  /* 0x0000001646127224 */ /* 0x040fe200078e02ff */
[----:B------:R-:W-:Y:S01]  /*aaf0*/  SHF.R.S32.HI R82, RZ, 0x18, R84 ;  /* 0x00000018ff527819 */ /* 0x000fe20000011454 */
[-C--:B------:R-:W-:Y:S01]  /*ab00*/  IMAD R16, R5, R72.reuse, R16 ;  /* 0x0000004805107224 */ /* 0x080fe200078e0210 */
[----:B------:R-:W-:Y:S01]  /*ab10*/  I2IP.S8.S32.SAT R19, R19, R3, RZ ;  /* 0x0000000313137239 */ /* 0x000fe200000014ff */
[----:B------:R-:W-:Y:S01]  /*ab20*/  IMAD R23, R70, R23, RZ ;  /* 0x0000001746177224 */ /* 0x000fe200078e02ff */
[----:B------:R-:W-:Y:S01]  /*ab30*/  MOV R3, R123 ;  /* 0x0000007b00037202 */ /* 0x000fe20000000f00 */
[----:B------:R-:W-:Y:S01]  /*ab40*/  IMAD R17, R6, R72, R17 ;  /* 0x0000004806117224 */ /* 0x000fe200078e0211 */
[----:B------:R-:W-:Y:S01]  /*ab50*/  I2IP.S8.S32.SAT R163, R2, R0, R19 ;  /* 0x0000000002a37239 */ /* 0x000fe20000001413 */
[----:B------:R-:W-:Y:S01]  /*ab60*/  IMAD R20, R70, R24, RZ ;  /* 0x0000001846147224 */ /* 0x000fe200078e02ff */
[----:B------:R-:W-:Y:S01]  /*ab70*/  MOV R5, R120 ;  /* 0x0000007800057202 */ /* 0x000fe20000000f00 */
[-C--:B------:R-:W-:Y:S01]  /*ab80*/  IMAD R18, R7, R72.reuse, R18 ;  /* 0x0000004807127224 */ /* 0x080fe200078e0212 */
[----:B------:R-:W-:Y:S01]  /*ab90*/  SHF.L.U32 R121, R81, 0x8, RZ ;  /* 0x0000000851797819 */ /* 0x000fe200000006ff */
[-C--:B------:R-:W-:Y:S01]  /*aba0*/  IMAD R23, R78, R72.reuse, R23 ;  /* 0x000000484e177224 */ /* 0x080fe200078e0217 */
[----:B------:R1:W-:Y:S01]  /*abb0*/  STS.128 [R135+UR44+0xa200], R160 ;  /* 0x00a200a087007988 */ /* 0x0003e20008000c2c */
[----:B------:R-:W-:Y:S01]  /*abc0*/  IMAD R20, R3, R72, R20 ;  /* 0x0000004803147224 */ /* 0x000fe200078e0214 */
[----:B------:R-:W-:Y:S01]  /*abd0*/  SHF.R.S32.HI R3, RZ, 0x18, R121 ;  /* 0x00000018ff037819 */ /* 0x000fe20000011479 */
[C---:B------:R-:W-:Y:S01]  /*abe0*/  IMAD R22, R70.reuse, R26, RZ ;  /* 0x0000001a46167224 */ /* 0x040fe200078e02ff */
[----:B------:R-:W-:Y:S01]  /*abf0*/  I2IP.S8.S32.SAT R18, R23, R18, RZ ;  /* 0x0000001217127239 */ /* 0x000fe200000014ff */
[----:B------:R-:W-:Y:S01]  /*ac00*/  IMAD R27, R70, R27, RZ ;  /* 0x0000001b461b7224 */ /* 0x000fe200078e02ff */
[----:B------:R-:W-:Y:S01]  /*ac10*/  SHF.R.S32.HI R0, RZ, 0x18, R119 ;  /* 0x00000018ff007819 */ /* 0x000fe20000011477 */
[----:B------:R-:W-:Y:S01]  /*ac20*/  IMAD R21, R4, R72, R21 ;  /* 0x0000004804157224 */ /* 0x000fe200078e0215 */
[----:B------:R-:W-:Y:S01]  /*ac30*/  I2IP.S8.S32.SAT R16, R17, R16, R18 ;  /* 0x0000001011107239 */ /* 0x000fe20000001412 */
[C---:B------:R-:W-:Y:S01]  /*ac40*/  IMAD R24, R70.reuse, R28, RZ ;  /* 0x0000001c46187224 */ /* 0x040fe200078e02ff */
[----:B------:R-:W-:Y:S01]  /*ac50*/  SHF.R.S32.HI R7, RZ, 0x18, R118 ;  /* 0x00000018ff077819 */ /* 0x000fe20000011476 */
[-C--:B------:R-:W-:Y:S01]  /*ac60*/  IMAD R22, R3, R72.reuse, R22 ;  /* 0x0000004803167224 */ /* 0x080fe200078e0216 */
[----:B------:R-:W-:Y:S01]  /*ac70*/  SHF.R.S32.HI R81, RZ, 0x18, R83 ;  /* 0x00000018ff517819 */ /* 0x000fe20000011453 */
[----:B------:R-:W-:Y:S01]  /*ac80*/  IMAD R27, R79, R72, R27 ;  /* 0x000000484f1b7224 */ /* 0x000fe200078e021b */
[----:B------:R-:W-:Y:S01]  /*ac90*/  SHF.L.U32 R115, R83, 0x8, RZ ;  /* 0x0000000853737819 */ /* 0x000fe200000006ff */
[C---:B------:R-:W-:Y:S01]  /*aca0*/  IMAD R26, R70.reuse, R30, RZ ;  /* 0x0000001e461a7224 */ /* 0x040fe200078e02ff */
[----:B------:R-:W-:Y:S01]  /*acb0*/  SHF.R.S32.HI R83, RZ, 0x18, R85 ;  /* 0x00000018ff537819 */ /* 0x000fe20000011455 */
[----:B------:R-:W-:Y:S01]  /*acc0*/  IMAD R24, R5, R72, R24 ;  /* 0x0000004805187224 */ /* 0x000fe200078e0218 */
[----:B------:R-:W-:Y:S01]  /*acd0*/  I2IP.S8.S32.SAT R17, R27, R22, RZ ;  /* 0x000000161b117239 */ /* 0x000fe200000014ff */
[----:B------:R-:W-:Y:S01]  /*ace0*/  IMAD R31, R70, R31, RZ ;  /* 0x0000001f461f7224 */ /* 0x000fe200078e02ff */
[----:B------:R-:W-:Y:S01]  /*acf0*/  SHF.R.S32.HI R85, RZ, 0x18, R87 ;  /* 0x00000018ff557819 */ /* 0x000fe20000011457 */
[----:B------:R-:W-:Y:S01]  /*ad00*/  IMAD R25, R0, R72, R25 ;  /* 0x0000004800197224 */ /* 0x000fe200078e0219 */
[----:B------:R-:W-:Y:S01]  /*ad10*/  I2IP.S8.S32.SAT R17, R21, R20, R17 ;  /* 0x0000001415117239 */ /* 0x000fe20000001411 */
[----:B------:R-:W-:Y:S01]  /*ad20*/  IMAD R28, R70, R32, RZ ;  /* 0x00000020461c7224 */ /* 0x000fe200078e02ff */
[----:B------:R-:W-:Y:S01]  /*ad30*/  SHF.R.S32.HI R0, RZ, 0x18, R116 ;  /* 0x00000018ff007819 */ /* 0x000fe20000011474 */
[-C--:B------:R-:W-:Y:S01]  /*ad40*/  IMAD R26, R7, R72.reuse, R26 ;  /* 0x00000048071a7224 */ /* 0x080fe200078e021a */
[----:B------:R-:W-:Y:S01]  /*ad50*/  SHF.R.S32.HI R5, RZ, 0x18, R115 ;  /* 0x00000018ff057819 */ /* 0x000fe20000011473 */
[----:B------:R-:W-:Y:S01]  /*ad60*/  IMAD.MOV.U32 R3, RZ, RZ, R117 ;  /* 0x000000ffff037224 */ /* 0x000fe200078e0075 */
[----:B------:R-:W-:Y:S01]  /*ad70*/  SHF.R.S32.HI R7, RZ, 0x18, R109 ;  /* 0x00000018ff077819 */ /* 0x000fe2000001146d */
[----:B------:R-:W-:Y:S01]  /*ad80*/  IMAD R31, R80, R72, R31 ;  /* 0x00000048501f7224 */ /* 0x000fe200078e021f */
[----:B------:R-:W-:Y:S01]  /*ad90*/  SHF.R.S32.HI R87, RZ, 0x18, R89 ;  /* 0x00000018ff577819 */ /* 0x000fe20000011459 */
[----:B------:R-:W-:Y:S01]  /*ada0*/  IMAD R30, R70, R34, RZ ;  /* 0x00000022461e7224 */ /* 0x000fe200078e02ff */
[----:B------:R-:W-:Y:S01]  /*adb0*/  SHF.L.U32 R112, R84, 0x8, RZ ;  /* 0x0000000854707819 */ /* 0x000fe200000006ff */
[----:B------:R-:W-:Y:S01]  /*adc0*/  IMAD R28, R3, R72, R28 ;  /* 0x00000048031c7224 */ /* 0x000fe200078e021c */
[----:B------:R-:W-:Y:S01]  /*add0*/  I2IP.S8.S32.SAT R18, R31, R26, RZ ;  /* 0x0000001a1f127239 */ /* 0x000fe200000014ff */
[----:B------:R-:W-:Y:S01]  /*ade0*/  IMAD R35, R70, R35, RZ ;  /* 0x0000002346237224 */ /* 0x000fe200078e02ff */
[----:B------:R-:W-:Y:S01]  /*adf0*/  MOV R3, R114 ;  /* 0x0000007200037202 */ /* 0x000fe20000000f00 */
[----:B------:R-:W-:Y:S01]  /*ae00*/  IMAD R29, R0, R72, R29 ;  /* 0x00000048001d7224 */ /* 0x000fe200078e021d */
[----:B------:R-:W-:Y:S01]  /*ae10*/  I2IP.S8.S32.SAT R18, R25, R24, R18 ;  /* 0x0000001819127239 */ /* 0x000fe20000001412 */
[C---:B------:R-:W-:Y:S01]  /*ae20*/  IMAD R32, R70.reuse, R36, RZ ;  /* 0x0000002446207224 */ /* 0x040fe200078e02ff */
[----:B------:R-:W-:Y:S01]  /*ae30*/  SHF.R.S32.HI R0, RZ, 0x18, R113 ;  /* 0x00000018ff007819 */ /* 0x000fe20000011471 */
[-C--:B------:R-:W-:Y:S01]  /*ae40*/  IMAD R30, R5, R72.reuse, R30 ;  /* 0x00000048051e7224 */ /* 0x080fe200078e021e */
[----:B------:R-:W-:Y:S01]  /*ae50*/  MOV R5, R111 ;  /* 0x0000006f00057202 */ /* 0x000fe20000000f00 */
[-C--:B------:R-:W-:Y:S01]  /*ae60*/  IMAD R35, R81, R72.reuse, R35 ;  /* 0x0000004851237224 */ /* 0x080fe200078e0223 */
[----:B------:R-:W-:Y:S01]  /*ae70*/  SHF.R.S32.HI R84, RZ, 0x18, R86 ;  /* 0x00000018ff547819 */ /* 0x000fe20000011456 */
[----:B------:R-:W-:Y:S01]  /*ae80*/  IMAD R32, R3, R72, R32 ;  /* 0x0000004803207224 */ /* 0x000fe200078e0220 */
[----:B------:R-:W-:Y:S01]  /*ae90*/  SHF.R.S32.HI R3, RZ, 0x18, R112 ;  /* 0x00000018ff037819 */ /* 0x000fe20000011470 */
[C---:B------:R-:W-:Y:S01]  /*aea0*/  IMAD R34, R70.reuse, R38, RZ ;  /* 0x0000002646227224 */ /* 0x040fe200078e02ff */
[----:B------:R-:W-:Y:S01]  /*aeb0*/  I2IP.S8.S32.SAT R19, R35, R30, RZ ;  /* 0x0000001e23137239 */ /* 0x000fe200000014ff */
[----:B------:R-:W-:Y:S01]  /*aec0*/  IMAD R39, R70, R39, RZ ;  /* 0x0000002746277224 */ /* 0x000fe200078e02ff */
[----:B------:R-:W-:Y:S01]  /*aed0*/  SHF.L.U32 R106, R86, 0x8, RZ ;  /* 0x00000008566a7819 */ /* 0x000fe200000006ff */
[----:B------:R-:W-:Y:S01]  /*aee0*/  IMAD R33, R0, R72, R33 ;  /* 0x0000004800217224 */ /* 0x000fe200078e0221 */
[----:B------:R-:W-:Y:S01]  /*aef0*/  I2IP.S8.S32.SAT R19, R29, R28, R19 ;  /* 0x0000001c1d137239 */ /* 0x000fe20000001413 */
[----:B------:R-:W-:Y:S01]  /*af00*/  IMAD R36, R70, R40, RZ ;  /* 0x0000002846247224 */ /* 0x000fe200078e02ff */
[----:B------:R-:W-:Y:S01]  /*af10*/  SHF.R.S32.HI R0, RZ, 0x18, R110 ;  /* 0x00000018ff007819 */ /* 0x000fe2000001146e */
[----:B------:R-:W-:Y:S01]  /*af20*/  IMAD R34, R3, R72, R34 ;  /* 0x0000004803227224 */ /* 0x000fe200078e0222 */
[----:B------:R-:W-:Y:S01]  /*af30*/  MOV R3, R108 ;  /* 0x0000006c00037202 */ /* 0x000fe20000000f00 */
[----:B------:R-:W-:Y:S01]  /*af40*/  IMAD R39, R82, R72, R39 ;  /* 0x0000004852277224 */ /* 0x000fe200078e0227 */
[----:B------:R1:W-:Y:S01]  /*af50*/  STS.128 [R158+0xa200], R16 ;  /* 0x00a200109e007388 */ /* 0x0003e20000000c00 */
[C---:B------:R-:W-:Y:S01]  /*af60*/  IMAD R38, R70.reuse, R42, RZ ;  /* 0x0000002a46267224 */ /* 0x040fe200078e02ff */
[----:B------:R-:W-:Y:S01]  /*af70*/  SHF.R.S32.HI R86, RZ, 0x18, R88 ;  /* 0x00000018ff567819 */ /* 0x000fe20000011458 */
[----:B------:R-:W-:Y:S01]  /*af80*/  IMAD R36, R5, R72, R36 ;  /* 0x0000004805247224 */ /* 0x000fe200078e0224 */
[----:B------:R-:W-:Y:S01]  /*af90*/  I2IP.S8.S32.SAT R34, R39, R34, RZ ;  /* 0x0000002227227239 */ /* 0x000fe200000014ff */
[----:B------:R-:W-:Y:S01]  /*afa0*/  IMAD R43, R70, R43, RZ ;  /* 0x0000002b462b7224 */ /* 0x000fe200078e02ff */
[----:B------:R-:W-:Y:S01]  /*afb0*/  MOV R5, R105 ;  /* 0x0000006900057202 */ /* 0x000fe20000000f00 */
[----:B------:R-:W-:Y:S01]  /*afc0*/  IMAD R37, R0, R72, R37 ;  /* 0x0000004800257224 */ /* 0x000fe200078e0225 */
[----:B------:R-:W-:Y:S01]  /*afd0*/  I2IP.S8.S32.SAT R32, R33, R32, R34 ;  /* 0x0000002021207239 */ /* 0x000fe20000001422 */
[----:B------:R-:W-:Y:S01]  /*afe0*/  IMAD R40, R70, R44, RZ ;  /* 0x0000002c46287224 */ /* 0x000fe200078e02ff */
[----:B------:R-:W-:Y:S01]  /*aff0*/  SHF.R.S32.HI R0, RZ, 0x18, R107 ;  /* 0x00000018ff007819 */ /* 0x000fe2000001146b */
[-C--:B------:R-:W-:Y:S01]  /*b000*/  IMAD R38, R7, R72.reuse, R38 ;  /* 0x0000004807267224 */ /* 0x080fe200078e0226 */
[----:B------:R-:W-:Y:S01]  /*b010*/  SHF.R.S32.HI R7, RZ, 0x18, R103 ;  /* 0x00000018ff077819 */ /* 0x000fe20000011467 */
[-C--:B------:R-:W-:Y:S01]  /*b020*/  IMAD R43, R83, R72.reuse, R43 ;  /* 0x00000048532b7224 */ /* 0x080fe200078e022b */
[----:B------:R-:W-:Y:S01]  /*b030*/  SHF.L.U32 R100, R88, 0x8, RZ ;  /* 0x0000000858647819 */ /* 0x000fe200000006ff */
        /* <DEDUP_REMOVED lines=11> */
[----:B------:R-:W-:Y:S01]  /*b0f0*/  SHF.L.U32 R97, R89, 0x8, RZ ;  /* 0x0000000859617819 */ /* 0x000fe200000006ff */
        /* <DEDUP_REMOVED lines=13> */
[----:B------:R-:W-:Y:S01]  /*b1d0*/  IADD3 R68, PT, PT, R68, 0x1, RZ ;  /* 0x0000000144447810 */ /* 0x000fe20007ffe0ff */
[----:B------:R-:W-:Y:S02]  /*b1e0*/  IMAD.MOV.U32 R3, RZ, RZ, R102 ;  /* 0x000000ffff037224 */ /* 0x000fe400078e0066 */
[-C--:B------:R-:W-:Y:S02]  /*b1f0*/  IMAD R51, R85, R72.reuse, R51 ;  /* 0x0000004855337224 */ /* 0x080fe400078e0233 */
[----:B------:R-:W-:Y:S01]  /*b200*/  IMAD R48, R3, R72, R48 ;  /* 0x0000004803307224 */ /* 0x000fe200078e0230 */
[----:B------:R-:W-:Y:S01]  /*b210*/  SHF.R.S32.HI R3, RZ, 0x18, R100 ;  /* 0x00000018ff037819 */ /* 0x000fe20000011464 */
[C---:B------:R-:W-:Y:S01]  /*b220*/  IMAD R50, R70.reuse, R54, RZ ;  /* 0x0000003646327224 */ /* 0x040fe200078e02ff */
[----:B------:R-:W-:Y:S01]  /*b230*/  I2IP.S8.S32.SAT R35, R51, R46, RZ ;  /* 0x0000002e33237239 */ /* 0x000fe200000014ff */
[----:B------:R-:W-:Y:S02]  /*b240*/  IMAD R55, R70, R55, RZ ;  /* 0x0000003746377224 */ /* 0x000fe400078e02ff */
[----:B------:R-:W-:Y:S01]  /*b250*/  IMAD R49, R0, R72, R49 ;  /* 0x0000004800317224 */ /* 0x000fe200078e0231 */
[----:B------:R-:W-:Y:S01]  /*b260*/  I2IP.S8.S32.SAT R35, R45, R44, R35 ;  /* 0x0000002c2d237239 */ /* 0x000fe20000001423 */
[----:B------:R-:W-:Y:S01]  /*b270*/  IMAD R52, R70, R56, RZ ;  /* 0x0000003846347224 */ /* 0x000fe200078e02ff */
[----:B------:R-:W-:Y:S01]  /*b280*/  SHF.R.S32.HI R0, RZ, 0x18, R98 ;  /* 0x00000018ff007819 */ /* 0x000fe20000011462 */
[-C--:B------:R-:W-:Y:S01]  /*b290*/  IMAD R50, R3, R72.reuse, R50 ;  /* 0x0000004803327224 */ /* 0x080fe200078e0232 */
[----:B------:R-:W-:Y:S01]  /*b2a0*/  SHF.R.S32.HI R3, RZ, 0x18, R97 ;  /* 0x00000018ff037819 */ /* 0x000fe20000011461 */
[----:B------:R-:W-:Y:S01]  /*b2b0*/  IMAD R55, R86, R72, R55 ;  /* 0x0000004856377224 */ /* 0x000fe200078e0237 */
[----:B------:R1:W-:Y:S01]  /*b2c0*/  STS.128 [R157+0xa200], R32 ;  /* 0x00a200209d007388 */ /* 0x0003e20000000c00 */
[----:B------:R-:W-:Y:S01]  /*b2d0*/  IMAD.U32 R95, R90, 0x10000, RZ ;  /* 0x000100005a5f7824 */ /* 0x000fe200078e00ff */
[----:B------:R-:W-:Y:S01]  /*b2e0*/  SHF.L.U32 R90, R91, 0x8, RZ ;  /* 0x000000085b5a7819 */ /* 0x000fe200000006ff */
[C---:B------:R-:W-:Y:S01]  /*b2f0*/  IMAD R54, R70.reuse, R58, RZ ;  /* 0x0000003a46367224 */ /* 0x040fe200078e02ff */
[----:B------:R-:W-:Y:S01]  /*b300*/  I2IP.S8.S32.SAT R50, R55, R50, RZ ;  /* 0x0000003237327239 */ /* 0x000fe200000014ff */
[----:B------:R-:W-:Y:S01]  /*b310*/  IMAD R52, R5, R72, R52 ;  /* 0x0000004805347224 */ /* 0x000fe200078e0234 */
[----:B------:R-:W-:Y:S01]  /*b320*/  MOV R5, R96 ;  /* 0x0000006000057202 */ /* 0x000fe20000000f00 */
[----:B------:R-:W-:Y:S01]  /*b330*/  IMAD R59, R70, R59, RZ ;  /* 0x0000003b463b7224 */ /* 0x000fe200078e02ff */
[----:B------:R-:W-:Y:S01]  /*b340*/  I2IP.S8.S32.SAT R48, R49, R48, R50 ;  /* 0x0000003031307239 */ /* 0x000fe20000001432 */
[----:B------:R-:W-:Y:S01]  /*b350*/  IMAD R53, R0, R72, R53 ;  /* 0x0000004800357224 */ /* 0x000fe200078e0235 */
[----:B------:R-:W-:Y:S01]  /*b360*/  SHF.R.S32.HI R0, RZ, 0x18, R95 ;  /* 0x00000018ff007819 */ /* 0x000fe2000001145f */
[C---:B------:R-:W-:Y:S02]  /*b370*/  IMAD R56, R70.reuse, R60, RZ ;  /* 0x0000003c46387224 */ /* 0x040fe400078e02ff */
[-C--:B------:R-:W-:Y:S01]  /*b380*/  IMAD R54, R3, R72.reuse, R54 ;  /* 0x0000004803367224 */ /* 0x080fe200078e0236 */
[----:B------:R-:W-:Y:S01]  /*b390*/  SHF.R.S32.HI R3, RZ, 0x18, R94 ;  /* 0x00000018ff037819 */ /* 0x000fe2000001145e */
[----:B------:R-:W-:Y:S02]  /*b3a0*/  IMAD R59, R87, R72, R59 ;  /* 0x00000048573b7224 */ /* 0x000fe400078e023b */
[C---:B------:R-:W-:Y:S02]  /*b3b0*/  IMAD R58, R70.reuse, R62, RZ ;  /* 0x0000003e463a7224 */ /* 0x040fe400078e02ff */
[----:B------:R-:W-:Y:S01]  /*b3c0*/  IMAD R56, R5, R72, R56 ;  /* 0x0000004805387224 */ /* 0x000fe200078e0238 */
[----:B------:R-:W-:Y:S01]  /*b3d0*/  I2IP.S8.S32.SAT R54, R59, R54, RZ ;  /* 0x000000363b367239 */ /* 0x000fe200000014ff */
[----:B------:R-:W-:Y:S01]  /*b3e0*/  IMAD R63, R70, R63, RZ ;  /* 0x0000003f463f7224 */ /* 0x000fe200078e02ff */
[----:B------:R-:W-:Y:S01]  /*b3f0*/  MOV R5, R93 ;  /* 0x0000005d00057202 */ /* 0x000fe20000000f00 */
[----:B------:R-:W-:Y:S01]  /*b400*/  IMAD R57, R0, R72, R57 ;  /* 0x0000004800397224 */ /* 0x000fe200078e0239 */
[----:B------:R-:W-:Y:S01]  /*b410*/  SHF.R.S32.HI R0, RZ, 0x18, R92 ;  /* 0x00000018ff007819 */ /* 0x000fe2000001145c */
[----:B------:R-:W-:Y:S01]  /*b420*/  IMAD R60, R70, R64, RZ ;  /* 0x00000040463c7224 */ /* 0x000fe200078e02ff */
[----:B------:R-:W-:Y:S01]  /*b430*/  I2IP.S8.S32.SAT R49, R53, R52, R54 ;  /* 0x0000003435317239 */ /* 0x000fe20000001436 */
[-C--:B------:R-:W-:Y:S01]  /*b440*/  IMAD R58, R3, R72.reuse, R58 ;  /* 0x00000048033a7224 */ /* 0x080fe200078e023a */
        /* <DEDUP_REMOVED lines=30> */
.L_x_127:
[----:B------:R-:W-:Y:S05]  /*b630*/  BSYNC.RECONVERGENT B0 ;  /* 0x0000000000007941 */ /* 0x000fea0003800200 */
.L_x_126:
[----:B------:R-:W-:Y:S01]  /*b640*/  R2UR UR5, R142 ;  /* 0x000000008e0572ca */ /* 0x000fe200000e0000 */
[----:B------:R-:W-:Y:S01]  /*b650*/  BAR.SYNC.DEFER_BLOCKING 0x1, 0x80 ;  /* 0x0042000000007b1d */ /* 0x000fe20000010000 */
[----:B------:R-:W-:Y:S01]  /*b660*/  R2UR UR4, R143 ;  /* 0x000000008f0472ca */ /* 0x000fe200000e0000 */
[----:B------:R-:W-:Y:S01]  /*b670*/  UISETP.NE.AND UP0, UPT, UR46, URZ, UPT ;  /* 0x000000ff2e00728c */ /* 0x000fe2000bf05270 */
[----:B------:R-:W-:Y:S02]  /*b680*/  ISETP.NE.AND P0, PT, R145, 0x2, PT ;  /* 0x000000029100780c */ /* 0x000fe40003f05270 */
[C---:B------:R-:W-:Y:S02]  /*b690*/  ISETP.NE.AND P1, PT, R68.reuse, 0x2, PT ;  /* 0x000000024400780c */ /* 0x040fe40003f25270 */
[----:B------:R-:W-:Y:S02]  /*b6a0*/  SEL R2, RZ, 0x1, P0 ;  /* 0x00000001ff027807 */ /* 0x000fe40000000000 */
[----:B------:R-:W-:Y:S02]  /*b6b0*/  SEL R0, RZ, 0x1, P1 ;  /* 0x00000001ff007807 */ /* 0x000fe40000800000 */
[----:B------:R-:W-:Y:S01]  /*b6c0*/  LOP3.LUT R147, R147, R2, RZ, 0x3c, !PT ;  /* 0x0000000293937212 */ /* 0x000fe200078e3cff */
[----:B------:R-:W-:Y:S01]  /*b6d0*/  UIADD3 UR20, UPT, UPT, UR37, UR5, URZ ;  /* 0x0000000525147290 */ /* 0x000fe2000fffe0ff */
[----:B------:R-:W-:Y:S01]  /*b6e0*/  LOP3.LUT R149, R149, R0, RZ, 0x3c, !PT ;  /* 0x0000000095957212 */ /* 0x000fe200078e3cff */
[----:B------:R-:W-:Y:S01]  /*b6f0*/  UIADD3 UR16, UPT, UPT, UR38, UR4, URZ ;  /* 0x0000000426107290 */ /* 0x000fe2000fffe0ff */
[----:B------:R-:W-:Y:S02]  /*b700*/  SEL R145, R145, RZ, P0 ;  /* 0x000000ff91917207 */ /* 0x000fe40000000000 */
[----:B------:R-:W-:Y:S01]  /*b710*/  SEL R68, R68, RZ, P1 ;  /* 0x000000ff44447207 */ /* 0x000fe20000800000 */
[----:B------:R-:W-:Y:S01]  /*b720*/  UMOV UR36, UR59 ;  /* 0x0000003b00247c82 */ /* 0x000fe20008000000 */
[----:B------:R-:W-:Y:S07]  /*b730*/  BRA.U UP0, `(.L_x_128) ;  /* 0xffffff9900447547 */ /* 0x000fee000b83ffff */
[----:B------:R-:W-:Y:S05]  /*b740*/  EXIT ;  /* 0x000000000000794d */ /* 0x000fea0003800000 */
.L_x_24:
[----:B--2---:R2:W3:Y:S02]  /*b750*/  SYNCS.PHASECHK.TRANS64.TRYWAIT P0, [R3+URZ+0xd0], R2 ;  /* 0x0000d002030075a7 */ /* 0x0044e400080011ff */
[----:B---3--:R-:W-:Y:S05]  /*b760*/  @!P0 NANOSLEEP.SYNCS 0x989680 ;  /* 0x009896800000895d */ /* 0x008fea0003900000 */
[----:B------:R-:W3:Y:S02]  /*b770*/  @!P0 SYNCS.PHASECHK.TRANS64 P0, [R3+URZ+0xd0], R2 ;  /* 0x0000d002030085a7 */ /* 0x000ee400080010ff */
[----:B---3--:R-:W-:Y:S05]  /*b780*/  @!P0 BRA `(.L_x_24) ;  /* 0xfffffffc00f08947 */ /* 0x008fea000383ffff */
[----:B------:R-:W-:Y:S05]  /*b790*/  BRA `(.L_x_129) ;  /* 0xffffff6000507947 */ /* 0x000fea000383ffff */
.L_x_27:
[----:B-1----:R-:W-:-:S07]  /*b7a0*/  MOV R0, UR33 ;  /* 0x0000002100007c02 */ /* 0x002fce0008000f00 */
.L_x_130:
[----:B-1----:R1:W2:Y:S02]  /*b7b0*/  SYNCS.PHASECHK.TRANS64.TRYWAIT P0, [R0+URZ+0x18], R3 ;  /* 0x00001803000075a7 */ /* 0x0022a400080011ff */
[----:B--2---:R-:W-:Y:S05]  /*b7c0*/  @!P0 NANOSLEEP.SYNCS 0x989680 ;  /* 0x009896800000895d */ /* 0x004fea0003900000 */
[----:B------:R-:W2:Y:S02]  /*b7d0*/  @!P0 SYNCS.PHASECHK.TRANS64 P0, [R0+URZ+0x18], R3 ;  /* 0x00001803000085a7 */ /* 0x000ea400080010ff */
[----:B--2---:R-:W-:Y:S05]  /*b7e0*/  @!P0 BRA `(.L_x_130) ;  /* 0xfffffffc00f08947 */ /* 0x004fea000383ffff */
[----:B------:R-:W-:Y:S05]  /*b7f0*/  BRA `(.L_x_26) ;  /* 0xffffff6000987947 */ /* 0x000fea000383ffff */
.L_x_34:
[----:B-1----:R-:W-:-:S07]  /*b800*/  MOV R0, UR17 ;  /* 0x0000001100007c02 */ /* 0x002fce0008000f00 */
.L_x_131:
[----:B-1----:R1:W2:Y:S02]  /*b810*/  SYNCS.PHASECHK.TRANS64.TRYWAIT P0, [R0+URZ+0x18], R3 ;  /* 0x00001803000075a7 */ /* 0x0022a400080011ff */
[----:B--2---:R-:W-:Y:S05]  /*b820*/  @!P0 NANOSLEEP.SYNCS 0x989680 ;  /* 0x009896800000895d */ /* 0x004fea0003900000 */
[----:B------:R-:W2:Y:S02]  /*b830*/  @!P0 SYNCS.PHASECHK.TRANS64 P0, [R0+URZ+0x18], R3 ;  /* 0x00001803000085a7 */ /* 0x000ea400080010ff */
[----:B--2---:R-:W-:Y:S05]  /*b840*/  @!P0 BRA `(.L_x_131) ;  /* 0xfffffffc00f08947 */ /* 0x004fea000383ffff */
[----:B------:R-:W-:Y:S05]  /*b850*/  BRA `(.L_x_33) ;  /* 0xffffff6400547947 */ /* 0x000fea000383ffff */
.L_x_39:
[----:B-1----:R1:W2:Y:S02]  /*b860*/  SYNCS.PHASECHK.TRANS64.TRYWAIT P0, [R3+URZ+0x80], R0 ;  /* 0x00008000030075a7 */ /* 0x0022a400080011ff */
[----:B--2---:R-:W-:Y:S05]  /*b870*/  @!P0 NANOSLEEP.SYNCS 0x989680 ;  /* 0x009896800000895d */ /* 0x004fea0003900000 */
[----:B------:R-:W2:Y:S02]  /*b880*/  @!P0 SYNCS.PHASECHK.TRANS64 P0, [R3+URZ+0x80], R0 ;  /* 0x00008000030085a7 */ /* 0x000ea400080010ff */
[----:B--2---:R-:W-:Y:S05]  /*b890*/  @!P0 BRA `(.L_x_39) ;  /* 0xfffffffc00f08947 */ /* 0x004fea000383ffff */
[----:B------:R-:W-:Y:S05]  /*b8a0*/  BRA `(.L_x_132) ;  /* 0xffffff6400f87947 */ /* 0x000fea000383ffff */
.L_x_43:
[----:B-1----:R-:W-:-:S07]  /*b8b0*/  MOV R0, UR4 ;  /* 0x0000000400007c02 */ /* 0x002fce0008000f00 */
.L_x_133:
[----:B-1----:R1:W2:Y:S02]  /*b8c0*/  SYNCS.PHASECHK.TRANS64.TRYWAIT P0, [R0+URZ], R3 ;  /* 0x00000003000075a7 */ /* 0x0022a400080011ff */
[----:B--2---:R-:W-:Y:S05]  /*b8d0*/  @!P0 NANOSLEEP.SYNCS 0x989680 ;  /* 0x009896800000895d */ /* 0x004fea0003900000 */
[----:B------:R-:W2:Y:S02]  /*b8e0*/  @!P0 SYNCS.PHASECHK.TRANS64 P0, [R0+URZ], R3 ;  /* 0x00000003000085a7 */ /* 0x000ea400080010ff */
[----:B--2---:R-:W-:Y:S05]  /*b8f0*/  @!P0 BRA `(.L_x_133) ;  /* 0xfffffffc00f08947 */ /* 0x004fea000383ffff */
[----:B------:R-:W-:Y:S05]  /*b900*/  BRA `(.L_x_134) ;  /* 0xffffff6c00a47947 */ /* 0x000fea000383ffff */
.L_x_44:
[----:B------:R-:W-:-:S07]  /*b910*/  MOV R0, UR5 ;  /* 0x0000000500007c02 */ /* 0x000fce0008000f00 */
.L_x_135:
[----:B-1----:R1:W2:Y:S02]  /*b920*/  SYNCS.PHASECHK.TRANS64.TRYWAIT P0, [R0+URZ], R3 ;  /* 0x00000003000075a7 */ /* 0x0022a400080011ff */
[----:B--2---:R-:W-:Y:S05]  /*b930*/  @!P0 NANOSLEEP.SYNCS 0x989680 ;  /* 0x009896800000895d */ /* 0x004fea0003900000 */
[----:B------:R-:W2:Y:S02]  /*b940*/  @!P0 SYNCS.PHASECHK.TRANS64 P0, [R0+URZ], R3 ;  /* 0x00000003000085a7 */ /* 0x000ea400080010ff */
[----:B--2---:R-:W-:Y:S05]  /*b950*/  @!P0 BRA `(.L_x_135) ;  /* 0xfffffffc00f08947 */ /* 0x004fea000383ffff */
[----:B------:R-:W-:Y:S05]  /*b960*/  BRA `(.L_x_136) ;  /* 0xffffff6c00b07947 */ /* 0x000fea000383ffff */
.L_x_47:
[----:B-1----:R1:W2:Y:S02]  /*b970*/  SYNCS.PHASECHK.TRANS64.TRYWAIT P0, [R2+URZ+0xc0], R5 ;  /* 0x0000c005020075a7 */ /* 0x0022a400080011ff */
[----:B--2---:R-:W-:Y:S05]  /*b980*/  @!P0 NANOSLEEP.SYNCS 0x989680 ;  /* 0x009896800000895d */ /* 0x004fea0003900000 */
[----:B------:R-:W2:Y:S02]  /*b990*/  @!P0 SYNCS.PHASECHK.TRANS64 P0, [R2+URZ+0xc0], R5 ;  /* 0x0000c005020085a7 */ /* 0x000ea400080010ff */
[----:B--2---:R-:W-:Y:S05]  /*b9a0*/  @!P0 BRA `(.L_x_47) ;  /* 0xfffffffc00f08947 */ /* 0x004fea000383ffff */
[----:B------:R-:W-:Y:S05]  /*b9b0*/  BRA `(.L_x_137) ;  /* 0xffffff70000c7947 */ /* 0x000fea000383ffff */
.L_x_48:
[----:B------:R-:W-:-:S07]  /*b9c0*/  MOV R2, UR4 ;  /* 0x0000000400027c02 */ /* 0x000fce0008000f00 */
.L_x_138:
[----:B-1----:R1:W2:Y:S02]  /*b9d0*/  SYNCS.PHASECHK.TRANS64.TRYWAIT P0, [R2+URZ+0x90], R5 ;  /* 0x00009005020075a7 */ /* 0x0022a400080011ff */
[----:B--2---:R-:W-:Y:S05]  /*b9e0*/  @!P0 NANOSLEEP.SYNCS 0x989680 ;  /* 0x009896800000895d */ /* 0x004fea0003900000 */
[----:B------:R-:W2:Y:S02]  /*b9f0*/  @!P0 SYNCS.PHASECHK.TRANS64 P0, [R2+URZ+0x90], R5 ;  /* 0x00009005020085a7 */ /* 0x000ea400080010ff */
[----:B--2---:R-:W-:Y:S05]  /*ba00*/  @!P0 BRA `(.L_x_138) ;  /* 0xfffffffc00f08947 */ /* 0x004fea000383ffff */
[----:B------:R-:W-:Y:S05]  /*ba10*/  BRA `(.L_x_139) ;  /* 0xffffff70001c7947 */ /* 0x000fea000383ffff */
.L_x_49:
[----:B-1----:R1:W2:Y:S02]  /*ba20*/  SYNCS.PHASECHK.TRANS64.TRYWAIT P1, [R2+URZ+0x80], R5 ;  /* 0x00008005020075a7 */ /* 0x0022a400080211ff */
[----:B--2---:R-:W-:Y:S05]  /*ba30*/  @!P1 NANOSLEEP.SYNCS 0x989680 ;  /* 0x009896800000995d */ /* 0x004fea0003900000 */
[----:B------:R-:W2:Y:S02]  /*ba40*/  @!P1 SYNCS.PHASECHK.TRANS64 P1, [R2+URZ+0x80], R5 ;  /* 0x00008005020095a7 */ /* 0x000ea400080210ff */
[----:B--2---:R-:W-:Y:S05]  /*ba50*/  @!P1 BRA `(.L_x_49) ;  /* 0xfffffffc00f09947 */ /* 0x004fea000383ffff */
[----:B------:R-:W-:Y:S05]  /*ba60*/  BRA `(.L_x_140) ;  /* 0xffffff70004c7947 */ /* 0x000fea000383ffff */
.L_x_52:
[----:B------:R-:W-:-:S07]  /*ba70*/  MOV R0, UR4 ;  /* 0x0000000400007c02 */ /* 0x000fce0008000f00 */
.L_x_141:
[----:B-1----:R1:W2:Y:S02]  /*ba80*/  SYNCS.PHASECHK.TRANS64.TRYWAIT P0, [R0+URZ+0x90], R3 ;  /* 0x00009003000075a7 */ /* 0x0022a400080011ff */
[----:B--2---:R-:W-:Y:S05]  /*ba90*/  @!P0 NANOSLEEP.SYNCS 0x989680 ;  /* 0x009896800000895d */ /* 0x004fea0003900000 */
[----:B------:R-:W2:Y:S02]  /*baa0*/  @!P0 SYNCS.PHASECHK.TRANS64 P0, [R0+URZ+0x90], R3 ;  /* 0x00009003000085a7 */ /* 0x000ea400080010ff */
[----:B--2---:R-:W-:Y:S05]  /*bab0*/  @!P0 BRA `(.L_x_141) ;  /* 0xfffffffc00f08947 */ /* 0x004fea000383ffff */
[----:B------:R-:W-:Y:S05]  /*bac0*/  BRA `(.L_x_51) ;  /* 0xffffff7000a07947 */ /* 0x000fea000383ffff */
.L_x_59:
[----:B-1----:R1:W2:Y:S02]  /*bad0*/  SYNCS.PHASECHK.TRANS64.TRYWAIT P1, [R0+URZ+0x80], R5 ;  /* 0x00008005000075a7 */ /* 0x0022a400080211ff */
[----:B--2---:R-:W-:Y:S05]  /*bae0*/  @!P1 NANOSLEEP.SYNCS 0x989680 ;  /* 0x009896800000995d */ /* 0x004fea0003900000 */
[----:B------:R-:W2:Y:S02]  /*baf0*/  @!P1 SYNCS.PHASECHK.TRANS64 P1, [R0+URZ+0x80], R5 ;  /* 0x00008005000095a7 */ /* 0x000ea400080210ff */
[----:B--2---:R-:W-:Y:S05]  /*bb00*/  @!P1 BRA `(.L_x_59) ;  /* 0xfffffffc00f09947 */ /* 0x004fea000383ffff */
[----:B------:R-:W-:Y:S05]  /*bb10*/  BRA `(.L_x_142) ;  /* 0xffffff7800147947 */ /* 0x000fea000383ffff */
.L_x_60:
[----:B------:R-:W-:-:S07]  /*bb20*/  MOV R3, UR30 ;  /* 0x0000001e00037c02 */ /* 0x000fce0008000f00 */
.L_x_143:
[----:B-1----:R1:W2:Y:S02]  /*bb30*/  SYNCS.PHASECHK.TRANS64.TRYWAIT P0, [R3+URZ+0xb0], R0 ;  /* 0x0000b000030075a7 */ /* 0x0022a400080011ff */
[----:B--2---:R-:W-:Y:S05]  /*bb40*/  @!P0 NANOSLEEP.SYNCS 0x989680 ;  /* 0x009896800000895d */ /* 0x004fea0003900000 */
[----:B------:R-:W2:Y:S02]  /*bb50*/  @!P0 SYNCS.PHASECHK.TRANS64 P0, [R3+URZ+0xb0], R0 ;  /* 0x0000b000030085a7 */ /* 0x000ea400080010ff */
[----:B--2---:R-:W-:Y:S05]  /*bb60*/  @!P0 BRA `(.L_x_143) ;  /* 0xfffffffc00f08947 */ /* 0x004fea000383ffff */
[----:B------:R-:W-:Y:S05]  /*bb70*/  BRA `(.L_x_144) ;  /* 0xffffff78004c7947 */ /* 0x000fea000383ffff */
.L_x_63:
[----:B------:R-:W-:Y:S07]  /*bb80*/  MOV R0, UR5 ;  /* 0x0000000500007c02 */ /* 0x000fee0008000f00 */
.L_x_145:
[----:B-1----:R1:W2:Y:S02]  /*bb90*/  SYNCS.PHASECHK.TRANS64.TRYWAIT P0, [R0+URZ], R3 ;  /* 0x00000003000075a7 */ /* 0x0022a400080011ff */
[----:B--2---:R-:W-:Y:S05]  /*bba0*/  @!P0 NANOSLEEP.SYNCS 0x989680 ;  /* 0x009896800000895d */ /* 0x004fea0003900000 */
[----:B------:R-:W2:Y:S02]  /*bbb0*/  @!P0 SYNCS.PHASECHK.TRANS64 P0, [R0+URZ], R3 ;  /* 0x00000003000085a7 */ /* 0x000ea400080010ff */
[----:B--2---:R-:W-:Y:S05]  /*bbc0*/  @!P0 BRA `(.L_x_145) ;  /* 0xfffffffc00f08947 */ /* 0x004fea000383ffff */
[----:B------:R-:W-:Y:S05]  /*bbd0*/  BRA `(.L_x_62) ;  /* 0xffffff7800687947 */ /* 0x000fea000383ffff */
.L_x_66:
[----:B------:R-:W-:-:S07]  /*bbe0*/  MOV R0, UR4 ;  /* 0x0000000400007c02 */ /* 0x000fce0008000f00 */
.L_x_146:
[----:B--2---:R2:W4:Y:S02]  /*bbf0*/  SYNCS.PHASECHK.TRANS64.TRYWAIT P0, [R0+URZ], R3 ;  /* 0x00000003000075a7 */ /* 0x00452400080011ff */
[----:B----4-:R-:W-:Y:S05]  /*bc00*/  @!P0 NANOSLEEP.SYNCS 0x989680 ;  /* 0x009896800000895d */ /* 0x010fea0003900000 */
[----:B------:R-:W4:Y:S02]  /*bc10*/  @!P0 SYNCS.PHASECHK.TRANS64 P0, [R0+URZ], R3 ;  /* 0x00000003000085a7 */ /* 0x000f2400080010ff */
[----:B----4-:R-:W-:Y:S05]  /*bc20*/  @!P0 BRA `(.L_x_146) ;  /* 0xfffffffc00f08947 */ /* 0x010fea000383ffff */
[----:B------:R-:W-:Y:S05]  /*bc30*/  BRA `(.L_x_147) ;  /* 0xffffff7c00447947 */ /* 0x000fea000383ffff */
.L_x_67:
[----:B------:R-:W-:-:S07]  /*bc40*/  MOV R0, UR4 ;  /* 0x0000000400007c02 */ /* 0x000fce0008000f00 */
.L_x_148:
[----:B-1----:R1:W2:Y:S02]  /*bc50*/  SYNCS.PHASECHK.TRANS64.TRYWAIT P0, [R0+URZ], R3 ;  /* 0x00000003000075a7 */ /* 0x0022a400080011ff */
[----:B--2---:R-:W-:Y:S05]  /*bc60*/  @!P0 NANOSLEEP.SYNCS 0x989680 ;  /* 0x009896800000895d */ /* 0x004fea0003900000 */
[----:B------:R-:W2:Y:S02]  /*bc70*/  @!P0 SYNCS.PHASECHK.TRANS64 P0, [R0+URZ], R3 ;  /* 0x00000003000085a7 */ /* 0x000ea400080010ff */
[----:B--2---:R-:W-:Y:S05]  /*bc80*/  @!P0 BRA `(.L_x_148) ;  /* 0xfffffffc00f08947 */ /* 0x004fea000383ffff */
[----:B------:R-:W-:Y:S05]  /*bc90*/  BRA `(.L_x_149) ;  /* 0xffffff7c00507947 */ /* 0x000fea000383ffff */
.L_x_72:
[----:B--2---:R2:W3:Y:S02]  /*bca0*/  SYNCS.PHASECHK.TRANS64.TRYWAIT P0, [R12+URZ+0x80], R9 ;  /* 0x000080090c0075a7 */ /* 0x0044e400080011ff */
[----:B---3--:R-:W-:Y:S05]  /*bcb0*/  @!P0 NANOSLEEP.SYNCS 0x989680 ;  /* 0x009896800000895d */ /* 0x008fea0003900000 */
[----:B------:R-:W3:Y:S02]  /*bcc0*/  @!P0 SYNCS.PHASECHK.TRANS64 P0, [R12+URZ+0x80], R9 ;  /* 0x000080090c0085a7 */ /* 0x000ee400080010ff */
[----:B---3--:R-:W-:Y:S05]  /*bcd0*/  @!P0 BRA `(.L_x_72) ;  /* 0xfffffffc00f08947 */ /* 0x008fea000383ffff */
[----:B------:R-:W-:Y:S05]  /*bce0*/  BRA `(.L_x_150) ;  /* 0xffffff8000707947 */ /* 0x000fea000383ffff */
.L_x_75:
[----:B------:R-:W-:Y:S07]  /*bcf0*/  MOV R0, UR21 ;  /* 0x0000001500007c02 */ /* 0x000fee0008000f00 */
.L_x_151:
[----:B--2---:R2:W3:Y:S02]  /*bd00*/  SYNCS.PHASECHK.TRANS64.TRYWAIT P2, [R0+URZ+0x78], R11 ;  /* 0x0000780b000075a7 */ /* 0x0044e400080411ff */
[----:B---3--:R-:W-:Y:S05]  /*bd10*/  @!P2 NANOSLEEP.SYNCS 0x989680 ;  /* 0x009896800000a95d */ /* 0x008fea0003900000 */
[----:B------:R-:W3:Y:S02]  /*bd20*/  @!P2 SYNCS.PHASECHK.TRANS64 P2, [R0+URZ+0x78], R11 ;  /* 0x0000780b0000a5a7 */ /* 0x000ee400080410ff */
[----:B---3--:R-:W-:Y:S05]  /*bd30*/  @!P2 BRA `(.L_x_151) ;  /* 0xfffffffc00f0a947 */ /* 0x008fea000383ffff */
[----:B------:R-:W-:Y:S05]  /*bd40*/  BRA `(.L_x_74) ;  /* 0xffffff8400d87947 */ /* 0x000fea000383ffff */
.L_x_78:
[----:B--2---:R-:W-:Y:S07]  /*bd50*/  MOV R0, UR21 ;  /* 0x0000001500007c02 */ /* 0x004fee0008000f00 */
.L_x_152:
[----:B--2---:R2:W3:Y:S02]  /*bd60*/  SYNCS.PHASECHK.TRANS64.TRYWAIT P0, [R0+URZ+0x50], R9 ;  /* 0x00005009000075a7 */ /* 0x0044e400080011ff */
[----:B---3--:R-:W-:Y:S05]  /*bd70*/  @!P0 NANOSLEEP.SYNCS 0x989680 ;  /* 0x009896800000895d */ /* 0x008fea0003900000 */
[----:B------:R-:W3:Y:S02]  /*bd80*/  @!P0 SYNCS.PHASECHK.TRANS64 P0, [R0+URZ+0x50], R9 ;  /* 0x00005009000085a7 */ /* 0x000ee400080010ff */
[----:B---3--:R-:W-:Y:S05]  /*bd90*/  @!P0 BRA `(.L_x_152) ;  /* 0xfffffffc00f08947 */ /* 0x008fea000383ffff */
[----:B------:R-:W-:Y:S05]  /*bda0*/  BRA `(.L_x_153) ;  /* 0xffffff8800347947 */ /* 0x000fea000383ffff */
.L_x_79:
[----:B------:R-:W-:Y:S07]  /*bdb0*/  MOV R0, UR21 ;  /* 0x0000001500007c02 */ /* 0x000fee0008000f00 */
.L_x_154:
[----:B--2---:R2:W3:Y:S02]  /*bdc0*/  SYNCS.PHASECHK.TRANS64.TRYWAIT P0, [R0+URZ+0x58], R9 ;  /* 0x00005809000075a7 */ /* 0x0044e400080011ff */
[----:B---3--:R-:W-:Y:S05]  /*bdd0*/  @!P0 NANOSLEEP.SYNCS 0x989680 ;  /* 0x009896800000895d */ /* 0x008fea0003900000 */
[----:B------:R-:W3:Y:S02]  /*bde0*/  @!P0 SYNCS.PHASECHK.TRANS64 P0, [R0+URZ+0x58], R9 ;  /* 0x00005809000085a7 */ /* 0x000ee400080010ff */
[----:B---3--:R-:W-:Y:S05]  /*bdf0*/  @!P0 BRA `(.L_x_154) ;  /* 0xfffffffc00f08947 */ /* 0x008fea000383ffff */
[----:B------:R-:W-:Y:S05]  /*be00*/  BRA `(.L_x_155) ;  /* 0xffffff8800707947 */ /* 0x000fea000383ffff */
.L_x_80:
[----:B------:R-:W-:Y:S07]  /*be10*/  MOV R0, UR21 ;  /* 0x0000001500007c02 */ /* 0x000fee0008000f00 */
.L_x_156:
[----:B--2---:R2:W3:Y:S02]  /*be20*/  SYNCS.PHASECHK.TRANS64.TRYWAIT P0, [R0+URZ+0x60], R9 ;  /* 0x00006009000075a7 */ /* 0x0044e400080011ff */
[----:B---3--:R-:W-:Y:S05]  /*be30*/  @!P0 NANOSLEEP.SYNCS 0x989680 ;  /* 0x009896800000895d */ /* 0x008fea0003900000 */
[----:B------:R-:W3:Y:S02]  /*be40*/  @!P0 SYNCS.PHASECHK.TRANS64 P0, [R0+URZ+0x60], R9 ;  /* 0x00006009000085a7 */ /* 0x000ee400080010ff */
[----:B---3--:R-:W-:Y:S05]  /*be50*/  @!P0 BRA `(.L_x_156) ;  /* 0xfffffffc00f08947 */ /* 0x008fea000383ffff */
[----:B------:R-:W-:Y:S05]  /*be60*/  BRA `(.L_x_157) ;  /* 0xffffff8800b87947 */ /* 0x000fea000383ffff */
.L_x_81:
[----:B------:R-:W-:Y:S07]  /*be70*/  MOV R0, UR21 ;  /* 0x0000001500007c02 */ /* 0x000fee0008000f00 */
.L_x_158:
[----:B--2---:R2:W3:Y:S02]  /*be80*/  SYNCS.PHASECHK.TRANS64.TRYWAIT P0, [R0+URZ+0x68], R9 ;  /* 0x00006809000075a7 */ /* 0x0044e400080011ff */
[----:B---3--:R-:W-:Y:S05]  /*be90*/  @!P0 NANOSLEEP.SYNCS 0x989680 ;  /* 0x009896800000895d */ /* 0x008fea0003900000 */
[----:B------:R-:W3:Y:S02]  /*bea0*/  @!P0 SYNCS.PHASECHK.TRANS64 P0, [R0+URZ+0x68], R9 ;  /* 0x00006809000085a7 */ /* 0x000ee400080010ff */
[----:B---3--:R-:W-:Y:S05]  /*beb0*/  @!P0 BRA `(.L_x_158) ;  /* 0xfffffffc00f08947 */ /* 0x008fea000383ffff */
[----:B------:R-:W-:Y:S05]  /*bec0*/  BRA `(.L_x_159) ;  /* 0xffffff8800fc7947 */ /* 0x000fea000383ffff */
.L_x_83:
[----:B------:R-:W-:-:S07]  /*bed0*/  MOV R0, UR21 ;  /* 0x0000001500007c02 */ /* 0x000fce0008000f00 */
.L_x_160:
[----:B---3--:R3:W4:Y:S02]  /*bee0*/  SYNCS.PHASECHK.TRANS64.TRYWAIT P0, [R0+URZ+0x50], R3 ;  /* 0x00005003000075a7 */ /* 0x00872400080011ff */
[----:B----4-:R-:W-:Y:S05]  /*bef0*/  @!P0 NANOSLEEP.SYNCS 0x989680 ;  /* 0x009896800000895d */ /* 0x010fea0003900000 */
[----:B------:R-:W4:Y:S02]  /*bf00*/  @!P0 SYNCS.PHASECHK.TRANS64 P0, [R0+URZ+0x50], R3 ;  /* 0x00005003000085a7 */ /* 0x000f2400080010ff */
[----:B----4-:R-:W-:Y:S05]  /*bf10*/  @!P0 BRA `(.L_x_160) ;  /* 0xfffffffc00f08947 */ /* 0x010fea000383ffff */
[----:B------:R-:W-:Y:S05]  /*bf20*/  BRA `(.L_x_161) ;  /* 0xffffff8c00747947 */ /* 0x000fea000383ffff */
.L_x_84:
[----:B---3--:R-:W-:-:S07]  /*bf30*/  MOV R0, UR21 ;  /* 0x0000001500007c02 */ /* 0x008fce0008000f00 */
.L_x_162:
[----:B---3--:R3:W4:Y:S02]  /*bf40*/  SYNCS.PHASECHK.TRANS64.TRYWAIT P0, [R0+URZ+0x58], R3 ;  /* 0x00005803000075a7 */ /* 0x00872400080011ff */
[----:B----4-:R-:W-:Y:S05]  /*bf50*/  @!P0 NANOSLEEP.SYNCS 0x989680 ;  /* 0x009896800000895d */ /* 0x010fea0003900000 */
[----:B------:R-:W4:Y:S02]  /*bf60*/  @!P0 SYNCS.PHASECHK.TRANS64 P0, [R0+URZ+0x58], R3 ;  /* 0x00005803000085a7 */ /* 0x000f2400080010ff */
[----:B----4-:R-:W-:Y:S05]  /*bf70*/  @!P0 BRA `(.L_x_162) ;  /* 0xfffffffc00f08947 */ /* 0x010fea000383ffff */
[----:B------:R-:W-:Y:S05]  /*bf80*/  BRA `(.L_x_163) ;  /* 0xffffff8c00647947 */ /* 0x000fea000383ffff */
.L_x_85:
[----:B---3--:R-:W-:-:S07]  /*bf90*/  MOV R0, UR21 ;  /* 0x0000001500007c02 */ /* 0x008fce0008000f00 */
.L_x_164:
[----:B---3--:R3:W4:Y:S02]  /*bfa0*/  SYNCS.PHASECHK.TRANS64.TRYWAIT P0, [R0+URZ+0x60], R3 ;  /* 0x00006003000075a7 */ /* 0x00872400080011ff */
[----:B----4-:R-:W-:Y:S05]  /*bfb0*/  @!P0 NANOSLEEP.SYNCS 0x989680 ;  /* 0x009896800000895d */ /* 0x010fea0003900000 */
[----:B------:R-:W4:Y:S02]  /*bfc0*/  @!P0 SYNCS.PHASECHK.TRANS64 P0, [R0+URZ+0x60], R3 ;  /* 0x00006003000085a7 */ /* 0x000f2400080010ff */
[----:B----4-:R-:W-:Y:S05]  /*bfd0*/  @!P0 BRA `(.L_x_164) ;  /* 0xfffffffc00f08947 */ /* 0x010fea000383ffff */
[----:B------:R-:W-:Y:S05]  /*bfe0*/  BRA `(.L_x_165) ;  /* 0xffffff8c00547947 */ /* 0x000fea000383ffff */
.L_x_87:
[----:B-1----:R1:W2:Y:S02]  /*bff0*/  SYNCS.PHASECHK.TRANS64.TRYWAIT P0, [R3+URZ+0x80], R0 ;  /* 0x00008000030075a7 */ /* 0x0022a400080011ff */
[----:B--2---:R-:W-:Y:S05]  /*c000*/  @!P0 NANOSLEEP.SYNCS 0x989680 ;  /* 0x009896800000895d */ /* 0x004fea0003900000 */
[----:B------:R-:W2:Y:S02]  /*c010*/  @!P0 SYNCS.PHASECHK.TRANS64 P0, [R3+URZ+0x80], R0 ;  /* 0x00008000030085a7 */ /* 0x000ea400080010ff */
[----:B--2---:R-:W-:Y:S05]  /*c020*/  @!P0 BRA `(.L_x_87) ;  /* 0xfffffffc00f08947 */ /* 0x004fea000383ffff */
[----:B------:R-:W-:Y:S05]  /*c030*/  BRA `(.L_x_166) ;  /* 0xffffff9000187947 */ /* 0x000fea000383ffff */
.L_x_98:
[----:B-1----:R1:W2:Y:S02]  /*c040*/  SYNCS.PHASECHK.TRANS64.TRYWAIT P1, [R3+URZ+0x30], R0 ;  /* 0x00003000030075a7 */ /* 0x0022a400080211ff */
[----:B--2---:R-:W-:Y:S05]  /*c050*/  @!P1 NANOSLEEP.SYNCS 0x989680 ;  /* 0x009896800000995d */ /* 0x004fea0003900000 */
[----:B------:R-:W2:Y:S02]  /*c060*/  @!P1 SYNCS.PHASECHK.TRANS64 P1, [R3+URZ+0x30], R0 ;  /* 0x00003000030095a7 */ /* 0x000ea400080210ff */
[----:B--2---:R-:W-:Y:S05]  /*c070*/  @!P1 BRA `(.L_x_98) ;  /* 0xfffffffc00f09947 */ /* 0x004fea000383ffff */
[----:B------:R-:W-:Y:S05]  /*c080*/  BRA `(.L_x_97) ;  /* 0xffffff9c009c7947 */ /* 0x000fea000383ffff */
.L_x_100:
[----:B-1----:R1:W4:Y:S02]  /*c090*/  SYNCS.PHASECHK.TRANS64.TRYWAIT P0, [R78+URZ+0xa0], R5 ;  /* 0x0000a0054e0075a7 */ /* 0x00232400080011ff */
[----:B----4-:R-:W-:Y:S05]  /*c0a0*/  @!P0 NANOSLEEP.SYNCS 0x989680 ;  /* 0x009896800000895d */ /* 0x010fea0003900000 */
[----:B------:R-:W4:Y:S02]  /*c0b0*/  @!P0 SYNCS.PHASECHK.TRANS64 P0, [R78+URZ+0xa0], R5 ;  /* 0x0000a0054e0085a7 */ /* 0x000f2400080010ff */
[----:B----4-:R-:W-:Y:S05]  /*c0c0*/  @!P0 BRA `(.L_x_100) ;  /* 0xfffffffc00f08947 */ /* 0x010fea000383ffff */
[----:B------:R-:W-:Y:S05]  /*c0d0*/  BRA `(.L_x_99) ;  /* 0xffffff9c00f87947 */ /* 0x000fea000383ffff */
.L_x_108:
[----:B--2---:R2:W3:Y:S02]  /*c0e0*/  SYNCS.PHASECHK.TRANS64.TRYWAIT P0, [R116+URZ+0x30], R3 ;  /* 0x00003003740075a7 */ /* 0x0044e400080011ff */
[----:B---3--:R-:W-:Y:S05]  /*c0f0*/  @!P0 NANOSLEEP.SYNCS 0x989680 ;  /* 0x009896800000895d */ /* 0x008fea0003900000 */
[----:B------:R-:W3:Y:S02]  /*c100*/  @!P0 SYNCS.PHASECHK.TRANS64 P0, [R116+URZ+0x30], R3 ;  /* 0x00003003740085a7 */ /* 0x000ee400080010ff */
[----:B---3--:R-:W-:Y:S05]  /*c110*/  @!P0 BRA `(.L_x_108) ;  /* 0xfffffffc00f08947 */ /* 0x008fea000383ffff */
[----:B------:R-:W-:Y:S05]  /*c120*/  BRA `(.L_x_107) ;  /* 0xffffffb000fc7947 */ /* 0x000fea000383ffff */
.L_x_116:
[----:B--2---:R2:W3:Y:S02]  /*c130*/  SYNCS.PHASECHK.TRANS64.TRYWAIT P0, [R0+URZ+0x30], R7 ;  /* 0x00003007000075a7 */ /* 0x0044e400080011ff */
[----:B---3--:R-:W-:Y:S05]  /*c140*/  @!P0 NANOSLEEP.SYNCS 0x989680 ;  /* 0x009896800000895d */ /* 0x008fea0003900000 */
[----:B------:R-:W3:Y:S02]  /*c150*/  @!P0 SYNCS.PHASECHK.TRANS64 P0, [R0+URZ+0x30], R7 ;  /* 0x00003007000085a7 */ /* 0x000ee400080010ff */
[----:B---3--:R-:W-:Y:S05]  /*c160*/  @!P0 BRA `(.L_x_116) ;  /* 0xfffffffc00f08947 */ /* 0x008fea000383ffff */
[----:B------:R-:W-:Y:S05]  /*c170*/  BRA `(.L_x_115) ;  /* 0xffffffc800507947 */ /* 0x000fea000383ffff */
.L_x_124:
[----:B--2---:R2:W3:Y:S02]  /*c180*/  SYNCS.PHASECHK.TRANS64.TRYWAIT P0, [R0+URZ+0x30], R5 ;  /* 0x00003005000075a7 */ /* 0x0044e400080011ff */
[----:B---3--:R-:W-:Y:S05]  /*c190*/  @!P0 NANOSLEEP.SYNCS 0x989680 ;  /* 0x009896800000895d */ /* 0x008fea0003900000 */
[----:B------:R-:W3:Y:S02]  /*c1a0*/  @!P0 SYNCS.PHASECHK.TRANS64 P0, [R0+URZ+0x30], R5 ;  /* 0x00003005000085a7 */ /* 0x000ee400080010ff */
[----:B---3--:R-:W-:Y:S05]  /*c1b0*/  @!P0 BRA `(.L_x_124) ;  /* 0xfffffffc00f08947 */ /* 0x008fea000383ffff */
[----:B------:R-:W-:Y:S05]  /*c1c0*/  BRA `(.L_x_123) ;  /* 0xffffffdc00b07947 */ /* 0x000fea000383ffff */
        .weak           $__internal_0_$__cuda_sm10x_tcgen05_guardrail_trap_col_being_dealloced_not_returned_by_alloc
        .type           $__internal_0_$__cuda_sm10x_tcgen05_guardrail_trap_col_being_dealloced_not_returned_by_alloc,@function
        .size           $__internal_0_$__cuda_sm10x_tcgen05_guardrail_trap_col_being_dealloced_not_returned_by_alloc,($__internal_1_$__cuda_sm10x_tcgen05_guardrail_trap_phase_invalid_during_alloc - $__internal_0_$__cuda_sm10x_tcgen05_guardrail_trap_col_being_dealloced_not_returned_by_alloc)
$__internal_0_$__cuda_sm10x_tcgen05_guardrail_trap_col_being_dealloced_not_returned_by_alloc:
[----:B------:R-:W-:Y:S05]  /*c1d0*/  BPT.TRAP 0x1 ;  /* 0x000000040000795c */ /* 0x000fea0000300000 */
[----:B------:R-:W-:-:S04]  /*c1e0*/  HFMA2 R3, -RZ, RZ, 0, 0 ;  /* 0x00000000ff037431 */ /* 0x000fc800000001ff */
[----:B------:R-:W-:Y:S05]  /*c1f0*/  RET.REL.NODEC R2 `(_ZN7cutlass13device_kernelINS_4gemm6kernel13GemmUniversalIN4cute5tupleIJiiiiEEENS1_10collective13CollectiveMmaINS1_35MainloopSm100TmaUmmaWarpSpecializedILi3ELi2ELi2ENS5_IJNS4_1CILi1EEENSA_ILi4EEESB_EEEEENS5_IJNSA_ILi128EEENSA_ILi256EEESF_EEEaNS5_IJlSB_lEEEaSI_NS4_8TiledMMAINS4_8MMA_AtomIJNS4_15SM100_MMA_S8_SSIaaiLi128ELi256ELNS4_4UMMA5MajorE0ELSN_0ELNSM_8SaturateE0EEEEEENS4_6LayoutINS5_IJSB_SB_SB_EEENS5_IJNSA_ILi0EEEST_ST_EEEEENS5_IJNS4_10UnderscoreESW_SW_EEEEENS4_23SM90_TMA_LOAD_MULTICASTENS4_14ComposedLayoutINS4_7SwizzleILi3ELi4ELi3EEENS4_18smem_ptr_flag_bitsILi8EEENSR_INS5_IJNSA_ILi8EEESF_EEENS5_IJSF_SB_EEEEEEEvNS4_8identityENS4_13SM90_TMA_LOADES19_vS1A_EENS_8epilogue10collective18CollectiveEpilogueINS1D_23Sm100TmaWarpSpecializedILi4ELi2ELi64ELb0ELb0EEEJSH_NS5_IJNSR_ISF_SB_EENSR_INSA_ILi64EEESB_EEEEEaSI_aSI_NS1D_6fusion15FusionCallbacksIS1H_NS1M_17LinearCombinationIaiaiLNS_15FloatRoundStyleE2EEESH_S1L_JEEENS4_5SM1004TMEM4LOAD26SM100_TMEM_LOAD_32dp32b64xES1B_NS10_INS11_ILi2ELi4ELi3EEES14_NSR_INS5_IJS15_S1J_EEENS5_IJS1J_SB_EEEEEEENS4_39AutoVectorizingCopyWithAssumedAlignmentILi128EEENS4_14SM90_TMA_STOREES20_S22_S22_EEEvvEEEEvNT_6ParamsE) ;  /* 0xffffff3c02807950 */ /* 0x000fea0003c3ffff */
        .weak           $__internal_1_$__cuda_sm10x_tcgen05_guardrail_trap_phase_invalid_during_alloc
        .type           $__internal_1_$__cuda_sm10x_tcgen05_guardrail_trap_phase_invalid_during_alloc,@function
        .size           $__internal_1_$__cuda_sm10x_tcgen05_guardrail_trap_phase_invalid_during_alloc,($__internal_2_$__cuda_sm10x_tcgen05_guardrail_trap_unallocated_columns_being_dealloced - $__internal_1_$__cuda_sm10x_tcgen05_guardrail_trap_phase_invalid_during_alloc)
$__internal_1_$__cuda_sm10x_tcgen05_guardrail_trap_phase_invalid_during_alloc:
[----:B------:R-:W-:Y:S05]  /*c200*/  BPT.TRAP 0x1 ;  /* 0x000000040000795c */ /* 0x000fea0000300000 */
[----:B------:R-:W-:-:S04]  /*c210*/  MOV R5, 0x0 ;  /* 0x0000000000057802 */ /* 0x000fc80000000f00 */
[----:B------:R-:W-:Y:S05]  /*c220*/  RET.REL.NODEC R4 `(_ZN7cutlass13device_kernelINS_4gemm6kernel13GemmUniversalIN4cute5tupleIJiiiiEEENS1_10collective13CollectiveMmaINS1_35MainloopSm100TmaUmmaWarpSpecializedILi3ELi2ELi2ENS5_IJNS4_1CILi1EEENSA_ILi4EEESB_EEEEENS5_IJNSA_ILi128EEENSA_ILi256EEESF_EEEaNS5_IJlSB_lEEEaSI_NS4_8TiledMMAINS4_8MMA_AtomIJNS4_15SM100_MMA_S8_SSIaaiLi128ELi256ELNS4_4UMMA5MajorE0ELSN_0ELNSM_8SaturateE0EEEEEENS4_6LayoutINS5_IJSB_SB_SB_EEENS5_IJNSA_ILi0EEEST_ST_EEEEENS5_IJNS4_10UnderscoreESW_SW_EEEEENS4_23SM90_TMA_LOAD_MULTICASTENS4_14ComposedLayoutINS4_7SwizzleILi3ELi4ELi3EEENS4_18smem_ptr_flag_bitsILi8EEENSR_INS5_IJNSA_ILi8EEESF_EEENS5_IJSF_SB_EEEEEEEvNS4_8identityENS4_13SM90_TMA_LOADES19_vS1A_EENS_8epilogue10collective18CollectiveEpilogueINS1D_23Sm100TmaWarpSpecializedILi4ELi2ELi64ELb0ELb0EEEJSH_NS5_IJNSR_ISF_SB_EENSR_INSA_ILi64EEESB_EEEEEaSI_aSI_NS1D_6fusion15FusionCallbacksIS1H_NS1M_17LinearCombinationIaiaiLNS_15FloatRoundStyleE2EEESH_S1L_JEEENS4_5SM1004TMEM4LOAD26SM100_TMEM_LOAD_32dp32b64xES1B_NS10_INS11_ILi2ELi4ELi3EEES14_NSR_INS5_IJS15_S1J_EEENS5_IJS1J_SB_EEEEEEENS4_39AutoVectorizingCopyWithAssumedAlignmentILi128EEENS4_14SM90_TMA_STOREES20_S22_S22_EEEvvEEEEvNT_6ParamsE) ;  /* 0xffffff3c04747950 */ /* 0x000fea0003c3ffff */
        .weak           $__internal_2_$__cuda_sm10x_tcgen05_guardrail_trap_unallocated_columns_being_dealloced
        .type           $__internal_2_$__cuda_sm10x_tcgen05_guardrail_trap_unallocated_columns_being_dealloced,@function
        .size           $__internal_2_$__cuda_sm10x_tcgen05_guardrail_trap_unallocated_columns_being_dealloced,(.L_x_168 - $__internal_2_$__cuda_sm10x_tcgen05_guardrail_trap_unallocated_columns_being_dealloced)
$__internal_2_$__cuda_sm10x_tcgen05_guardrail_trap_unallocated_columns_being_dealloced:
[----:B------:R-:W-:Y:S05]  /*c230*/  BPT.TRAP 0x1 ;  /* 0x000000040000795c */ /* 0x000fea0000300000 */
[----:B------:R-:W-:-:S04]  /*c240*/  HFMA2 R3, -RZ, RZ, 0, 0 ;  /* 0x00000000ff037431 */ /* 0x000fc800000001ff */
[----:B------:R-:W-:Y:S05]  /*c250*/  RET.REL.NODEC R2 `(_ZN7cutlass13device_kernelINS_4gemm6kernel13GemmUniversalIN4cute5tupleIJiiiiEEENS1_10collective13CollectiveMmaINS1_35MainloopSm100TmaUmmaWarpSpecializedILi3ELi2ELi2ENS5_IJNS4_1CILi1EEENSA_ILi4EEESB_EEEEENS5_IJNSA_ILi128EEENSA_ILi256EEESF_EEEaNS5_IJlSB_lEEEaSI_NS4_8TiledMMAINS4_8MMA_AtomIJNS4_15SM100_MMA_S8_SSIaaiLi128ELi256ELNS4_4UMMA5MajorE0ELSN_0ELNSM_8SaturateE0EEEEEENS4_6LayoutINS5_IJSB_SB_SB_EEENS5_IJNSA_ILi0EEEST_ST_EEEEENS5_IJNS4_10UnderscoreESW_SW_EEEEENS4_23SM90_TMA_LOAD_MULTICASTENS4_14ComposedLayoutINS4_7SwizzleILi3ELi4ELi3EEENS4_18smem_ptr_flag_bitsILi8EEENSR_INS5_IJNSA_ILi8EEESF_EEENS5_IJSF_SB_EEEEEEEvNS4_8identityENS4_13SM90_TMA_LOADES19_vS1A_EENS_8epilogue10collective18CollectiveEpilogueINS1D_23Sm100TmaWarpSpecializedILi4ELi2ELi64ELb0ELb0EEEJSH_NS5_IJNSR_ISF_SB_EENSR_INSA_ILi64EEESB_EEEEEaSI_aSI_NS1D_6fusion15FusionCallbacksIS1H_NS1M_17LinearCombinationIaiaiLNS_15FloatRoundStyleE2EEESH_S1L_JEEENS4_5SM1004TMEM4LOAD26SM100_TMEM_LOAD_32dp32b64xES1B_NS10_INS11_ILi2ELi4ELi3EEES14_NSR_INS5_IJS15_S1J_EEENS5_IJS1J_SB_EEEEEEENS4_39AutoVectorizingCopyWithAssumedAlignmentILi128EEENS4_14SM90_TMA_STOREES20_S22_S22_EEEvvEEEEvNT_6ParamsE) ;  /* 0xffffff3c02687950 */ /* 0x000fea0003c3ffff */
.L_x_167:
[----:B------:R-:W-:-:S00]  /*c260*/  BRA `(.L_x_167) ;  /* 0xfffffffc00fc7947 */ /* 0x000fc0000383ffff */
[----:B------:R-:W-:-:S00]  /*c270*/  NOP ;  /* 0x0000000000007918 */ /* 0x000fc00000000000 */
        /* <DEDUP_REMOVED lines=8> */
.L_x_168:


//--------------------- .nv.global.init           --------------------------
	.section	.nv.global.init,"aw",@progbits
.nv.global.init:
	.type		$str$27,@object
	.size		$str$27,($str$28 - $str$27)
$str$27:
        /*0000*/ 	.byte	0x28, 0x61, 0x64, 0x64, 0x72, 0x65, 0x73, 0x73, 0x20, 0x26, 0x20, 0x6d, 0x61, 0x73, 0x6b, 0x29
        /*0010*/ 	.byte	0x20, 0x3d, 0x3d, 0x20, 0x30, 0x00
	.type		$str$28,@object
	.size		$str$28,($str$26 - $str$28)
$str$28:
        /*0016*/ 	.byte	0x2f, 0x74, 0x6d, 0x70, 0x2f, 0x63, 0x75, 0x74, 0x6c, 0x61, 0x73, 0x73, 0x5f, 0x73, 0x77, 0x65
        /*0026*/ 	.byte	0x65, 0x70, 0x5f, 0x73, 0x72, 0x63, 0x2f, 0x69, 0x6e, 0x63, 0x6c, 0x75, 0x64, 0x65, 0x2f, 0x63
        /*0036*/ 	.byte	0x75, 0x74, 0x65, 0x2f, 0x70, 0x6f, 0x69, 0x6e, 0x74, 0x65, 0x72, 0x5f, 0x66, 0x6c, 0x61, 0x67
        /*0046*/ 	.byte	0x67, 0x65, 0x64, 0x2e, 0x68, 0x70, 0x70, 0x00
	.type		$str$26,@object
	.size		$str$26,($str$25 - $str$26)
$str$26:
        /*004e*/ 	.byte	0x2f, 0x74, 0x6d, 0x70, 0x2f, 0x63, 0x75, 0x74, 0x6c, 0x61, 0x73, 0x73, 0x5f, 0x73, 0x77, 0x65
        /*005e*/ 	.byte	0x65, 0x70, 0x5f, 0x73, 0x72, 0x63, 0x2f, 0x69, 0x6e, 0x63, 0x6c, 0x75, 0x64, 0x65, 0x2f, 0x63
        /*006e*/ 	.byte	0x75, 0x74, 0x65, 0x2f, 0x61, 0x74, 0x6f, 0x6d, 0x2f, 0x63, 0x6f, 0x70, 0x79, 0x5f, 0x74, 0x72
        /*007e*/ 	.byte	0x61, 0x69, 0x74, 0x73, 0x5f, 0x73, 0x6d, 0x31, 0x30, 0x30, 0x2e, 0x68, 0x70, 0x70, 0x00
	.type		$str$25,@object
	.size		$str$25,(__unnamed_1 - $str$25)
$str$25:
        /*008d*/ 	.byte	0x28, 0x28, 0x75, 0x69, 0x6e, 0x74, 0x33, 0x32, 0x5f, 0x74, 0x28, 0x74, 0x68, 0x72, 0x65, 0x61
        /*009d*/ 	.byte	0x64, 0x49, 0x64, 0x78, 0x2e, 0x78, 0x29, 0x20, 0x2f, 0x20, 0x33, 0x32, 0x29, 0x20, 0x25, 0x20
        /*00ad*/ 	.byte	0x34, 0x29, 0x20, 0x3d, 0x3d, 0x20, 0x28, 0x28, 0x28, 0x74, 0x6d, 0x65, 0x6d, 0x5f, 0x61, 0x64
        /*00bd*/ 	.byte	0x64, 0x72, 0x20, 0x3e, 0x3e, 0x20, 0x31, 0x36, 0x29, 0x20, 0x2f, 0x20, 0x33, 0x32, 0x29, 0x20
        /*00cd*/ 	.byte	0x25, 0x20, 0x34, 0x29, 0x00
	.type		__unnamed_1,@object
	.size		__unnamed_1,(__unnamed_2 - __unnamed_1)
__unnamed_1:
        /*00d2*/ 	.byte	0x61, 0x75, 0x74, 0x6f, 0x20, 0x63, 0x75, 0x74, 0x65, 0x3a, 0x3a, 0x61, 0x73, 0x5f, 0x70, 0x6f
        /* <DEDUP_REMOVED lines=24> */
        /*0262*/ 	.byte	0x5d, 0x00
	.type		__unnamed_2,@object
	.size		__unnamed_2,(__unnamed_3 - __unnamed_2)
__unnamed_2:
        /* <DEDUP_REMOVED lines=26> */
	.type		__unnamed_3,@object
	.size		__unnamed_3,(.L_3 - __unnamed_3)
__unnamed_3:
        /* <DEDUP_REMOVED lines=42> */
        /*0696*/ 	.byte	0x43, 0x3c, 0x30, 0x3e, 0x3e, 0x3e, 0x3e, 0x5d, 0x00
.L_3:


//--------------------- .nv.shared._ZN7cutlass13device_kernelINS_4gemm6kernel13GemmUniversalIN4cute5tupleIJiiiiEEENS1_10collective13CollectiveMmaINS1_35MainloopSm100TmaUmmaWarpSpecializedILi3ELi2ELi2ENS5_IJNS4_1CILi1EEENSA_ILi4EEESB_EEEEENS5_IJNSA_ILi128EEENSA_ILi256EEESF_EEEaNS5_IJlSB_lEEEaSI_NS4_8TiledMMAINS4_8MMA_AtomIJNS4_15SM100_MMA_S8_SSIaaiLi128ELi256ELNS4_4UMMA5MajorE0ELSN_0ELNSM_8SaturateE0EEEEEENS4_6LayoutINS5_IJSB_SB_SB_EEENS5_IJNSA_ILi0EEEST_ST_EEEEENS5_IJNS4_10UnderscoreESW_SW_EEEEENS4_23SM90_TMA_LOAD_MULTICASTENS4_14ComposedLayoutINS4_7SwizzleILi3ELi4ELi3EEENS4_18smem_ptr_flag_bitsILi8EEENSR_INS5_IJNSA_ILi8EEESF_EEENS5_IJSF_SB_EEEEEEEvNS4_8identityENS4_13SM90_TMA_LOADES19_vS1A_EENS_8epilogue10collective18CollectiveEpilogueINS1D_23Sm100TmaWarpSpecializedILi4ELi2ELi64ELb0ELb0EEEJSH_NS5_IJNSR_ISF_SB_EENSR_INSA_ILi64EEESB_EEEEEaSI_aSI_NS1D_6fusion15FusionCallbacksIS1H_NS1M_17LinearCombinationIaiaiLNS_15FloatRoundStyleE2EEESH_S1L_JEEENS4_5SM1004TMEM4LOAD26SM100_TMEM_LOAD_32dp32b64xES1B_NS10_INS11_ILi2ELi4ELi3EEES14_NSR_INS5_IJS15_S1J_EEENS5_IJS1J_SB_EEEEEEENS4_39AutoVectorizingCopyWithAssumedAlignmentILi128EEENS4_14SM90_TMA_STOREES20_S22_S22_EEEvvEEEEvNT_6ParamsE --------------------------
	.section	.nv.shared._ZN7cutlass13device_kernelINS_4gemm6kernel13GemmUniversalIN4cute5tupleIJiiiiEEENS1_10collective13CollectiveMmaINS1_35MainloopSm100TmaUmmaWarpSpecializedILi3ELi2ELi2ENS5_IJNS4_1CILi1EEENSA_ILi4EEESB_EEEEENS5_IJNSA_ILi128EEENSA_ILi256EEESF_EEEaNS5_IJlSB_lEEEaSI_NS4_8TiledMMAINS4_8MMA_AtomIJNS4_15SM100_MMA_S8_SSIaaiLi128ELi256ELNS4_4UMMA5MajorE0ELSN_0ELNSM_8SaturateE0EEEEEENS4_6LayoutINS5_IJSB_SB_SB_EEENS5_IJNSA_ILi0EEEST_ST_EEEEENS5_IJNS4_10UnderscoreESW_SW_EEEEENS4_23SM90_TMA_LOAD_MULTICASTENS4_14ComposedLayoutINS4_7SwizzleILi3ELi4ELi3EEENS4_18smem_ptr_flag_bitsILi8EEENSR_INS5_IJNSA_ILi8EEESF_EEENS5_IJSF_SB_EEEEEEEvNS4_8identityENS4_13SM90_TMA_LOADES19_vS1A_EENS_8epilogue10collective18CollectiveEpilogueINS1D_23Sm100TmaWarpSpecializedILi4ELi2ELi64ELb0ELb0EEEJSH_NS5_IJNSR_ISF_SB_EENSR_INSA_ILi64EEESB_EEEEEaSI_aSI_NS1D_6fusion15FusionCallbacksIS1H_NS1M_17LinearCombinationIaiaiLNS_15FloatRoundStyleE2EEESH_S1L_JEEENS4_5SM1004TMEM4LOAD26SM100_TMEM_LOAD_32dp32b64xES1B_NS10_INS11_ILi2ELi4ELi3EEES14_NSR_INS5_IJS15_S1J_EEENS5_IJS1J_SB_EEEEEEENS4_39AutoVectorizingCopyWithAssumedAlignmentILi128EEENS4_14SM90_TMA_STOREES20_S22_S22_EEEvvEEEEvNT_6ParamsE,"aw",@nobits
	.sectionflags	@""
	.align	16
	.zero		1024


//--------------------- .nv.shared.reserved.0     --------------------------
	.section	.nv.shared.reserved.0,"aw",@nobits
	.weak		__nv_reservedSMEM_offset_0_alias
	.size		__nv_reservedSMEM_offset_0_alias, 0, 64
	.other		__nv_reservedSMEM_offset_0_alias,@"STO_CUDA_RESERVED_SHARED STV_DEFAULT"
__nv_reservedSMEM_offset_0_alias:
	.zero		0
.nv.shared.reserved.0:
	.zero		64
	.weak		__nv_reservedSMEM_tcgen05_partition
	.type		__nv_reservedSMEM_tcgen05_partition,@object
	.size		__nv_reservedSMEM_tcgen05_partition,(.L_0 - __nv_reservedSMEM_tcgen05_partition)
__nv_reservedSMEM_tcgen05_partition:
	.zero		32
.L_0:


//--------------------- .nv.global                --------------------------
	.section	.nv.global,"aw",@nobits
.nv.global:
	.type		_ZN40_INTERNAL_df005759_4_k_cu_f3439265_305184cute1_E,@object
	.size		_ZN40_INTERNAL_df005759_4_k_cu_f3439265_305184cute1_E,(_ZN40_INTERNAL_df005759_4_k_cu_f3439265_305184cuda3std3__45__cpo6cbeginE - _ZN40_INTERNAL_df005759_4_k_cu_f3439265_305184cute1_E)
_ZN40_INTERNAL_df005759_4_k_cu_f3439265_305184cute1_E:
	.zero		1
	.type		_ZN40_INTERNAL_df005759_4_k_cu_f3439265_305184cuda3std3__45__cpo6cbeginE,@object
	.size		_ZN40_INTERNAL_df005759_4_k_cu_f3439265_305184cuda3std3__45__cpo6cbeginE,(_ZN40_INTERNAL_df005759_4_k_cu_f3439265_305184cuda3std3__48in_placeE - _ZN40_INTERNAL_df005759_4_k_cu_f3439265_305184cuda3std3__45__cpo6cbeginE)
_ZN40_INTERNAL_df005759_4_k_cu_f3439265_305184cuda3std3__45__cpo6cbeginE:
	.zero		1
	.type		_ZN40_INTERNAL_df005759_4_k_cu_f3439265_305184cuda3std3__48in_placeE,@object
	.size		_ZN40_INTERNAL_df005759_4_k_cu_f3439265_305184cuda3std3__48in_placeE,(_ZN40_INTERNAL_df005759_4_k_cu_f3439265_305184cuda3std6ranges3__45__cpo9iter_moveE - _ZN40_INTERNAL_df005759_4_k_cu_f3439265_305184cuda3std3__48in_placeE)
_ZN40_INTERNAL_df005759_4_k_cu_f3439265_305184cuda3std3__48in_placeE:
	.zero		1
	.type		_ZN40_INTERNAL_df005759_4_k_cu_f3439265_305184cuda3std6ranges3__45__cpo9iter_moveE,@object
	.size		_ZN40_INTERNAL_df005759_4_k_cu_f3439265_305184cuda3std6ranges3__45__cpo9iter_moveE,(_ZN40_INTERNAL_df005759_4_k_cu_f3439265_305184cuda3std3__45__cpo5beginE - _ZN40_INTERNAL_df005759_4_k_cu_f3439265_305184cuda3std6ranges3__45__cpo9iter_moveE)
_ZN40_INTERNAL_df005759_4_k_cu_f3439265_305184cuda3std6ranges3__45__cpo9iter_moveE:
	.zero		1
	.type		_ZN40_INTERNAL_df005759_4_k_cu_f3439265_305184cuda3std3__45__cpo5beginE,@object
	.size		_ZN40_INTERNAL_df005759_4_k_cu_f3439265_305184cuda3std3__45__cpo5beginE,(_ZN40_INTERNAL_df005759_4_k_cu_f3439265_305184cuda3std3__442_GLOBAL__N__df005759_4_k_cu_f3439265_305186ignoreE - _ZN40_INTERNAL_df005759_4_k_cu_f3439265_305184cuda3std3__45__cpo5beginE)
_ZN40_INTERNAL_df005759_4_k_cu_f3439265_305184cuda3std3__45__cpo5beginE:
	.zero		1
	.type		_ZN40_INTERNAL_df005759_4_k_cu_f3439265_305184cuda3std3__442_GLOBAL__N__df005759_4_k_cu_f3439265_305186ignoreE,@object
	.size		_ZN40_INTERNAL_df005759_4_k_cu_f3439265_305184cuda3std3__442_GLOBAL__N__df005759_4_k_cu_f3439265_305186ignoreE,(_ZN40_INTERNAL_df005759_4_k_cu_f3439265_305184cute7productE - _ZN40_INTERNAL_df005759_4_k_cu_f3439265_305184cuda3std3__442_GLOBAL__N__df005759_4_k_cu_f3439265_305186ignoreE)
_ZN40_INTERNAL_df005759_4_k_cu_f3439265_305184cuda3std3__442_GLOBAL__N__df005759_4_k_cu_f3439265_305186ignoreE:
	.zero		1
	.type		_ZN40_INTERNAL_df005759_4_k_cu_f3439265_305184cute7productE,@object
	.size		_ZN40_INTERNAL_df005759_4_k_cu_f3439265_305184cute7productE,(_ZN40_INTERNAL_df005759_4_k_cu_f3439265_305184cuda3std3__45__cpo3endE - _ZN40_INTERNAL_df005759_4_k_cu_f3439265_305184cute7productE)
_ZN40_INTERNAL_df005759_4_k_cu_f3439265_305184cute7productE:
	.zero		1
	.type		_ZN40_INTERNAL_df005759_4_k_cu_f3439265_305184cuda3std3__45__cpo3endE,@object
	.size		_ZN40_INTERNAL_df005759_4_k_cu_f3439265_305184cuda3std3__45__cpo3endE,(_ZN40_INTERNAL_df005759_4_k_cu_f3439265_305184cuda3std3__419piecewise_constructE - _ZN40_INTERNAL_df005759_4_k_cu_f3439265_305184cuda3std3__45__cpo3endE)
_ZN40_INTERNAL_df005759_4_k_cu_f3439265_305184cuda3std3__45__cpo3endE:
	.zero		1
	.type		_ZN40_INTERNAL_df005759_4_k_cu_f3439265_305184cuda3std3__419piecewise_constructE,@object
	.size		_ZN40_INTERNAL_df005759_4_k_cu_f3439265_305184cuda3std3__419piecewise_constructE,(_ZN40_INTERNAL_df005759_4_k_cu_f3439265_305184cuda3std3__45__cpo4cendE - _ZN40_INTERNAL_df005759_4_k_cu_f3439265_305184cuda3std3__419piecewise_constructE)
_ZN40_INTERNAL_df005759_4_k_cu_f3439265_305184cuda3std3__419piecewise_constructE:
	.zero		1
	.type		_ZN40_INTERNAL_df005759_4_k_cu_f3439265_305184cuda3std3__45__cpo4cendE,@object
	.size		_ZN40_INTERNAL_df005759_4_k_cu_f3439265_305184cuda3std3__45__cpo4cendE,(_ZN40_INTERNAL_df005759_4_k_cu_f3439265_305184cuda3std6ranges3__45__cpo4swapE - _ZN40_INTERNAL_df005759_4_k_cu_f3439265_305184cuda3std3__45__cpo4cendE)
_ZN40_INTERNAL_df005759_4_k_cu_f3439265_305184cuda3std3__45__cpo4cendE:
	.zero		1
	.type		_ZN40_INTERNAL_df005759_4_k_cu_f3439265_305184cuda3std6ranges3__45__cpo4swapE,@object
	.size		_ZN40_INTERNAL_df005759_4_k_cu_f3439265_305184cuda3std6ranges3__45__cpo4swapE,(.L_11 - _ZN40_INTERNAL_df005759_4_k_cu_f3439265_305184cuda3std6ranges3__45__cpo4swapE)
_ZN40_INTERNAL_df005759_4_k_cu_f3439265_305184cuda3std6ranges3__45__cpo4swapE:
	.zero		1
.L_11:


//--------------------- .nv.constant0._ZN7cutlass13device_kernelINS_4gemm6kernel13GemmUniversalIN4cute5tupleIJiiiiEEENS1_10collective13CollectiveMmaINS1_35MainloopSm100TmaUmmaWarpSpecializedILi3ELi2ELi2ENS5_IJNS4_1CILi1EEENSA_ILi4EEESB_EEEEENS5_IJNSA_ILi128EEENSA_ILi256EEESF_EEEaNS5_IJlSB_lEEEaSI_NS4_8TiledMMAINS4_8MMA_AtomIJNS4_15SM100_MMA_S8_SSIaaiLi128ELi256ELNS4_4UMMA5MajorE0ELSN_0ELNSM_8SaturateE0EEEEEENS4_6LayoutINS5_IJSB_SB_SB_EEENS5_IJNSA_ILi0EEEST_ST_EEEEENS5_IJNS4_10UnderscoreESW_SW_EEEEENS4_23SM90_TMA_LOAD_MULTICASTENS4_14ComposedLayoutINS4_7SwizzleILi3ELi4ELi3EEENS4_18smem_ptr_flag_bitsILi8EEENSR_INS5_IJNSA_ILi8EEESF_EEENS5_IJSF_SB_EEEEEEEvNS4_8identityENS4_13SM90_TMA_LOADES19_vS1A_EENS_8epilogue10collective18CollectiveEpilogueINS1D_23Sm100TmaWarpSpecializedILi4ELi2ELi64ELb0ELb0EEEJSH_NS5_IJNSR_ISF_SB_EENSR_INSA_ILi64EEESB_EEEEEaSI_aSI_NS1D_6fusion15FusionCallbacksIS1H_NS1M_17LinearCombinationIaiaiLNS_15FloatRoundStyleE2EEESH_S1L_JEEENS4_5SM1004TMEM4LOAD26SM100_TMEM_LOAD_32dp32b64xES1B_NS10_INS11_ILi2ELi4ELi3EEES14_NSR_INS5_IJS15_S1J_EEENS5_IJS1J_SB_EEEEEEENS4_39AutoVectorizingCopyWithAssumedAlignmentILi128EEENS4_14SM90_TMA_STOREES20_S22_S22_EEEvvEEEEvNT_6ParamsE --------------------------
	.section	.nv.constant0._ZN7cutlass13device_kernelINS_4gemm6kernel13GemmUniversalIN4cute5tupleIJiiiiEEENS1_10collective13CollectiveMmaINS1_35MainloopSm100TmaUmmaWarpSpecializedILi3ELi2ELi2ENS5_IJNS4_1CILi1EEENSA_ILi4EEESB_EEEEENS5_IJNSA_ILi128EEENSA_ILi256EEESF_EEEaNS5_IJlSB_lEEEaSI_NS4_8TiledMMAINS4_8MMA_AtomIJNS4_15SM100_MMA_S8_SSIaaiLi128ELi256ELNS4_4UMMA5MajorE0ELSN_0ELNSM_8SaturateE0EEEEEENS4_6LayoutINS5_IJSB_SB_SB_EEENS5_IJNSA_ILi0EEEST_ST_EEEEENS5_IJNS4_10UnderscoreESW_SW_EEEEENS4_23SM90_TMA_LOAD_MULTICASTENS4_14ComposedLayoutINS4_7SwizzleILi3ELi4ELi3EEENS4_18smem_ptr_flag_bitsILi8EEENSR_INS5_IJNSA_ILi8EEESF_EEENS5_IJSF_SB_EEEEEEEvNS4_8identityENS4_13SM90_TMA_LOADES19_vS1A_EENS_8epilogue10collective18CollectiveEpilogueINS1D_23Sm100TmaWarpSpecializedILi4ELi2ELi64ELb0ELb0EEEJSH_NS5_IJNSR_ISF_SB_EENSR_INSA_ILi64EEESB_EEEEEaSI_aSI_NS1D_6fusion15FusionCallbacksIS1H_NS1M_17LinearCombinationIaiaiLNS_15FloatRoundStyleE2EEESH_S1L_JEEENS4_5SM1004TMEM4LOAD26SM100_TMEM_LOAD_32dp32b64xES1B_NS10_INS11_ILi2ELi4ELi3EEES14_NSR_INS5_IJS15_S1J_EEENS5_IJS1J_SB_EEEEEEENS4_39AutoVectorizingCopyWithAssumedAlignmentILi128EEENS4_14SM90_TMA_STOREES20_S22_S22_EEEvvEEEEvNT_6ParamsE,"a",@progbits
	.sectionflags	@""
	.align	4
.nv.constant0._ZN7cutlass13device_kernelINS_4gemm6kernel13GemmUniversalIN4cute5tupleIJiiiiEEENS1_10collective13CollectiveMmaINS1_35MainloopSm100TmaUmmaWarpSpecializedILi3ELi2ELi2ENS5_IJNS4_1CILi1EEENSA_ILi4EEESB_EEEEENS5_IJNSA_ILi128EEENSA_ILi256EEESF_EEEaNS5_IJlSB_lEEEaSI_NS4_8TiledMMAINS4_8MMA_AtomIJNS4_15SM100_MMA_S8_SSIaaiLi128ELi256ELNS4_4UMMA5MajorE0ELSN_0ELNSM_8SaturateE0EEEEEENS4_6LayoutINS5_IJSB_SB_SB_EEENS5_IJNSA_ILi0EEEST_ST_EEEEENS5_IJNS4_10UnderscoreESW_SW_EEEEENS4_23SM90_TMA_LOAD_MULTICASTENS4_14ComposedLayoutINS4_7SwizzleILi3ELi4ELi3EEENS4_18smem_ptr_flag_bitsILi8EEENSR_INS5_IJNSA_ILi8EEESF_EEENS5_IJSF_SB_EEEEEEEvNS4_8identityENS4_13SM90_TMA_LOADES19_vS1A_EENS_8epilogue10collective18CollectiveEpilogueINS1D_23Sm100TmaWarpSpecializedILi4ELi2ELi64ELb0ELb0EEEJSH_NS5_IJNSR_ISF_SB_EENSR_INSA_ILi64EEESB_EEEEEaSI_aSI_NS1D_6fusion15FusionCallbacksIS1H_NS1M_17LinearCombinationIaiaiLNS_15FloatRoundStyleE2EEESH_S1L_JEEENS4_5SM1004TMEM4LOAD26SM100_TMEM_LOAD_32dp32b64xES1B_NS10_INS11_ILi2ELi4ELi3EEES14_NSR_INS5_IJS15_S1J_EEENS5_IJS1J_SB_EEEEEEENS4_39AutoVectorizingCopyWithAssumedAlignmentILi128EEENS4_14SM90_TMA_STOREES20_S22_S22_EEEvvEEEEvNT_6ParamsE:
	.zero		2944


//--------------------- SYMBOLS --------------------------

	.type		.nv.reservedSmem.offset0,@object
	.size		.nv.reservedSmem.offset0,0x4
	.type		.nv.reservedSmem.cap,@object
	.size		.nv.reservedSmem.cap,0x4
	.type		__assertfail,@function
